//
// Generated by NVIDIA NVVM Compiler
//
// Compiler Build ID: CL-36424714
// Cuda compilation tools, release 13.0, V13.0.88
// Based on NVVM 20.0.0
//

.version 9.0
.target sm_100
.address_size 64

	// .globl	_Z19blockAndGlobalHistoPjS_iS_ijj
// _ZZN3cub18CUB_300001_SM_10006detail10radix_sort31DeviceRadixSortSingleTileKernelINS1_5radix10policy_hubIjNS0_8NullTypeEyE10Policy1000ELNS0_9SortOrderE0EjS6_yNS1_21identity_decomposer_tEEEvPKT1_PSB_PKT2_PSF_T3_iiT4_E12temp_storage has been demoted
// _ZZN3cub18CUB_300001_SM_10006detail10radix_sort30DeviceRadixSortHistogramKernelINS1_5radix10policy_hubIjNS0_8NullTypeEyE10Policy1000ELNS0_9SortOrderE0EjyNS1_21identity_decomposer_tEEEvPT2_PKT1_SB_iiT3_E12temp_storage has been demoted
// _ZZN3cub18CUB_300001_SM_10006detail10radix_sort33DeviceRadixSortExclusiveSumKernelINS1_5radix10policy_hubIjNS0_8NullTypeEyE10Policy1000EyEEvPT0_E12temp_storage has been demoted
// _ZZN3cub18CUB_300001_SM_10006detail10radix_sort29DeviceRadixSortOnesweepKernelINS1_5radix10policy_hubIjNS0_8NullTypeEyE10Policy1000ELNS0_9SortOrderE0EjS6_yiiNS1_21identity_decomposer_tEEEvPT5_SC_PT3_PKSD_PT1_PKSH_PT2_PKSL_T4_iiT6_E1s has been demoted
.global .align 1 .b8 _ZN34_INTERNAL_3a8e9e26_4_k_cu_528fb9644cuda3std3__45__cpo5beginE[1];
.global .align 1 .b8 _ZN34_INTERNAL_3a8e9e26_4_k_cu_528fb9644cuda3std3__45__cpo3endE[1];
.global .align 1 .b8 _ZN34_INTERNAL_3a8e9e26_4_k_cu_528fb9644cuda3std3__45__cpo6cbeginE[1];
.global .align 1 .b8 _ZN34_INTERNAL_3a8e9e26_4_k_cu_528fb9644cuda3std3__45__cpo4cendE[1];
.global .align 1 .b8 _ZN34_INTERNAL_3a8e9e26_4_k_cu_528fb9644cuda3std3__45__cpo6rbeginE[1];
.global .align 1 .b8 _ZN34_INTERNAL_3a8e9e26_4_k_cu_528fb9644cuda3std3__45__cpo4rendE[1];
.global .align 1 .b8 _ZN34_INTERNAL_3a8e9e26_4_k_cu_528fb9644cuda3std3__45__cpo7crbeginE[1];
.global .align 1 .b8 _ZN34_INTERNAL_3a8e9e26_4_k_cu_528fb9644cuda3std3__45__cpo5crendE[1];
.global .align 1 .b8 _ZN34_INTERNAL_3a8e9e26_4_k_cu_528fb9644cuda3std3__436_GLOBAL__N__3a8e9e26_4_k_cu_528fb9646ignoreE[1];
.global .align 1 .b8 _ZN34_INTERNAL_3a8e9e26_4_k_cu_528fb9644cuda3std3__419piecewise_constructE[1];
.global .align 1 .b8 _ZN34_INTERNAL_3a8e9e26_4_k_cu_528fb9644cuda3std3__48in_placeE[1];
.global .align 1 .b8 _ZN34_INTERNAL_3a8e9e26_4_k_cu_528fb9644cuda3std3__420unreachable_sentinelE[1];
.global .align 1 .b8 _ZN34_INTERNAL_3a8e9e26_4_k_cu_528fb9644cuda3std3__47nulloptE[1];
.global .align 1 .b8 _ZN34_INTERNAL_3a8e9e26_4_k_cu_528fb9644cuda3std3__48unexpectE[1];
.global .align 1 .b8 _ZN34_INTERNAL_3a8e9e26_4_k_cu_528fb9644cuda3std6ranges3__45__cpo4swapE[1];
.global .align 1 .b8 _ZN34_INTERNAL_3a8e9e26_4_k_cu_528fb9644cuda3std6ranges3__45__cpo9iter_moveE[1];
.global .align 1 .b8 _ZN34_INTERNAL_3a8e9e26_4_k_cu_528fb9644cuda3std6ranges3__45__cpo5beginE[1];
.global .align 1 .b8 _ZN34_INTERNAL_3a8e9e26_4_k_cu_528fb9644cuda3std6ranges3__45__cpo3endE[1];
.global .align 1 .b8 _ZN34_INTERNAL_3a8e9e26_4_k_cu_528fb9644cuda3std6ranges3__45__cpo6cbeginE[1];
.global .align 1 .b8 _ZN34_INTERNAL_3a8e9e26_4_k_cu_528fb9644cuda3std6ranges3__45__cpo4cendE[1];
.global .align 1 .b8 _ZN34_INTERNAL_3a8e9e26_4_k_cu_528fb9644cuda3std6ranges3__45__cpo7advanceE[1];
.global .align 1 .b8 _ZN34_INTERNAL_3a8e9e26_4_k_cu_528fb9644cuda3std6ranges3__45__cpo9iter_swapE[1];
.global .align 1 .b8 _ZN34_INTERNAL_3a8e9e26_4_k_cu_528fb9644cuda3std6ranges3__45__cpo4nextE[1];
.global .align 1 .b8 _ZN34_INTERNAL_3a8e9e26_4_k_cu_528fb9644cuda3std6ranges3__45__cpo4prevE[1];
.global .align 1 .b8 _ZN34_INTERNAL_3a8e9e26_4_k_cu_528fb9644cuda3std6ranges3__45__cpo4dataE[1];
.global .align 1 .b8 _ZN34_INTERNAL_3a8e9e26_4_k_cu_528fb9644cuda3std6ranges3__45__cpo5cdataE[1];
.global .align 1 .b8 _ZN34_INTERNAL_3a8e9e26_4_k_cu_528fb9644cuda3std6ranges3__45__cpo4sizeE[1];
.global .align 1 .b8 _ZN34_INTERNAL_3a8e9e26_4_k_cu_528fb9644cuda3std6ranges3__45__cpo5ssizeE[1];
.global .align 1 .b8 _ZN34_INTERNAL_3a8e9e26_4_k_cu_528fb9644cuda3std6ranges3__45__cpo8distanceE[1];
.global .align 1 .b8 _ZN34_INTERNAL_3a8e9e26_4_k_cu_528fb9646thrust24THRUST_300001_SM_1000_NS8cuda_cub3parE[1];
.global .align 1 .b8 _ZN34_INTERNAL_3a8e9e26_4_k_cu_528fb9646thrust24THRUST_300001_SM_1000_NS8cuda_cub10par_nosyncE[1];
.global .align 1 .b8 _ZN34_INTERNAL_3a8e9e26_4_k_cu_528fb9646thrust24THRUST_300001_SM_1000_NS6system6detail10sequential3seqE[1];
.global .align 1 .b8 _ZN34_INTERNAL_3a8e9e26_4_k_cu_528fb9646thrust24THRUST_300001_SM_1000_NS6system3cpp3parE[1];
.global .align 1 .b8 _ZN34_INTERNAL_3a8e9e26_4_k_cu_528fb9646thrust24THRUST_300001_SM_1000_NS12placeholders2_1E[1];
.global .align 1 .b8 _ZN34_INTERNAL_3a8e9e26_4_k_cu_528fb9646thrust24THRUST_300001_SM_1000_NS12placeholders2_2E[1];
.global .align 1 .b8 _ZN34_INTERNAL_3a8e9e26_4_k_cu_528fb9646thrust24THRUST_300001_SM_1000_NS12placeholders2_3E[1];
.global .align 1 .b8 _ZN34_INTERNAL_3a8e9e26_4_k_cu_528fb9646thrust24THRUST_300001_SM_1000_NS12placeholders2_4E[1];
.global .align 1 .b8 _ZN34_INTERNAL_3a8e9e26_4_k_cu_528fb9646thrust24THRUST_300001_SM_1000_NS12placeholders2_5E[1];
.global .align 1 .b8 _ZN34_INTERNAL_3a8e9e26_4_k_cu_528fb9646thrust24THRUST_300001_SM_1000_NS12placeholders2_6E[1];
.global .align 1 .b8 _ZN34_INTERNAL_3a8e9e26_4_k_cu_528fb9646thrust24THRUST_300001_SM_1000_NS12placeholders2_7E[1];
.global .align 1 .b8 _ZN34_INTERNAL_3a8e9e26_4_k_cu_528fb9646thrust24THRUST_300001_SM_1000_NS12placeholders2_8E[1];
.global .align 1 .b8 _ZN34_INTERNAL_3a8e9e26_4_k_cu_528fb9646thrust24THRUST_300001_SM_1000_NS12placeholders2_9E[1];
.global .align 1 .b8 _ZN34_INTERNAL_3a8e9e26_4_k_cu_528fb9646thrust24THRUST_300001_SM_1000_NS12placeholders3_10E[1];
.global .align 1 .b8 _ZN34_INTERNAL_3a8e9e26_4_k_cu_528fb9646thrust24THRUST_300001_SM_1000_NS3seqE[1];
.global .align 1 .b8 _ZN34_INTERNAL_3a8e9e26_4_k_cu_528fb9646thrust24THRUST_300001_SM_1000_NS6deviceE[1];
.extern .shared .align 16 .b8 s_histo[];
.extern .shared .align 16 .b8 s_data[];
.extern .shared .align 16 .b8 s_col[];
.extern .shared .align 16 .b8 shared[];

.visible .entry _Z19blockAndGlobalHistoPjS_iS_ijj(
	.param .u64 .ptr .align 1 _Z19blockAndGlobalHistoPjS_iS_ijj_param_0,
	.param .u64 .ptr .align 1 _Z19blockAndGlobalHistoPjS_iS_ijj_param_1,
	.param .u32 _Z19blockAndGlobalHistoPjS_iS_ijj_param_2,
	.param .u64 .ptr .align 1 _Z19blockAndGlobalHistoPjS_iS_ijj_param_3,
	.param .u32 _Z19blockAndGlobalHistoPjS_iS_ijj_param_4,
	.param .u32 _Z19blockAndGlobalHistoPjS_iS_ijj_param_5,
	.param .u32 _Z19blockAndGlobalHistoPjS_iS_ijj_param_6
)
{
	.reg .pred 	%p<15>;
	.reg .b32 	%r<82>;
	.reg .b64 	%rd<19>;

	ld.param.u64 	%rd2, [_Z19blockAndGlobalHistoPjS_iS_ijj_param_0];
	ld.param.u64 	%rd3, [_Z19blockAndGlobalHistoPjS_iS_ijj_param_1];
	ld.param.u32 	%r17, [_Z19blockAndGlobalHistoPjS_iS_ijj_param_2];
	ld.param.u64 	%rd4, [_Z19blockAndGlobalHistoPjS_iS_ijj_param_3];
	ld.param.u32 	%r18, [_Z19blockAndGlobalHistoPjS_iS_ijj_param_4];
	ld.param.u32 	%r19, [_Z19blockAndGlobalHistoPjS_iS_ijj_param_5];
	ld.param.u32 	%r20, [_Z19blockAndGlobalHistoPjS_iS_ijj_param_6];
	cvta.to.global.u64 	%rd1, %rd4;
	sub.s32 	%r21, %r20, %r19;
	div.u32 	%r22, %r21, %r17;
	setp.gt.u32 	%p1, %r17, %r21;
	selp.b32 	%r1, 1, %r22, %p1;
	mov.u32 	%r2, %tid.x;
	setp.ge.u32 	%p2, %r2, %r17;
	shl.b32 	%r23, %r2, 2;
	mov.u32 	%r24, s_histo;
	add.s32 	%r3, %r24, %r23;
	@%p2 bra 	$L__BB0_2;
	mov.b32 	%r25, 0;
	st.shared.u32 	[%r3], %r25;
$L__BB0_2:
	bar.sync 	0;
	mov.u32 	%r4, %ctaid.x;
	mov.u32 	%r26, %ntid.x;
	mad.lo.s32 	%r80, %r4, %r26, %r2;
	mov.u32 	%r27, %nctaid.x;
	mul.lo.s32 	%r6, %r26, %r27;
	setp.ge.s32 	%p3, %r80, %r18;
	@%p3 bra 	$L__BB0_9;
	add.s32 	%r7, %r17, -1;
	add.s32 	%r28, %r80, %r6;
	max.s32 	%r29, %r18, %r28;
	setp.lt.s32 	%p4, %r28, %r18;
	selp.u32 	%r30, 1, 0, %p4;
	add.s32 	%r31, %r28, %r30;
	sub.s32 	%r32, %r29, %r31;
	div.u32 	%r33, %r32, %r6;
	add.s32 	%r8, %r33, %r30;
	and.b32  	%r34, %r8, 3;
	setp.eq.s32 	%p5, %r34, 3;
	@%p5 bra 	$L__BB0_6;
	add.s32 	%r35, %r8, 1;
	and.b32  	%r36, %r35, 3;
	neg.s32 	%r78, %r36;
$L__BB0_5:
	.pragma "nounroll";
	mul.wide.s32 	%rd5, %r80, 4;
	add.s64 	%rd6, %rd1, %rd5;
	ld.global.u32 	%r37, [%rd6];
	sub.s32 	%r38, %r37, %r19;
	div.u32 	%r39, %r38, %r1;
	setp.lt.u32 	%p6, %r39, %r17;
	selp.b32 	%r40, %r39, %r7, %p6;
	shl.b32 	%r41, %r40, 2;
	add.s32 	%r43, %r24, %r41;
	atom.shared.add.u32 	%r44, [%r43], 1;
	add.s32 	%r80, %r80, %r6;
	add.s32 	%r78, %r78, 1;
	setp.ne.s32 	%p7, %r78, 0;
	@%p7 bra 	$L__BB0_5;
$L__BB0_6:
	setp.lt.u32 	%p8, %r8, 3;
	@%p8 bra 	$L__BB0_9;
	mul.wide.s32 	%rd9, %r6, 4;
	shl.b32 	%r74, %r6, 2;
$L__BB0_8:
	mul.wide.s32 	%rd7, %r80, 4;
	add.s64 	%rd8, %rd1, %rd7;
	ld.global.u32 	%r45, [%rd8];
	sub.s32 	%r46, %r45, %r19;
	div.u32 	%r47, %r46, %r1;
	setp.lt.u32 	%p9, %r47, %r17;
	selp.b32 	%r48, %r47, %r7, %p9;
	shl.b32 	%r49, %r48, 2;
	add.s32 	%r51, %r24, %r49;
	atom.shared.add.u32 	%r52, [%r51], 1;
	add.s64 	%rd10, %rd8, %rd9;
	ld.global.u32 	%r53, [%rd10];
	sub.s32 	%r54, %r53, %r19;
	div.u32 	%r55, %r54, %r1;
	setp.lt.u32 	%p10, %r55, %r17;
	selp.b32 	%r56, %r55, %r7, %p10;
	shl.b32 	%r57, %r56, 2;
	add.s32 	%r58, %r24, %r57;
	atom.shared.add.u32 	%r59, [%r58], 1;
	add.s64 	%rd11, %rd10, %rd9;
	ld.global.u32 	%r60, [%rd11];
	sub.s32 	%r61, %r60, %r19;
	div.u32 	%r62, %r61, %r1;
	setp.lt.u32 	%p11, %r62, %r17;
	selp.b32 	%r63, %r62, %r7, %p11;
	shl.b32 	%r64, %r63, 2;
	add.s32 	%r65, %r24, %r64;
	atom.shared.add.u32 	%r66, [%r65], 1;
	add.s64 	%rd12, %rd11, %rd9;
	ld.global.u32 	%r67, [%rd12];
	sub.s32 	%r68, %r67, %r19;
	div.u32 	%r69, %r68, %r1;
	setp.lt.u32 	%p12, %r69, %r17;
	selp.b32 	%r70, %r69, %r7, %p12;
	shl.b32 	%r71, %r70, 2;
	add.s32 	%r72, %r24, %r71;
	atom.shared.add.u32 	%r73, [%r72], 1;
	add.s32 	%r80, %r74, %r80;
	setp.lt.s32 	%p13, %r80, %r18;
	@%p13 bra 	$L__BB0_8;
$L__BB0_9:
	setp.ge.u32 	%p14, %r2, %r17;
	bar.sync 	0;
	@%p14 bra 	$L__BB0_11;
	ld.shared.u32 	%r75, [%r3];
	mad.lo.s32 	%r76, %r17, %r4, %r2;
	cvta.to.global.u64 	%rd13, %rd2;
	mul.wide.u32 	%rd14, %r76, 4;
	add.s64 	%rd15, %rd13, %rd14;
	st.global.u32 	[%rd15], %r75;
	cvta.to.global.u64 	%rd16, %rd3;
	mul.wide.u32 	%rd17, %r2, 4;
	add.s64 	%rd18, %rd16, %rd17;
	atom.global.add.u32 	%r77, [%rd18], %r75;
$L__BB0_11:
	ret;

}
	// .globl	_Z15globalHistoScanPjS_i
.visible .entry _Z15globalHistoScanPjS_i(
	.param .u64 .ptr .align 1 _Z15globalHistoScanPjS_i_param_0,
	.param .u64 .ptr .align 1 _Z15globalHistoScanPjS_i_param_1,
	.param .u32 _Z15globalHistoScanPjS_i_param_2
)
{
	.reg .pred 	%p<15>;
	.reg .b32 	%r<117>;
	.reg .b64 	%rd<9>;

	ld.param.u64 	%rd1, [_Z15globalHistoScanPjS_i_param_0];
	ld.param.u64 	%rd2, [_Z15globalHistoScanPjS_i_param_1];
	ld.param.u32 	%r32, [_Z15globalHistoScanPjS_i_param_2];
	mov.u32 	%r1, %tid.x;
	setp.ge.s32 	%p1, %r1, %r32;
	shl.b32 	%r33, %r1, 2;
	mov.u32 	%r34, s_data;
	add.s32 	%r2, %r34, %r33;
	@%p1 bra 	$L__BB1_2;
	cvta.to.global.u64 	%rd3, %rd1;
	mul.wide.u32 	%rd4, %r1, 4;
	add.s64 	%rd5, %rd3, %rd4;
	ld.global.u32 	%r37, [%rd5];
	st.shared.u32 	[%r2], %r37;
	bra.uni 	$L__BB1_4;
$L__BB1_2:
	mov.u32 	%r35, %ntid.x;
	setp.ge.u32 	%p2, %r1, %r35;
	@%p2 bra 	$L__BB1_4;
	mov.b32 	%r36, 0;
	st.shared.u32 	[%r2], %r36;
$L__BB1_4:
	bar.sync 	0;
	setp.ne.s32 	%p3, %r1, 0;
	setp.lt.s32 	%p4, %r32, 1;
	or.pred  	%p5, %p3, %p4;
	@%p5 bra 	$L__BB1_17;
	and.b32  	%r3, %r32, 15;
	setp.lt.u32 	%p6, %r32, 16;
	mov.b32 	%r110, 0;
	mov.u32 	%r109, %r110;
	@%p6 bra 	$L__BB1_8;
	and.b32  	%r110, %r32, 2147483632;
	add.s32 	%r105, %r34, 32;
	neg.s32 	%r106, %r110;
	mov.b32 	%r109, 0;
$L__BB1_7:
	.pragma "nounroll";
	ld.shared.v4.u32 	{%r42, %r43, %r44, %r45}, [%r105+-32];
	add.s32 	%r46, %r42, %r109;
	add.s32 	%r47, %r43, %r46;
	add.s32 	%r48, %r44, %r47;
	st.shared.v4.u32 	[%r105+-32], {%r109, %r46, %r47, %r48};
	add.s32 	%r49, %r45, %r48;
	ld.shared.v4.u32 	{%r50, %r51, %r52, %r53}, [%r105+-16];
	add.s32 	%r54, %r50, %r49;
	add.s32 	%r55, %r51, %r54;
	add.s32 	%r56, %r52, %r55;
	st.shared.v4.u32 	[%r105+-16], {%r49, %r54, %r55, %r56};
	add.s32 	%r57, %r53, %r56;
	ld.shared.v4.u32 	{%r58, %r59, %r60, %r61}, [%r105];
	add.s32 	%r62, %r58, %r57;
	add.s32 	%r63, %r59, %r62;
	add.s32 	%r64, %r60, %r63;
	st.shared.v4.u32 	[%r105], {%r57, %r62, %r63, %r64};
	add.s32 	%r65, %r61, %r64;
	ld.shared.v4.u32 	{%r66, %r67, %r68, %r69}, [%r105+16];
	add.s32 	%r70, %r66, %r65;
	add.s32 	%r71, %r67, %r70;
	add.s32 	%r72, %r68, %r71;
	st.shared.v4.u32 	[%r105+16], {%r65, %r70, %r71, %r72};
	add.s32 	%r109, %r69, %r72;
	add.s32 	%r106, %r106, 16;
	add.s32 	%r105, %r105, 64;
	setp.ne.s32 	%p7, %r106, 0;
	@%p7 bra 	$L__BB1_7;
$L__BB1_8:
	setp.eq.s32 	%p8, %r3, 0;
	@%p8 bra 	$L__BB1_17;
	and.b32  	%r14, %r32, 7;
	setp.lt.u32 	%p9, %r3, 8;
	@%p9 bra 	$L__BB1_11;
	shl.b32 	%r73, %r110, 2;
	add.s32 	%r75, %r34, %r73;
	ld.shared.u32 	%r76, [%r75];
	st.shared.u32 	[%r75], %r109;
	add.s32 	%r77, %r76, %r109;
	ld.shared.u32 	%r78, [%r75+4];
	st.shared.u32 	[%r75+4], %r77;
	add.s32 	%r79, %r78, %r77;
	ld.shared.u32 	%r80, [%r75+8];
	st.shared.u32 	[%r75+8], %r79;
	add.s32 	%r81, %r80, %r79;
	ld.shared.u32 	%r82, [%r75+12];
	st.shared.u32 	[%r75+12], %r81;
	add.s32 	%r83, %r82, %r81;
	ld.shared.u32 	%r84, [%r75+16];
	st.shared.u32 	[%r75+16], %r83;
	add.s32 	%r85, %r84, %r83;
	ld.shared.u32 	%r86, [%r75+20];
	st.shared.u32 	[%r75+20], %r85;
	add.s32 	%r87, %r86, %r85;
	ld.shared.u32 	%r88, [%r75+24];
	st.shared.u32 	[%r75+24], %r87;
	add.s32 	%r89, %r88, %r87;
	ld.shared.u32 	%r90, [%r75+28];
	st.shared.u32 	[%r75+28], %r89;
	add.s32 	%r109, %r90, %r89;
	add.s32 	%r110, %r110, 8;
$L__BB1_11:
	setp.eq.s32 	%p10, %r14, 0;
	@%p10 bra 	$L__BB1_17;
	and.b32  	%r19, %r32, 3;
	setp.lt.u32 	%p11, %r14, 4;
	@%p11 bra 	$L__BB1_14;
	shl.b32 	%r91, %r110, 2;
	add.s32 	%r93, %r34, %r91;
	ld.shared.u32 	%r94, [%r93];
	st.shared.u32 	[%r93], %r109;
	add.s32 	%r95, %r94, %r109;
	ld.shared.u32 	%r96, [%r93+4];
	st.shared.u32 	[%r93+4], %r95;
	add.s32 	%r97, %r96, %r95;
	ld.shared.u32 	%r98, [%r93+8];
	st.shared.u32 	[%r93+8], %r97;
	add.s32 	%r99, %r98, %r97;
	ld.shared.u32 	%r100, [%r93+12];
	st.shared.u32 	[%r93+12], %r99;
	add.s32 	%r109, %r100, %r99;
	add.s32 	%r110, %r110, 4;
$L__BB1_14:
	setp.eq.s32 	%p12, %r19, 0;
	@%p12 bra 	$L__BB1_17;
	shl.b32 	%r101, %r110, 2;
	add.s32 	%r115, %r34, %r101;
	neg.s32 	%r114, %r19;
$L__BB1_16:
	.pragma "nounroll";
	ld.shared.u32 	%r103, [%r115];
	st.shared.u32 	[%r115], %r109;
	add.s32 	%r109, %r103, %r109;
	add.s32 	%r115, %r115, 4;
	add.s32 	%r114, %r114, 1;
	setp.ne.s32 	%p13, %r114, 0;
	@%p13 bra 	$L__BB1_16;
$L__BB1_17:
	setp.ge.s32 	%p14, %r1, %r32;
	bar.sync 	0;
	@%p14 bra 	$L__BB1_19;
	ld.shared.u32 	%r104, [%r2];
	cvta.to.global.u64 	%rd6, %rd2;
	mul.wide.u32 	%rd7, %r1, 4;
	add.s64 	%rd8, %rd6, %rd7;
	st.global.u32 	[%rd8], %r104;
$L__BB1_19:
	ret;

}
	// .globl	_Z14verticalScanHHPjS_ii
.visible .entry _Z14verticalScanHHPjS_ii(
	.param .u64 .ptr .align 1 _Z14verticalScanHHPjS_ii_param_0,
	.param .u64 .ptr .align 1 _Z14verticalScanHHPjS_ii_param_1,
	.param .u32 _Z14verticalScanHHPjS_ii_param_2,
	.param .u32 _Z14verticalScanHHPjS_ii_param_3
)
{
	.reg .pred 	%p<16>;
	.reg .b32 	%r<121>;
	.reg .b64 	%rd<9>;

	ld.param.u64 	%rd1, [_Z14verticalScanHHPjS_ii_param_0];
	ld.param.u64 	%rd2, [_Z14verticalScanHHPjS_ii_param_1];
	ld.param.u32 	%r33, [_Z14verticalScanHHPjS_ii_param_2];
	ld.param.u32 	%r34, [_Z14verticalScanHHPjS_ii_param_3];
	mov.u32 	%r1, %ctaid.x;
	setp.ge.s32 	%p1, %r1, %r33;
	@%p1 bra 	$L__BB2_20;
	mov.u32 	%r2, %tid.x;
	setp.ge.u32 	%p2, %r2, %r34;
	shl.b32 	%r35, %r2, 2;
	mov.u32 	%r36, s_col;
	add.s32 	%r3, %r36, %r35;
	@%p2 bra 	$L__BB2_3;
	mad.lo.s32 	%r39, %r33, %r2, %r1;
	cvta.to.global.u64 	%rd3, %rd1;
	mul.wide.u32 	%rd4, %r39, 4;
	add.s64 	%rd5, %rd3, %rd4;
	ld.global.u32 	%r40, [%rd5];
	st.shared.u32 	[%r3], %r40;
	bra.uni 	$L__BB2_5;
$L__BB2_3:
	mov.u32 	%r37, %ntid.x;
	setp.ge.u32 	%p3, %r2, %r37;
	@%p3 bra 	$L__BB2_5;
	mov.b32 	%r38, 0;
	st.shared.u32 	[%r3], %r38;
$L__BB2_5:
	bar.sync 	0;
	setp.ne.s32 	%p4, %r2, 0;
	setp.lt.s32 	%p5, %r34, 1;
	or.pred  	%p6, %p4, %p5;
	@%p6 bra 	$L__BB2_18;
	and.b32  	%r4, %r34, 15;
	setp.lt.u32 	%p7, %r34, 16;
	mov.b32 	%r114, 0;
	mov.u32 	%r113, %r114;
	@%p7 bra 	$L__BB2_9;
	and.b32  	%r114, %r34, 2147483632;
	add.s32 	%r109, %r36, 32;
	neg.s32 	%r110, %r114;
	mov.b32 	%r113, 0;
$L__BB2_8:
	.pragma "nounroll";
	ld.shared.v4.u32 	{%r45, %r46, %r47, %r48}, [%r109+-32];
	add.s32 	%r49, %r45, %r113;
	add.s32 	%r50, %r46, %r49;
	add.s32 	%r51, %r47, %r50;
	st.shared.v4.u32 	[%r109+-32], {%r113, %r49, %r50, %r51};
	add.s32 	%r52, %r48, %r51;
	ld.shared.v4.u32 	{%r53, %r54, %r55, %r56}, [%r109+-16];
	add.s32 	%r57, %r53, %r52;
	add.s32 	%r58, %r54, %r57;
	add.s32 	%r59, %r55, %r58;
	st.shared.v4.u32 	[%r109+-16], {%r52, %r57, %r58, %r59};
	add.s32 	%r60, %r56, %r59;
	ld.shared.v4.u32 	{%r61, %r62, %r63, %r64}, [%r109];
	add.s32 	%r65, %r61, %r60;
	add.s32 	%r66, %r62, %r65;
	add.s32 	%r67, %r63, %r66;
	st.shared.v4.u32 	[%r109], {%r60, %r65, %r66, %r67};
	add.s32 	%r68, %r64, %r67;
	ld.shared.v4.u32 	{%r69, %r70, %r71, %r72}, [%r109+16];
	add.s32 	%r73, %r69, %r68;
	add.s32 	%r74, %r70, %r73;
	add.s32 	%r75, %r71, %r74;
	st.shared.v4.u32 	[%r109+16], {%r68, %r73, %r74, %r75};
	add.s32 	%r113, %r72, %r75;
	add.s32 	%r110, %r110, 16;
	add.s32 	%r109, %r109, 64;
	setp.ne.s32 	%p8, %r110, 0;
	@%p8 bra 	$L__BB2_8;
$L__BB2_9:
	setp.eq.s32 	%p9, %r4, 0;
	@%p9 bra 	$L__BB2_18;
	and.b32  	%r15, %r34, 7;
	setp.lt.u32 	%p10, %r4, 8;
	@%p10 bra 	$L__BB2_12;
	shl.b32 	%r76, %r114, 2;
	add.s32 	%r78, %r36, %r76;
	ld.shared.u32 	%r79, [%r78];
	st.shared.u32 	[%r78], %r113;
	add.s32 	%r80, %r79, %r113;
	ld.shared.u32 	%r81, [%r78+4];
	st.shared.u32 	[%r78+4], %r80;
	add.s32 	%r82, %r81, %r80;
	ld.shared.u32 	%r83, [%r78+8];
	st.shared.u32 	[%r78+8], %r82;
	add.s32 	%r84, %r83, %r82;
	ld.shared.u32 	%r85, [%r78+12];
	st.shared.u32 	[%r78+12], %r84;
	add.s32 	%r86, %r85, %r84;
	ld.shared.u32 	%r87, [%r78+16];
	st.shared.u32 	[%r78+16], %r86;
	add.s32 	%r88, %r87, %r86;
	ld.shared.u32 	%r89, [%r78+20];
	st.shared.u32 	[%r78+20], %r88;
	add.s32 	%r90, %r89, %r88;
	ld.shared.u32 	%r91, [%r78+24];
	st.shared.u32 	[%r78+24], %r90;
	add.s32 	%r92, %r91, %r90;
	ld.shared.u32 	%r93, [%r78+28];
	st.shared.u32 	[%r78+28], %r92;
	add.s32 	%r113, %r93, %r92;
	add.s32 	%r114, %r114, 8;
$L__BB2_12:
	setp.eq.s32 	%p11, %r15, 0;
	@%p11 bra 	$L__BB2_18;
	and.b32  	%r20, %r34, 3;
	setp.lt.u32 	%p12, %r15, 4;
	@%p12 bra 	$L__BB2_15;
	shl.b32 	%r94, %r114, 2;
	add.s32 	%r96, %r36, %r94;
	ld.shared.u32 	%r97, [%r96];
	st.shared.u32 	[%r96], %r113;
	add.s32 	%r98, %r97, %r113;
	ld.shared.u32 	%r99, [%r96+4];
	st.shared.u32 	[%r96+4], %r98;
	add.s32 	%r100, %r99, %r98;
	ld.shared.u32 	%r101, [%r96+8];
	st.shared.u32 	[%r96+8], %r100;
	add.s32 	%r102, %r101, %r100;
	ld.shared.u32 	%r103, [%r96+12];
	st.shared.u32 	[%r96+12], %r102;
	add.s32 	%r113, %r103, %r102;
	add.s32 	%r114, %r114, 4;
$L__BB2_15:
	setp.eq.s32 	%p13, %r20, 0;
	@%p13 bra 	$L__BB2_18;
	shl.b32 	%r104, %r114, 2;
	add.s32 	%r119, %r36, %r104;
	neg.s32 	%r118, %r20;
$L__BB2_17:
	.pragma "nounroll";
	ld.shared.u32 	%r106, [%r119];
	st.shared.u32 	[%r119], %r113;
	add.s32 	%r113, %r106, %r113;
	add.s32 	%r119, %r119, 4;
	add.s32 	%r118, %r118, 1;
	setp.ne.s32 	%p14, %r118, 0;
	@%p14 bra 	$L__BB2_17;
$L__BB2_18:
	setp.ge.u32 	%p15, %r2, %r34;
	bar.sync 	0;
	@%p15 bra 	$L__BB2_20;
	ld.shared.u32 	%r107, [%r3];
	mad.lo.s32 	%r108, %r33, %r2, %r1;
	cvta.to.global.u64 	%rd6, %rd2;
	mul.wide.u32 	%rd7, %r108, 4;
	add.s64 	%rd8, %rd6, %rd7;
	st.global.u32 	[%rd8], %r107;
$L__BB2_20:
	ret;

}
	// .globl	_Z15PartitionKernelPjS_S_iS_S_ijji
.visible .entry _Z15PartitionKernelPjS_S_iS_S_ijji(
	.param .u64 .ptr .align 1 _Z15PartitionKernelPjS_S_iS_S_ijji_param_0,
	.param .u64 .ptr .align 1 _Z15PartitionKernelPjS_S_iS_S_ijji_param_1,
	.param .u64 .ptr .align 1 _Z15PartitionKernelPjS_S_iS_S_ijji_param_2,
	.param .u32 _Z15PartitionKernelPjS_S_iS_S_ijji_param_3,
	.param .u64 .ptr .align 1 _Z15PartitionKernelPjS_S_iS_S_ijji_param_4,
	.param .u64 .ptr .align 1 _Z15PartitionKernelPjS_S_iS_S_ijji_param_5,
	.param .u32 _Z15PartitionKernelPjS_S_iS_S_ijji_param_6,
	.param .u32 _Z15PartitionKernelPjS_S_iS_S_ijji_param_7,
	.param .u32 _Z15PartitionKernelPjS_S_iS_S_ijji_param_8,
	.param .u32 _Z15PartitionKernelPjS_S_iS_S_ijji_param_9
)
{
	.reg .pred 	%p<8>;
	.reg .b32 	%r<38>;
	.reg .b64 	%rd<17>;

	ld.param.u64 	%rd3, [_Z15PartitionKernelPjS_S_iS_S_ijji_param_1];
	ld.param.u64 	%rd4, [_Z15PartitionKernelPjS_S_iS_S_ijji_param_2];
	ld.param.u32 	%r14, [_Z15PartitionKernelPjS_S_iS_S_ijji_param_3];
	ld.param.u64 	%rd5, [_Z15PartitionKernelPjS_S_iS_S_ijji_param_4];
	ld.param.u64 	%rd6, [_Z15PartitionKernelPjS_S_iS_S_ijji_param_5];
	ld.param.u32 	%r15, [_Z15PartitionKernelPjS_S_iS_S_ijji_param_6];
	ld.param.u32 	%r16, [_Z15PartitionKernelPjS_S_iS_S_ijji_param_7];
	ld.param.u32 	%r17, [_Z15PartitionKernelPjS_S_iS_S_ijji_param_8];
	sub.s32 	%r1, %r17, %r16;
	mov.u32 	%r2, %tid.x;
	setp.ge.u32 	%p1, %r2, %r14;
	shl.b32 	%r18, %r2, 2;
	mov.u32 	%r19, s_data;
	add.s32 	%r3, %r19, %r18;
	shl.b32 	%r20, %r14, 2;
	add.s32 	%r4, %r3, %r20;
	@%p1 bra 	$L__BB3_2;
	cvta.to.global.u64 	%rd7, %rd4;
	cvta.to.global.u64 	%rd8, %rd3;
	mov.u32 	%r21, %ctaid.x;
	mad.lo.s32 	%r22, %r14, %r21, %r2;
	mul.wide.u32 	%rd9, %r22, 4;
	add.s64 	%rd10, %rd7, %rd9;
	ld.global.u32 	%r23, [%rd10];
	st.shared.u32 	[%r3], %r23;
	mul.wide.u32 	%rd11, %r2, 4;
	add.s64 	%rd12, %rd8, %rd11;
	ld.global.u32 	%r24, [%rd12];
	st.shared.u32 	[%r4], %r24;
$L__BB3_2:
	setp.ge.u32 	%p2, %r2, %r14;
	bar.sync 	0;
	@%p2 bra 	$L__BB3_4;
	ld.shared.u32 	%r25, [%r3];
	ld.shared.u32 	%r26, [%r4];
	add.s32 	%r27, %r26, %r25;
	st.shared.u32 	[%r3], %r27;
$L__BB3_4:
	bar.sync 	0;
	mov.u32 	%r28, %ctaid.x;
	mov.u32 	%r5, %ntid.x;
	mad.lo.s32 	%r37, %r28, %r5, %r2;
	setp.ge.s32 	%p3, %r37, %r15;
	@%p3 bra 	$L__BB3_9;
	add.s32 	%r7, %r14, -1;
	setp.gt.u32 	%p4, %r14, %r1;
	div.u32 	%r29, %r1, %r14;
	selp.b32 	%r8, 1, %r29, %p4;
	cvta.to.global.u64 	%rd1, %rd5;
	cvta.to.global.u64 	%rd2, %rd6;
	mov.u32 	%r30, %nctaid.x;
	mul.lo.s32 	%r9, %r5, %r30;
$L__BB3_6:
	mul.wide.s32 	%rd13, %r37, 4;
	add.s64 	%rd14, %rd1, %rd13;
	ld.global.u32 	%r11, [%rd14];
	sub.s32 	%r31, %r11, %r16;
	div.u32 	%r32, %r31, %r8;
	setp.lt.u32 	%p5, %r32, %r14;
	selp.b32 	%r33, %r32, %r7, %p5;
	shl.b32 	%r34, %r33, 2;
	add.s32 	%r36, %r19, %r34;
	atom.shared.add.u32 	%r12, [%r36], 1;
	setp.ge.u32 	%p6, %r12, %r15;
	@%p6 bra 	$L__BB3_8;
	mul.wide.u32 	%rd15, %r12, 4;
	add.s64 	%rd16, %rd2, %rd15;
	st.global.u32 	[%rd16], %r11;
$L__BB3_8:
	add.s32 	%r37, %r37, %r9;
	setp.lt.s32 	%p7, %r37, %r15;
	@%p7 bra 	$L__BB3_6;
$L__BB3_9:
	ret;

}
	// .globl	_Z11bitonicSortPjii
.visible .entry _Z11bitonicSortPjii(
	.param .u64 .ptr .align 1 _Z11bitonicSortPjii_param_0,
	.param .u32 _Z11bitonicSortPjii_param_1,
	.param .u32 _Z11bitonicSortPjii_param_2
)
{
	.reg .pred 	%p<11>;
	.reg .b32 	%r<36>;
	.reg .b64 	%rd<5>;

	ld.param.u64 	%rd2, [_Z11bitonicSortPjii_param_0];
	ld.param.u32 	%r15, [_Z11bitonicSortPjii_param_1];
	ld.param.u32 	%r16, [_Z11bitonicSortPjii_param_2];
	cvta.to.global.u64 	%rd3, %rd2;
	mov.u32 	%r1, %tid.x;
	setp.ge.s32 	%p1, %r1, %r15;
	mul.wide.u32 	%rd4, %r1, 4;
	add.s64 	%rd1, %rd3, %rd4;
	shl.b32 	%r17, %r1, 2;
	mov.u32 	%r18, shared;
	add.s32 	%r2, %r18, %r17;
	@%p1 bra 	$L__BB4_2;
	ld.global.u32 	%r19, [%rd1];
	st.shared.u32 	[%r2], %r19;
$L__BB4_2:
	bar.sync 	0;
	setp.lt.s32 	%p2, %r15, 2;
	@%p2 bra 	$L__BB4_11;
	shl.b32 	%r3, %r1, 1;
	mov.b32 	%r34, 2;
$L__BB4_4:
	shr.s32 	%r35, %r34, 1;
	setp.lt.s32 	%p3, %r35, 1;
	@%p3 bra 	$L__BB4_10;
	shr.u32 	%r21, %r34, 1;
	and.b32  	%r22, %r21, %r1;
	setp.ne.s32 	%p4, %r22, 0;
	selp.u32 	%r23, 1, 0, %p4;
	xor.b32  	%r6, %r16, %r23;
$L__BB4_6:
	mov.u32 	%r7, %r35;
	bar.sync 	0;
	add.s32 	%r24, %r7, -1;
	and.b32  	%r25, %r24, %r1;
	sub.s32 	%r26, %r3, %r25;
	add.s32 	%r27, %r26, %r7;
	max.s32 	%r28, %r26, %r27;
	setp.ge.s32 	%p5, %r28, %r15;
	@%p5 bra 	$L__BB4_9;
	shl.b32 	%r29, %r26, 2;
	add.s32 	%r9, %r18, %r29;
	ld.shared.u32 	%r10, [%r9];
	shl.b32 	%r31, %r7, 2;
	add.s32 	%r11, %r9, %r31;
	ld.shared.u32 	%r12, [%r11];
	setp.gt.u32 	%p6, %r10, %r12;
	selp.u32 	%r32, 1, 0, %p6;
	setp.ne.s32 	%p7, %r6, %r32;
	@%p7 bra 	$L__BB4_9;
	st.shared.u32 	[%r9], %r12;
	st.shared.u32 	[%r11], %r10;
$L__BB4_9:
	shr.u32 	%r35, %r7, 1;
	setp.gt.u32 	%p8, %r7, 1;
	@%p8 bra 	$L__BB4_6;
$L__BB4_10:
	shl.b32 	%r34, %r34, 1;
	setp.le.s32 	%p9, %r34, %r15;
	@%p9 bra 	$L__BB4_4;
$L__BB4_11:
	setp.ge.s32 	%p10, %r1, %r15;
	bar.sync 	0;
	@%p10 bra 	$L__BB4_13;
	ld.shared.u32 	%r33, [%r2];
	st.global.u32 	[%rd1], %r33;
$L__BB4_13:
	ret;

}
	// .globl	_ZN3cub18CUB_300001_SM_10006detail11EmptyKernelIvEEvv
.visible .entry _ZN3cub18CUB_300001_SM_10006detail11EmptyKernelIvEEvv()
{


	ret;

}
	// .globl	_ZN3cub18CUB_300001_SM_10006detail10radix_sort31DeviceRadixSortSingleTileKernelINS1_5radix10policy_hubIjNS0_8NullTypeEyE10Policy1000ELNS0_9SortOrderE0EjS6_yNS1_21identity_decomposer_tEEEvPKT1_PSB_PKT2_PSF_T3_iiT4_
.visible .entry _ZN3cub18CUB_300001_SM_10006detail10radix_sort31DeviceRadixSortSingleTileKernelINS1_5radix10policy_hubIjNS0_8NullTypeEyE10Policy1000ELNS0_9SortOrderE0EjS6_yNS1_21identity_decomposer_tEEEvPKT1_PSB_PKT2_PSF_T3_iiT4_(
	.param .u64 .ptr .align 1 _ZN3cub18CUB_300001_SM_10006detail10radix_sort31DeviceRadixSortSingleTileKernelINS1_5radix10policy_hubIjNS0_8NullTypeEyE10Policy1000ELNS0_9SortOrderE0EjS6_yNS1_21identity_decomposer_tEEEvPKT1_PSB_PKT2_PSF_T3_iiT4__param_0,
	.param .u64 .ptr .align 1 _ZN3cub18CUB_300001_SM_10006detail10radix_sort31DeviceRadixSortSingleTileKernelINS1_5radix10policy_hubIjNS0_8NullTypeEyE10Policy1000ELNS0_9SortOrderE0EjS6_yNS1_21identity_decomposer_tEEEvPKT1_PSB_PKT2_PSF_T3_iiT4__param_1,
	.param .u64 .ptr .align 1 _ZN3cub18CUB_300001_SM_10006detail10radix_sort31DeviceRadixSortSingleTileKernelINS1_5radix10policy_hubIjNS0_8NullTypeEyE10Policy1000ELNS0_9SortOrderE0EjS6_yNS1_21identity_decomposer_tEEEvPKT1_PSB_PKT2_PSF_T3_iiT4__param_2,
	.param .u64 .ptr .align 1 _ZN3cub18CUB_300001_SM_10006detail10radix_sort31DeviceRadixSortSingleTileKernelINS1_5radix10policy_hubIjNS0_8NullTypeEyE10Policy1000ELNS0_9SortOrderE0EjS6_yNS1_21identity_decomposer_tEEEvPKT1_PSB_PKT2_PSF_T3_iiT4__param_3,
	.param .u64 _ZN3cub18CUB_300001_SM_10006detail10radix_sort31DeviceRadixSortSingleTileKernelINS1_5radix10policy_hubIjNS0_8NullTypeEyE10Policy1000ELNS0_9SortOrderE0EjS6_yNS1_21identity_decomposer_tEEEvPKT1_PSB_PKT2_PSF_T3_iiT4__param_4,
	.param .u32 _ZN3cub18CUB_300001_SM_10006detail10radix_sort31DeviceRadixSortSingleTileKernelINS1_5radix10policy_hubIjNS0_8NullTypeEyE10Policy1000ELNS0_9SortOrderE0EjS6_yNS1_21identity_decomposer_tEEEvPKT1_PSB_PKT2_PSF_T3_iiT4__param_5,
	.param .u32 _ZN3cub18CUB_300001_SM_10006detail10radix_sort31DeviceRadixSortSingleTileKernelINS1_5radix10policy_hubIjNS0_8NullTypeEyE10Policy1000ELNS0_9SortOrderE0EjS6_yNS1_21identity_decomposer_tEEEvPKT1_PSB_PKT2_PSF_T3_iiT4__param_6,
	.param .align 1 .b8 _ZN3cub18CUB_300001_SM_10006detail10radix_sort31DeviceRadixSortSingleTileKernelINS1_5radix10policy_hubIjNS0_8NullTypeEyE10Policy1000ELNS0_9SortOrderE0EjS6_yNS1_21identity_decomposer_tEEEvPKT1_PSB_PKT2_PSF_T3_iiT4__param_7[1]
)
.maxntid 256
.minnctapersm 1
{
	.reg .pred 	%p<52>;
	.reg .b16 	%rs<39>;
	.reg .b32 	%r<706>;
	.reg .b64 	%rd<29>;
	// demoted variable
	.shared .align 16 .b8 _ZZN3cub18CUB_300001_SM_10006detail10radix_sort31DeviceRadixSortSingleTileKernelINS1_5radix10policy_hubIjNS0_8NullTypeEyE10Policy1000ELNS0_9SortOrderE0EjS6_yNS1_21identity_decomposer_tEEEvPKT1_PSB_PKT2_PSF_T3_iiT4_E12temp_storage[33856];
	ld.param.u64 	%rd5, [_ZN3cub18CUB_300001_SM_10006detail10radix_sort31DeviceRadixSortSingleTileKernelINS1_5radix10policy_hubIjNS0_8NullTypeEyE10Policy1000ELNS0_9SortOrderE0EjS6_yNS1_21identity_decomposer_tEEEvPKT1_PSB_PKT2_PSF_T3_iiT4__param_0];
	ld.param.u64 	%rd3, [_ZN3cub18CUB_300001_SM_10006detail10radix_sort31DeviceRadixSortSingleTileKernelINS1_5radix10policy_hubIjNS0_8NullTypeEyE10Policy1000ELNS0_9SortOrderE0EjS6_yNS1_21identity_decomposer_tEEEvPKT1_PSB_PKT2_PSF_T3_iiT4__param_1];
	ld.param.u64 	%rd4, [_ZN3cub18CUB_300001_SM_10006detail10radix_sort31DeviceRadixSortSingleTileKernelINS1_5radix10policy_hubIjNS0_8NullTypeEyE10Policy1000ELNS0_9SortOrderE0EjS6_yNS1_21identity_decomposer_tEEEvPKT1_PSB_PKT2_PSF_T3_iiT4__param_4];
	ld.param.u32 	%r189, [_ZN3cub18CUB_300001_SM_10006detail10radix_sort31DeviceRadixSortSingleTileKernelINS1_5radix10policy_hubIjNS0_8NullTypeEyE10Policy1000ELNS0_9SortOrderE0EjS6_yNS1_21identity_decomposer_tEEEvPKT1_PSB_PKT2_PSF_T3_iiT4__param_5];
	ld.param.u32 	%r190, [_ZN3cub18CUB_300001_SM_10006detail10radix_sort31DeviceRadixSortSingleTileKernelINS1_5radix10policy_hubIjNS0_8NullTypeEyE10Policy1000ELNS0_9SortOrderE0EjS6_yNS1_21identity_decomposer_tEEEvPKT1_PSB_PKT2_PSF_T3_iiT4__param_6];
	cvta.to.global.u64 	%rd6, %rd5;
	cvt.u32.u64 	%r1, %rd4;
	mov.u32 	%r2, %tid.x;
	mul.lo.s32 	%r3, %r2, 19;
	setp.ge.s32 	%p1, %r3, %r1;
	mul.wide.u32 	%rd7, %r3, 4;
	add.s64 	%rd1, %rd6, %rd7;
	mov.b32 	%r703, -1;
	@%p1 bra 	$L__BB6_2;
	ld.global.u32 	%r703, [%rd1];
$L__BB6_2:
	add.s32 	%r193, %r3, 1;
	setp.ge.s32 	%p2, %r193, %r1;
	mov.b32 	%r702, -1;
	@%p2 bra 	$L__BB6_4;
	ld.global.u32 	%r702, [%rd1+4];
$L__BB6_4:
	add.s32 	%r195, %r3, 2;
	setp.ge.s32 	%p3, %r195, %r1;
	mov.b32 	%r701, -1;
	@%p3 bra 	$L__BB6_6;
	ld.global.u32 	%r701, [%rd1+8];
$L__BB6_6:
	add.s32 	%r197, %r3, 3;
	setp.ge.s32 	%p4, %r197, %r1;
	mov.b32 	%r700, -1;
	@%p4 bra 	$L__BB6_8;
	ld.global.u32 	%r700, [%rd1+12];
$L__BB6_8:
	add.s32 	%r199, %r3, 4;
	setp.ge.s32 	%p5, %r199, %r1;
	mov.b32 	%r699, -1;
	@%p5 bra 	$L__BB6_10;
	ld.global.u32 	%r699, [%rd1+16];
$L__BB6_10:
	add.s32 	%r201, %r3, 5;
	setp.ge.s32 	%p6, %r201, %r1;
	mov.b32 	%r698, -1;
	@%p6 bra 	$L__BB6_12;
	ld.global.u32 	%r698, [%rd1+20];
$L__BB6_12:
	add.s32 	%r203, %r3, 6;
	setp.ge.s32 	%p7, %r203, %r1;
	mov.b32 	%r697, -1;
	@%p7 bra 	$L__BB6_14;
	ld.global.u32 	%r697, [%rd1+24];
$L__BB6_14:
	add.s32 	%r205, %r3, 7;
	setp.ge.s32 	%p8, %r205, %r1;
	mov.b32 	%r696, -1;
	@%p8 bra 	$L__BB6_16;
	ld.global.u32 	%r696, [%rd1+28];
$L__BB6_16:
	add.s32 	%r207, %r3, 8;
	setp.ge.s32 	%p9, %r207, %r1;
	mov.b32 	%r695, -1;
	@%p9 bra 	$L__BB6_18;
	ld.global.u32 	%r695, [%rd1+32];
$L__BB6_18:
	add.s32 	%r209, %r3, 9;
	setp.ge.s32 	%p10, %r209, %r1;
	mov.b32 	%r694, -1;
	@%p10 bra 	$L__BB6_20;
	ld.global.u32 	%r694, [%rd1+36];
$L__BB6_20:
	add.s32 	%r211, %r3, 10;
	setp.ge.s32 	%p11, %r211, %r1;
	mov.b32 	%r693, -1;
	@%p11 bra 	$L__BB6_22;
	ld.global.u32 	%r693, [%rd1+40];
$L__BB6_22:
	add.s32 	%r213, %r3, 11;
	setp.ge.s32 	%p12, %r213, %r1;
	mov.b32 	%r692, -1;
	@%p12 bra 	$L__BB6_24;
	ld.global.u32 	%r692, [%rd1+44];
$L__BB6_24:
	add.s32 	%r215, %r3, 12;
	setp.ge.s32 	%p13, %r215, %r1;
	mov.b32 	%r691, -1;
	@%p13 bra 	$L__BB6_26;
	ld.global.u32 	%r691, [%rd1+48];
$L__BB6_26:
	add.s32 	%r217, %r3, 13;
	setp.ge.s32 	%p14, %r217, %r1;
	mov.b32 	%r690, -1;
	@%p14 bra 	$L__BB6_28;
	ld.global.u32 	%r690, [%rd1+52];
$L__BB6_28:
	add.s32 	%r219, %r3, 14;
	setp.ge.s32 	%p15, %r219, %r1;
	mov.b32 	%r689, -1;
	@%p15 bra 	$L__BB6_30;
	ld.global.u32 	%r689, [%rd1+56];
$L__BB6_30:
	add.s32 	%r221, %r3, 15;
	setp.ge.s32 	%p16, %r221, %r1;
	mov.b32 	%r688, -1;
	@%p16 bra 	$L__BB6_32;
	ld.global.u32 	%r688, [%rd1+60];
$L__BB6_32:
	add.s32 	%r223, %r3, 16;
	setp.ge.s32 	%p17, %r223, %r1;
	mov.b32 	%r687, -1;
	@%p17 bra 	$L__BB6_34;
	ld.global.u32 	%r687, [%rd1+64];
$L__BB6_34:
	add.s32 	%r225, %r3, 17;
	setp.ge.s32 	%p18, %r225, %r1;
	mov.b32 	%r686, -1;
	@%p18 bra 	$L__BB6_36;
	ld.global.u32 	%r686, [%rd1+68];
$L__BB6_36:
	add.s32 	%r227, %r3, 18;
	setp.ge.s32 	%p19, %r227, %r1;
	mov.b32 	%r685, -1;
	@%p19 bra 	$L__BB6_38;
	ld.global.u32 	%r685, [%rd1+72];
$L__BB6_38:
	bar.sync 	0;
	shr.u32 	%r42, %r2, 5;
	shl.b32 	%r229, %r2, 2;
	mov.u32 	%r230, _ZZN3cub18CUB_300001_SM_10006detail10radix_sort31DeviceRadixSortSingleTileKernelINS1_5radix10policy_hubIjNS0_8NullTypeEyE10Policy1000ELNS0_9SortOrderE0EjS6_yNS1_21identity_decomposer_tEEEvPKT1_PSB_PKT2_PSF_T3_iiT4_E12temp_storage;
	add.s32 	%r43, %r230, %r229;
	shl.b32 	%r231, %r2, 7;
	add.s32 	%r44, %r43, %r231;
	shl.b32 	%r232, %r42, 2;
	add.s32 	%r233, %r230, %r232;
	add.s32 	%r45, %r233, 33792;
	mad.lo.s32 	%r46, %r2, -56, %r44;
	add.s32 	%r684, %r189, 6;
	sub.s32 	%r683, %r190, %r189;
$L__BB6_39:
	add.s32 	%r293, %r684, -6;
	min.s32 	%r236, %r683, 6;
	mov.b32 	%r322, 0;
	st.shared.u32 	[%r43], %r322;
	st.shared.u32 	[%r43+1024], %r322;
	st.shared.u32 	[%r43+2048], %r322;
	st.shared.u32 	[%r43+3072], %r322;
	st.shared.u32 	[%r43+4096], %r322;
	st.shared.u32 	[%r43+5120], %r322;
	st.shared.u32 	[%r43+6144], %r322;
	st.shared.u32 	[%r43+7168], %r322;
	st.shared.u32 	[%r43+8192], %r322;
	st.shared.u32 	[%r43+9216], %r322;
	st.shared.u32 	[%r43+10240], %r322;
	st.shared.u32 	[%r43+11264], %r322;
	st.shared.u32 	[%r43+12288], %r322;
	st.shared.u32 	[%r43+13312], %r322;
	st.shared.u32 	[%r43+14336], %r322;
	st.shared.u32 	[%r43+15360], %r322;
	st.shared.u32 	[%r43+16384], %r322;
	st.shared.u32 	[%r43+17408], %r322;
	st.shared.u32 	[%r43+18432], %r322;
	st.shared.u32 	[%r43+19456], %r322;
	st.shared.u32 	[%r43+20480], %r322;
	st.shared.u32 	[%r43+21504], %r322;
	st.shared.u32 	[%r43+22528], %r322;
	st.shared.u32 	[%r43+23552], %r322;
	st.shared.u32 	[%r43+24576], %r322;
	st.shared.u32 	[%r43+25600], %r322;
	st.shared.u32 	[%r43+26624], %r322;
	st.shared.u32 	[%r43+27648], %r322;
	st.shared.u32 	[%r43+28672], %r322;
	st.shared.u32 	[%r43+29696], %r322;
	st.shared.u32 	[%r43+30720], %r322;
	st.shared.u32 	[%r43+31744], %r322;
	st.shared.u32 	[%r43+32768], %r322;
	// begin inline asm
	bmsk.clamp.b32 %r234, %r322, %r236;
	// end inline asm
	// begin inline asm
	shr.b32 %r237, %r703, %r293;
	// end inline asm
	and.b32  	%r325, %r234, %r237;
	shl.b32 	%r326, %r325, 10;
	and.b32  	%r327, %r326, 31744;
	add.s32 	%r328, %r43, %r327;
	shr.u32 	%r329, %r325, 4;
	and.b32  	%r330, %r329, 268435454;
	add.s32 	%r71, %r328, %r330;
	ld.shared.u16 	%rs1, [%r71];
	add.s16 	%rs20, %rs1, 1;
	st.shared.u16 	[%r71], %rs20;
	// begin inline asm
	shr.b32 %r240, %r702, %r293;
	// end inline asm
	and.b32  	%r331, %r234, %r240;
	shl.b32 	%r332, %r331, 10;
	and.b32  	%r333, %r332, 31744;
	add.s32 	%r334, %r43, %r333;
	shr.u32 	%r335, %r331, 4;
	and.b32  	%r336, %r335, 268435454;
	add.s32 	%r72, %r334, %r336;
	ld.shared.u16 	%rs2, [%r72];
	add.s16 	%rs21, %rs2, 1;
	st.shared.u16 	[%r72], %rs21;
	// begin inline asm
	shr.b32 %r243, %r701, %r293;
	// end inline asm
	and.b32  	%r337, %r234, %r243;
	shl.b32 	%r338, %r337, 10;
	and.b32  	%r339, %r338, 31744;
	add.s32 	%r340, %r43, %r339;
	shr.u32 	%r341, %r337, 4;
	and.b32  	%r342, %r341, 268435454;
	add.s32 	%r73, %r340, %r342;
	ld.shared.u16 	%rs3, [%r73];
	add.s16 	%rs22, %rs3, 1;
	st.shared.u16 	[%r73], %rs22;
	// begin inline asm
	shr.b32 %r246, %r700, %r293;
	// end inline asm
	and.b32  	%r343, %r234, %r246;
	shl.b32 	%r344, %r343, 10;
	and.b32  	%r345, %r344, 31744;
	add.s32 	%r346, %r43, %r345;
	shr.u32 	%r347, %r343, 4;
	and.b32  	%r348, %r347, 268435454;
	add.s32 	%r74, %r346, %r348;
	ld.shared.u16 	%rs4, [%r74];
	add.s16 	%rs23, %rs4, 1;
	st.shared.u16 	[%r74], %rs23;
	// begin inline asm
	shr.b32 %r249, %r699, %r293;
	// end inline asm
	and.b32  	%r349, %r234, %r249;
	shl.b32 	%r350, %r349, 10;
	and.b32  	%r351, %r350, 31744;
	add.s32 	%r352, %r43, %r351;
	shr.u32 	%r353, %r349, 4;
	and.b32  	%r354, %r353, 268435454;
	add.s32 	%r75, %r352, %r354;
	ld.shared.u16 	%rs5, [%r75];
	add.s16 	%rs24, %rs5, 1;
	st.shared.u16 	[%r75], %rs24;
	// begin inline asm
	shr.b32 %r252, %r698, %r293;
	// end inline asm
	and.b32  	%r355, %r234, %r252;
	shl.b32 	%r356, %r355, 10;
	and.b32  	%r357, %r356, 31744;
	add.s32 	%r358, %r43, %r357;
	shr.u32 	%r359, %r355, 4;
	and.b32  	%r360, %r359, 268435454;
	add.s32 	%r76, %r358, %r360;
	ld.shared.u16 	%rs6, [%r76];
	add.s16 	%rs25, %rs6, 1;
	st.shared.u16 	[%r76], %rs25;
	// begin inline asm
	shr.b32 %r255, %r697, %r293;
	// end inline asm
	and.b32  	%r361, %r234, %r255;
	shl.b32 	%r362, %r361, 10;
	and.b32  	%r363, %r362, 31744;
	add.s32 	%r364, %r43, %r363;
	shr.u32 	%r365, %r361, 4;
	and.b32  	%r366, %r365, 268435454;
	add.s32 	%r77, %r364, %r366;
	ld.shared.u16 	%rs7, [%r77];
	add.s16 	%rs26, %rs7, 1;
	st.shared.u16 	[%r77], %rs26;
	// begin inline asm
	shr.b32 %r258, %r696, %r293;
	// end inline asm
	and.b32  	%r367, %r234, %r258;
	shl.b32 	%r368, %r367, 10;
	and.b32  	%r369, %r368, 31744;
	add.s32 	%r370, %r43, %r369;
	shr.u32 	%r371, %r367, 4;
	and.b32  	%r372, %r371, 268435454;
	add.s32 	%r78, %r370, %r372;
	ld.shared.u16 	%rs8, [%r78];
	add.s16 	%rs27, %rs8, 1;
	st.shared.u16 	[%r78], %rs27;
	// begin inline asm
	shr.b32 %r261, %r695, %r293;
	// end inline asm
	and.b32  	%r373, %r234, %r261;
	shl.b32 	%r374, %r373, 10;
	and.b32  	%r375, %r374, 31744;
	add.s32 	%r376, %r43, %r375;
	shr.u32 	%r377, %r373, 4;
	and.b32  	%r378, %r377, 268435454;
	add.s32 	%r79, %r376, %r378;
	ld.shared.u16 	%rs9, [%r79];
	add.s16 	%rs28, %rs9, 1;
	st.shared.u16 	[%r79], %rs28;
	// begin inline asm
	shr.b32 %r264, %r694, %r293;
	// end inline asm
	and.b32  	%r379, %r234, %r264;
	shl.b32 	%r380, %r379, 10;
	and.b32  	%r381, %r380, 31744;
	add.s32 	%r382, %r43, %r381;
	shr.u32 	%r383, %r379, 4;
	and.b32  	%r384, %r383, 268435454;
	add.s32 	%r80, %r382, %r384;
	ld.shared.u16 	%rs10, [%r80];
	add.s16 	%rs29, %rs10, 1;
	st.shared.u16 	[%r80], %rs29;
	// begin inline asm
	shr.b32 %r267, %r693, %r293;
	// end inline asm
	and.b32  	%r385, %r234, %r267;
	shl.b32 	%r386, %r385, 10;
	and.b32  	%r387, %r386, 31744;
	add.s32 	%r388, %r43, %r387;
	shr.u32 	%r389, %r385, 4;
	and.b32  	%r390, %r389, 268435454;
	add.s32 	%r81, %r388, %r390;
	ld.shared.u16 	%rs11, [%r81];
	add.s16 	%rs30, %rs11, 1;
	st.shared.u16 	[%r81], %rs30;
	// begin inline asm
	shr.b32 %r270, %r692, %r293;
	// end inline asm
	and.b32  	%r391, %r234, %r270;
	shl.b32 	%r392, %r391, 10;
	and.b32  	%r393, %r392, 31744;
	add.s32 	%r394, %r43, %r393;
	shr.u32 	%r395, %r391, 4;
	and.b32  	%r396, %r395, 268435454;
	add.s32 	%r82, %r394, %r396;
	ld.shared.u16 	%rs12, [%r82];
	add.s16 	%rs31, %rs12, 1;
	st.shared.u16 	[%r82], %rs31;
	// begin inline asm
	shr.b32 %r273, %r691, %r293;
	// end inline asm
	and.b32  	%r397, %r234, %r273;
	shl.b32 	%r398, %r397, 10;
	and.b32  	%r399, %r398, 31744;
	add.s32 	%r400, %r43, %r399;
	shr.u32 	%r401, %r397, 4;
	and.b32  	%r402, %r401, 268435454;
	add.s32 	%r83, %r400, %r402;
	ld.shared.u16 	%rs13, [%r83];
	add.s16 	%rs32, %rs13, 1;
	st.shared.u16 	[%r83], %rs32;
	// begin inline asm
	shr.b32 %r276, %r690, %r293;
	// end inline asm
	and.b32  	%r403, %r234, %r276;
	shl.b32 	%r404, %r403, 10;
	and.b32  	%r405, %r404, 31744;
	add.s32 	%r406, %r43, %r405;
	shr.u32 	%r407, %r403, 4;
	and.b32  	%r408, %r407, 268435454;
	add.s32 	%r84, %r406, %r408;
	ld.shared.u16 	%rs14, [%r84];
	add.s16 	%rs33, %rs14, 1;
	st.shared.u16 	[%r84], %rs33;
	// begin inline asm
	shr.b32 %r279, %r689, %r293;
	// end inline asm
	and.b32  	%r409, %r234, %r279;
	shl.b32 	%r410, %r409, 10;
	and.b32  	%r411, %r410, 31744;
	add.s32 	%r412, %r43, %r411;
	shr.u32 	%r413, %r409, 4;
	and.b32  	%r414, %r413, 268435454;
	add.s32 	%r85, %r412, %r414;
	ld.shared.u16 	%rs15, [%r85];
	add.s16 	%rs34, %rs15, 1;
	st.shared.u16 	[%r85], %rs34;
	// begin inline asm
	shr.b32 %r282, %r688, %r293;
	// end inline asm
	and.b32  	%r415, %r234, %r282;
	shl.b32 	%r416, %r415, 10;
	and.b32  	%r417, %r416, 31744;
	add.s32 	%r418, %r43, %r417;
	shr.u32 	%r419, %r415, 4;
	and.b32  	%r420, %r419, 268435454;
	add.s32 	%r86, %r418, %r420;
	ld.shared.u16 	%rs16, [%r86];
	add.s16 	%rs35, %rs16, 1;
	st.shared.u16 	[%r86], %rs35;
	// begin inline asm
	shr.b32 %r285, %r687, %r293;
	// end inline asm
	and.b32  	%r421, %r234, %r285;
	shl.b32 	%r422, %r421, 10;
	and.b32  	%r423, %r422, 31744;
	add.s32 	%r424, %r43, %r423;
	shr.u32 	%r425, %r421, 4;
	and.b32  	%r426, %r425, 268435454;
	add.s32 	%r87, %r424, %r426;
	ld.shared.u16 	%rs17, [%r87];
	add.s16 	%rs36, %rs17, 1;
	st.shared.u16 	[%r87], %rs36;
	// begin inline asm
	shr.b32 %r288, %r686, %r293;
	// end inline asm
	and.b32  	%r427, %r234, %r288;
	shl.b32 	%r428, %r427, 10;
	and.b32  	%r429, %r428, 31744;
	add.s32 	%r430, %r43, %r429;
	shr.u32 	%r431, %r427, 4;
	and.b32  	%r432, %r431, 268435454;
	add.s32 	%r88, %r430, %r432;
	ld.shared.u16 	%rs18, [%r88];
	add.s16 	%rs37, %rs18, 1;
	st.shared.u16 	[%r88], %rs37;
	// begin inline asm
	shr.b32 %r291, %r685, %r293;
	// end inline asm
	and.b32  	%r433, %r234, %r291;
	shl.b32 	%r434, %r433, 10;
	and.b32  	%r435, %r434, 31744;
	add.s32 	%r436, %r43, %r435;
	shr.u32 	%r437, %r433, 4;
	and.b32  	%r438, %r437, 268435454;
	add.s32 	%r89, %r436, %r438;
	ld.shared.u16 	%rs19, [%r89];
	add.s16 	%rs38, %rs19, 1;
	st.shared.u16 	[%r89], %rs38;
	bar.sync 	0;
	ld.shared.u32 	%r90, [%r44];
	ld.shared.u32 	%r439, [%r44+4];
	ld.shared.u32 	%r440, [%r44+8];
	ld.shared.u32 	%r441, [%r44+12];
	ld.shared.u32 	%r442, [%r44+16];
	ld.shared.u32 	%r443, [%r44+20];
	ld.shared.u32 	%r444, [%r44+24];
	ld.shared.u32 	%r445, [%r44+28];
	ld.shared.u32 	%r446, [%r44+32];
	ld.shared.u32 	%r447, [%r44+36];
	ld.shared.u32 	%r448, [%r44+40];
	ld.shared.u32 	%r449, [%r44+44];
	ld.shared.u32 	%r450, [%r44+48];
	ld.shared.u32 	%r451, [%r44+52];
	ld.shared.u32 	%r452, [%r44+56];
	ld.shared.u32 	%r453, [%r44+60];
	ld.shared.u32 	%r454, [%r44+64];
	ld.shared.u32 	%r455, [%r44+68];
	ld.shared.u32 	%r456, [%r44+72];
	ld.shared.u32 	%r457, [%r44+76];
	ld.shared.u32 	%r458, [%r44+80];
	ld.shared.u32 	%r459, [%r44+84];
	ld.shared.u32 	%r460, [%r44+88];
	ld.shared.u32 	%r461, [%r44+92];
	ld.shared.u32 	%r462, [%r44+96];
	ld.shared.u32 	%r463, [%r44+100];
	ld.shared.u32 	%r464, [%r44+104];
	ld.shared.u32 	%r465, [%r44+108];
	ld.shared.u32 	%r466, [%r44+112];
	ld.shared.u32 	%r467, [%r44+116];
	ld.shared.u32 	%r468, [%r44+120];
	ld.shared.u32 	%r469, [%r44+124];
	ld.shared.u32 	%r470, [%r44+128];
	add.s32 	%r91, %r439, %r90;
	add.s32 	%r92, %r440, %r91;
	add.s32 	%r93, %r441, %r92;
	add.s32 	%r94, %r442, %r93;
	add.s32 	%r95, %r443, %r94;
	add.s32 	%r96, %r444, %r95;
	add.s32 	%r97, %r445, %r96;
	add.s32 	%r98, %r446, %r97;
	add.s32 	%r99, %r447, %r98;
	add.s32 	%r100, %r448, %r99;
	add.s32 	%r101, %r449, %r100;
	add.s32 	%r102, %r450, %r101;
	add.s32 	%r103, %r451, %r102;
	add.s32 	%r104, %r452, %r103;
	add.s32 	%r105, %r453, %r104;
	add.s32 	%r106, %r454, %r105;
	add.s32 	%r107, %r455, %r106;
	add.s32 	%r108, %r456, %r107;
	add.s32 	%r109, %r457, %r108;
	add.s32 	%r110, %r458, %r109;
	add.s32 	%r111, %r459, %r110;
	add.s32 	%r112, %r460, %r111;
	add.s32 	%r113, %r461, %r112;
	add.s32 	%r114, %r462, %r113;
	add.s32 	%r115, %r463, %r114;
	add.s32 	%r116, %r464, %r115;
	add.s32 	%r117, %r465, %r116;
	add.s32 	%r118, %r466, %r117;
	add.s32 	%r119, %r467, %r118;
	add.s32 	%r120, %r468, %r119;
	add.s32 	%r121, %r469, %r120;
	add.s32 	%r299, %r470, %r121;
	// begin inline asm
	mov.u32 %r294, %laneid;
	// end inline asm
	mov.b32 	%r297, 1;
	mov.b32 	%r324, -1;
	// begin inline asm
	{  .reg .u32 r0;  .reg .pred p;  shfl.sync.up.b32 r0|p, %r299, %r297, %r322, %r324;  @p add.u32 r0, r0, %r299;  mov.u32 %r295, r0;}
	// end inline asm
	mov.b32 	%r303, 2;
	// begin inline asm
	{  .reg .u32 r0;  .reg .pred p;  shfl.sync.up.b32 r0|p, %r295, %r303, %r322, %r324;  @p add.u32 r0, r0, %r295;  mov.u32 %r301, r0;}
	// end inline asm
	mov.b32 	%r309, 4;
	// begin inline asm
	{  .reg .u32 r0;  .reg .pred p;  shfl.sync.up.b32 r0|p, %r301, %r309, %r322, %r324;  @p add.u32 r0, r0, %r301;  mov.u32 %r307, r0;}
	// end inline asm
	mov.b32 	%r315, 8;
	// begin inline asm
	{  .reg .u32 r0;  .reg .pred p;  shfl.sync.up.b32 r0|p, %r307, %r315, %r322, %r324;  @p add.u32 r0, r0, %r307;  mov.u32 %r313, r0;}
	// end inline asm
	mov.b32 	%r321, 16;
	// begin inline asm
	{  .reg .u32 r0;  .reg .pred p;  shfl.sync.up.b32 r0|p, %r313, %r321, %r322, %r324;  @p add.u32 r0, r0, %r313;  mov.u32 %r319, r0;}
	// end inline asm
	setp.ne.s32 	%p20, %r294, 31;
	@%p20 bra 	$L__BB6_41;
	st.shared.u32 	[%r45], %r319;
$L__BB6_41:
	sub.s32 	%r471, %r319, %r299;
	setp.gt.u32 	%p21, %r2, 31;
	setp.eq.s32 	%p22, %r42, 7;
	setp.eq.s32 	%p23, %r42, 6;
	setp.eq.s32 	%p24, %r42, 5;
	setp.eq.s32 	%p25, %r42, 4;
	setp.eq.s32 	%p26, %r42, 3;
	setp.eq.s32 	%p27, %r42, 2;
	setp.eq.s32 	%p28, %r42, 1;
	bar.sync 	0;
	ld.shared.v4.u32 	{%r472, %r473, %r474, %r475}, [_ZZN3cub18CUB_300001_SM_10006detail10radix_sort31DeviceRadixSortSingleTileKernelINS1_5radix10policy_hubIjNS0_8NullTypeEyE10Policy1000ELNS0_9SortOrderE0EjS6_yNS1_21identity_decomposer_tEEEvPKT1_PSB_PKT2_PSF_T3_iiT4_E12temp_storage+33792];
	selp.b32 	%r476, %r472, %r704, %p28;
	add.s32 	%r477, %r473, %r472;
	selp.b32 	%r478, %r477, %r476, %p27;
	add.s32 	%r479, %r477, %r474;
	selp.b32 	%r480, %r479, %r478, %p26;
	add.s32 	%r481, %r479, %r475;
	selp.b32 	%r482, %r481, %r480, %p25;
	ld.shared.v4.u32 	{%r483, %r484, %r485, %r486}, [_ZZN3cub18CUB_300001_SM_10006detail10radix_sort31DeviceRadixSortSingleTileKernelINS1_5radix10policy_hubIjNS0_8NullTypeEyE10Policy1000ELNS0_9SortOrderE0EjS6_yNS1_21identity_decomposer_tEEEvPKT1_PSB_PKT2_PSF_T3_iiT4_E12temp_storage+33808];
	add.s32 	%r487, %r481, %r483;
	selp.b32 	%r488, %r487, %r482, %p24;
	add.s32 	%r489, %r487, %r484;
	selp.b32 	%r490, %r489, %r488, %p23;
	add.s32 	%r491, %r489, %r485;
	selp.b32 	%r704, %r491, %r490, %p22;
	add.s32 	%r126, %r491, %r486;
	setp.ne.s32 	%p29, %r294, 0;
	selp.b32 	%r492, %r471, 0, %p29;
	add.s32 	%r493, %r704, %r492;
	or.pred  	%p30, %p21, %p29;
	selp.b32 	%r705, %r493, %r471, %p21;
	@%p30 bra 	$L__BB6_43;
	shl.b32 	%r705, %r126, 16;
	st.shared.u32 	[_ZZN3cub18CUB_300001_SM_10006detail10radix_sort31DeviceRadixSortSingleTileKernelINS1_5radix10policy_hubIjNS0_8NullTypeEyE10Policy1000ELNS0_9SortOrderE0EjS6_yNS1_21identity_decomposer_tEEEvPKT1_PSB_PKT2_PSF_T3_iiT4_E12temp_storage+33832], %r705;
$L__BB6_43:
	setp.eq.s32 	%p31, %r2, 0;
	bar.sync 	0;
	ld.shared.u32 	%r494, [_ZZN3cub18CUB_300001_SM_10006detail10radix_sort31DeviceRadixSortSingleTileKernelINS1_5radix10policy_hubIjNS0_8NullTypeEyE10Policy1000ELNS0_9SortOrderE0EjS6_yNS1_21identity_decomposer_tEEEvPKT1_PSB_PKT2_PSF_T3_iiT4_E12temp_storage+33832];
	selp.b32 	%r495, 0, %r494, %p31;
	add.s32 	%r496, %r705, %r495;
	add.s32 	%r497, %r90, %r496;
	add.s32 	%r498, %r91, %r496;
	add.s32 	%r499, %r92, %r496;
	add.s32 	%r500, %r93, %r496;
	add.s32 	%r501, %r94, %r496;
	add.s32 	%r502, %r95, %r496;
	add.s32 	%r503, %r96, %r496;
	add.s32 	%r504, %r97, %r496;
	add.s32 	%r505, %r98, %r496;
	add.s32 	%r506, %r99, %r496;
	add.s32 	%r507, %r100, %r496;
	add.s32 	%r508, %r101, %r496;
	add.s32 	%r509, %r102, %r496;
	add.s32 	%r510, %r103, %r496;
	add.s32 	%r511, %r104, %r496;
	add.s32 	%r512, %r105, %r496;
	add.s32 	%r513, %r106, %r496;
	add.s32 	%r514, %r107, %r496;
	add.s32 	%r515, %r108, %r496;
	add.s32 	%r516, %r109, %r496;
	add.s32 	%r517, %r110, %r496;
	add.s32 	%r518, %r111, %r496;
	add.s32 	%r519, %r112, %r496;
	add.s32 	%r520, %r113, %r496;
	add.s32 	%r521, %r114, %r496;
	add.s32 	%r522, %r115, %r496;
	add.s32 	%r523, %r116, %r496;
	add.s32 	%r524, %r117, %r496;
	add.s32 	%r525, %r118, %r496;
	add.s32 	%r526, %r119, %r496;
	add.s32 	%r527, %r120, %r496;
	add.s32 	%r528, %r121, %r496;
	st.shared.u32 	[%r44], %r496;
	st.shared.u32 	[%r44+4], %r497;
	st.shared.u32 	[%r44+8], %r498;
	st.shared.u32 	[%r44+12], %r499;
	st.shared.u32 	[%r44+16], %r500;
	st.shared.u32 	[%r44+20], %r501;
	st.shared.u32 	[%r44+24], %r502;
	st.shared.u32 	[%r44+28], %r503;
	st.shared.u32 	[%r44+32], %r504;
	st.shared.u32 	[%r44+36], %r505;
	st.shared.u32 	[%r44+40], %r506;
	st.shared.u32 	[%r44+44], %r507;
	st.shared.u32 	[%r44+48], %r508;
	st.shared.u32 	[%r44+52], %r509;
	st.shared.u32 	[%r44+56], %r510;
	st.shared.u32 	[%r44+60], %r511;
	st.shared.u32 	[%r44+64], %r512;
	st.shared.u32 	[%r44+68], %r513;
	st.shared.u32 	[%r44+72], %r514;
	st.shared.u32 	[%r44+76], %r515;
	st.shared.u32 	[%r44+80], %r516;
	st.shared.u32 	[%r44+84], %r517;
	st.shared.u32 	[%r44+88], %r518;
	st.shared.u32 	[%r44+92], %r519;
	st.shared.u32 	[%r44+96], %r520;
	st.shared.u32 	[%r44+100], %r521;
	st.shared.u32 	[%r44+104], %r522;
	st.shared.u32 	[%r44+108], %r523;
	st.shared.u32 	[%r44+112], %r524;
	st.shared.u32 	[%r44+116], %r525;
	st.shared.u32 	[%r44+120], %r526;
	st.shared.u32 	[%r44+124], %r527;
	st.shared.u32 	[%r44+128], %r528;
	bar.sync 	0;
	cvt.u32.u16 	%r529, %rs1;
	ld.shared.u16 	%r530, [%r71];
	add.s32 	%r130, %r530, %r529;
	cvt.u32.u16 	%r531, %rs2;
	ld.shared.u16 	%r532, [%r72];
	add.s32 	%r131, %r532, %r531;
	cvt.u32.u16 	%r533, %rs3;
	ld.shared.u16 	%r534, [%r73];
	add.s32 	%r132, %r534, %r533;
	cvt.u32.u16 	%r535, %rs4;
	ld.shared.u16 	%r536, [%r74];
	add.s32 	%r133, %r536, %r535;
	cvt.u32.u16 	%r537, %rs5;
	ld.shared.u16 	%r538, [%r75];
	add.s32 	%r134, %r538, %r537;
	cvt.u32.u16 	%r539, %rs6;
	ld.shared.u16 	%r540, [%r76];
	add.s32 	%r135, %r540, %r539;
	cvt.u32.u16 	%r541, %rs7;
	ld.shared.u16 	%r542, [%r77];
	add.s32 	%r136, %r542, %r541;
	cvt.u32.u16 	%r543, %rs8;
	ld.shared.u16 	%r544, [%r78];
	add.s32 	%r137, %r544, %r543;
	cvt.u32.u16 	%r545, %rs9;
	ld.shared.u16 	%r546, [%r79];
	add.s32 	%r138, %r546, %r545;
	cvt.u32.u16 	%r547, %rs10;
	ld.shared.u16 	%r548, [%r80];
	add.s32 	%r139, %r548, %r547;
	cvt.u32.u16 	%r549, %rs11;
	ld.shared.u16 	%r550, [%r81];
	add.s32 	%r140, %r550, %r549;
	cvt.u32.u16 	%r551, %rs12;
	ld.shared.u16 	%r552, [%r82];
	add.s32 	%r141, %r552, %r551;
	cvt.u32.u16 	%r553, %rs13;
	ld.shared.u16 	%r554, [%r83];
	add.s32 	%r142, %r554, %r553;
	cvt.u32.u16 	%r555, %rs14;
	ld.shared.u16 	%r556, [%r84];
	add.s32 	%r143, %r556, %r555;
	cvt.u32.u16 	%r557, %rs15;
	ld.shared.u16 	%r558, [%r85];
	add.s32 	%r144, %r558, %r557;
	cvt.u32.u16 	%r559, %rs16;
	ld.shared.u16 	%r560, [%r86];
	add.s32 	%r145, %r560, %r559;
	cvt.u32.u16 	%r561, %rs17;
	ld.shared.u16 	%r562, [%r87];
	add.s32 	%r146, %r562, %r561;
	cvt.u32.u16 	%r563, %rs18;
	ld.shared.u16 	%r564, [%r88];
	add.s32 	%r147, %r564, %r563;
	cvt.u32.u16 	%r565, %rs19;
	ld.shared.u16 	%r566, [%r89];
	add.s32 	%r148, %r566, %r565;
	bar.sync 	0;
	setp.lt.s32 	%p32, %r684, %r190;
	@%p32 bra 	$L__BB6_83;
	cvt.u64.u32 	%rd8, %r2;
	shl.b32 	%r567, %r130, 2;
	mov.u32 	%r568, _ZZN3cub18CUB_300001_SM_10006detail10radix_sort31DeviceRadixSortSingleTileKernelINS1_5radix10policy_hubIjNS0_8NullTypeEyE10Policy1000ELNS0_9SortOrderE0EjS6_yNS1_21identity_decomposer_tEEEvPKT1_PSB_PKT2_PSF_T3_iiT4_E12temp_storage;
	add.s32 	%r569, %r568, %r567;
	st.shared.u32 	[%r569], %r703;
	shl.b32 	%r570, %r131, 2;
	add.s32 	%r571, %r568, %r570;
	st.shared.u32 	[%r571], %r702;
	shl.b32 	%r572, %r132, 2;
	add.s32 	%r573, %r568, %r572;
	st.shared.u32 	[%r573], %r701;
	shl.b32 	%r574, %r133, 2;
	add.s32 	%r575, %r568, %r574;
	st.shared.u32 	[%r575], %r700;
	shl.b32 	%r576, %r134, 2;
	add.s32 	%r577, %r568, %r576;
	st.shared.u32 	[%r577], %r699;
	shl.b32 	%r578, %r135, 2;
	add.s32 	%r579, %r568, %r578;
	st.shared.u32 	[%r579], %r698;
	shl.b32 	%r580, %r136, 2;
	add.s32 	%r581, %r568, %r580;
	st.shared.u32 	[%r581], %r697;
	shl.b32 	%r582, %r137, 2;
	add.s32 	%r583, %r568, %r582;
	st.shared.u32 	[%r583], %r696;
	shl.b32 	%r584, %r138, 2;
	add.s32 	%r585, %r568, %r584;
	st.shared.u32 	[%r585], %r695;
	shl.b32 	%r586, %r139, 2;
	add.s32 	%r587, %r568, %r586;
	st.shared.u32 	[%r587], %r694;
	shl.b32 	%r588, %r140, 2;
	add.s32 	%r589, %r568, %r588;
	st.shared.u32 	[%r589], %r693;
	shl.b32 	%r590, %r141, 2;
	add.s32 	%r591, %r568, %r590;
	st.shared.u32 	[%r591], %r692;
	shl.b32 	%r592, %r142, 2;
	add.s32 	%r593, %r568, %r592;
	st.shared.u32 	[%r593], %r691;
	shl.b32 	%r594, %r143, 2;
	add.s32 	%r595, %r568, %r594;
	st.shared.u32 	[%r595], %r690;
	shl.b32 	%r596, %r144, 2;
	add.s32 	%r597, %r568, %r596;
	st.shared.u32 	[%r597], %r689;
	shl.b32 	%r598, %r145, 2;
	add.s32 	%r599, %r568, %r598;
	st.shared.u32 	[%r599], %r688;
	shl.b32 	%r600, %r146, 2;
	add.s32 	%r601, %r568, %r600;
	st.shared.u32 	[%r601], %r687;
	shl.b32 	%r602, %r147, 2;
	add.s32 	%r603, %r568, %r602;
	st.shared.u32 	[%r603], %r686;
	shl.b32 	%r604, %r148, 2;
	add.s32 	%r605, %r568, %r604;
	st.shared.u32 	[%r605], %r685;
	bar.sync 	0;
	mad.lo.s32 	%r149, %r2, -72, %r46;
	ld.shared.u32 	%r150, [%r149+1024];
	ld.shared.u32 	%r151, [%r149+2048];
	ld.shared.u32 	%r152, [%r149+3072];
	ld.shared.u32 	%r153, [%r149+4096];
	ld.shared.u32 	%r154, [%r149+5120];
	ld.shared.u32 	%r155, [%r149+6144];
	ld.shared.u32 	%r156, [%r149+7168];
	ld.shared.u32 	%r157, [%r149+8192];
	ld.shared.u32 	%r158, [%r149+9216];
	ld.shared.u32 	%r159, [%r149+10240];
	ld.shared.u32 	%r160, [%r149+11264];
	ld.shared.u32 	%r161, [%r149+12288];
	ld.shared.u32 	%r162, [%r149+13312];
	ld.shared.u32 	%r163, [%r149+14336];
	ld.shared.u32 	%r164, [%r149+15360];
	ld.shared.u32 	%r165, [%r149+16384];
	ld.shared.u32 	%r166, [%r149+17408];
	ld.shared.u32 	%r167, [%r149+18432];
	setp.gt.u64 	%p33, %rd4, %rd8;
	cvta.to.global.u64 	%rd9, %rd3;
	mul.wide.u32 	%rd10, %r2, 4;
	add.s64 	%rd2, %rd9, %rd10;
	@%p33 bra 	$L__BB6_45;
	bra.uni 	$L__BB6_46;
$L__BB6_45:
	ld.shared.u32 	%r606, [%r149];
	st.global.u32 	[%rd2], %r606;
$L__BB6_46:
	add.s32 	%r607, %r2, 256;
	cvt.u64.u32 	%rd11, %r607;
	setp.le.u64 	%p34, %rd4, %rd11;
	@%p34 bra 	$L__BB6_48;
	st.global.u32 	[%rd2+1024], %r150;
$L__BB6_48:
	add.s32 	%r608, %r2, 512;
	cvt.u64.u32 	%rd12, %r608;
	setp.le.u64 	%p35, %rd4, %rd12;
	@%p35 bra 	$L__BB6_50;
	st.global.u32 	[%rd2+2048], %r151;
$L__BB6_50:
	add.s32 	%r609, %r2, 768;
	cvt.u64.u32 	%rd13, %r609;
	setp.le.u64 	%p36, %rd4, %rd13;
	@%p36 bra 	$L__BB6_52;
	st.global.u32 	[%rd2+3072], %r152;
$L__BB6_52:
	or.b32  	%r610, %r2, 1024;
	cvt.u64.u32 	%rd14, %r610;
	setp.le.u64 	%p37, %rd4, %rd14;
	@%p37 bra 	$L__BB6_54;
	st.global.u32 	[%rd2+4096], %r153;
$L__BB6_54:
	add.s32 	%r611, %r2, 1280;
	cvt.u64.u32 	%rd15, %r611;
	setp.le.u64 	%p38, %rd4, %rd15;
	@%p38 bra 	$L__BB6_56;
	st.global.u32 	[%rd2+5120], %r154;
$L__BB6_56:
	add.s32 	%r612, %r2, 1536;
	cvt.u64.u32 	%rd16, %r612;
	setp.le.u64 	%p39, %rd4, %rd16;
	@%p39 bra 	$L__BB6_58;
	st.global.u32 	[%rd2+6144], %r155;
$L__BB6_58:
	add.s32 	%r613, %r2, 1792;
	cvt.u64.u32 	%rd17, %r613;
	setp.le.u64 	%p40, %rd4, %rd17;
	@%p40 bra 	$L__BB6_60;
	st.global.u32 	[%rd2+7168], %r156;
$L__BB6_60:
	or.b32  	%r614, %r2, 2048;
	cvt.u64.u32 	%rd18, %r614;
	setp.le.u64 	%p41, %rd4, %rd18;
	@%p41 bra 	$L__BB6_62;
	st.global.u32 	[%rd2+8192], %r157;
$L__BB6_62:
	add.s32 	%r615, %r2, 2304;
	cvt.u64.u32 	%rd19, %r615;
	setp.le.u64 	%p42, %rd4, %rd19;
	@%p42 bra 	$L__BB6_64;
	st.global.u32 	[%rd2+9216], %r158;
$L__BB6_64:
	add.s32 	%r616, %r2, 2560;
	cvt.u64.u32 	%rd20, %r616;
	setp.le.u64 	%p43, %rd4, %rd20;
	@%p43 bra 	$L__BB6_66;
	st.global.u32 	[%rd2+10240], %r159;
$L__BB6_66:
	add.s32 	%r617, %r2, 2816;
	cvt.u64.u32 	%rd21, %r617;
	setp.le.u64 	%p44, %rd4, %rd21;
	@%p44 bra 	$L__BB6_68;
	st.global.u32 	[%rd2+11264], %r160;
$L__BB6_68:
	or.b32  	%r618, %r2, 3072;
	cvt.u64.u32 	%rd22, %r618;
	setp.le.u64 	%p45, %rd4, %rd22;
	@%p45 bra 	$L__BB6_70;
	st.global.u32 	[%rd2+12288], %r161;
$L__BB6_70:
	add.s32 	%r619, %r2, 3328;
	cvt.u64.u32 	%rd23, %r619;
	setp.le.u64 	%p46, %rd4, %rd23;
	@%p46 bra 	$L__BB6_72;
	st.global.u32 	[%rd2+13312], %r162;
$L__BB6_72:
	add.s32 	%r620, %r2, 3584;
	cvt.u64.u32 	%rd24, %r620;
	setp.le.u64 	%p47, %rd4, %rd24;
	@%p47 bra 	$L__BB6_74;
	st.global.u32 	[%rd2+14336], %r163;
$L__BB6_74:
	add.s32 	%r621, %r2, 3840;
	cvt.u64.u32 	%rd25, %r621;
	setp.le.u64 	%p48, %rd4, %rd25;
	@%p48 bra 	$L__BB6_76;
	st.global.u32 	[%rd2+15360], %r164;
$L__BB6_76:
	or.b32  	%r622, %r2, 4096;
	cvt.u64.u32 	%rd26, %r622;
	setp.le.u64 	%p49, %rd4, %rd26;
	@%p49 bra 	$L__BB6_78;
	st.global.u32 	[%rd2+16384], %r165;
$L__BB6_78:
	add.s32 	%r623, %r2, 4352;
	cvt.u64.u32 	%rd27, %r623;
	setp.le.u64 	%p50, %rd4, %rd27;
	@%p50 bra 	$L__BB6_80;
	st.global.u32 	[%rd2+17408], %r166;
$L__BB6_80:
	add.s32 	%r624, %r2, 4608;
	cvt.u64.u32 	%rd28, %r624;
	setp.le.u64 	%p51, %rd4, %rd28;
	@%p51 bra 	$L__BB6_82;
	st.global.u32 	[%rd2+18432], %r167;
$L__BB6_82:
	ret;
$L__BB6_83:
	shl.b32 	%r625, %r130, 2;
	mov.u32 	%r626, _ZZN3cub18CUB_300001_SM_10006detail10radix_sort31DeviceRadixSortSingleTileKernelINS1_5radix10policy_hubIjNS0_8NullTypeEyE10Policy1000ELNS0_9SortOrderE0EjS6_yNS1_21identity_decomposer_tEEEvPKT1_PSB_PKT2_PSF_T3_iiT4_E12temp_storage;
	add.s32 	%r627, %r626, %r625;
	st.shared.u32 	[%r627], %r703;
	shl.b32 	%r628, %r131, 2;
	add.s32 	%r629, %r626, %r628;
	st.shared.u32 	[%r629], %r702;
	shl.b32 	%r630, %r132, 2;
	add.s32 	%r631, %r626, %r630;
	st.shared.u32 	[%r631], %r701;
	shl.b32 	%r632, %r133, 2;
	add.s32 	%r633, %r626, %r632;
	st.shared.u32 	[%r633], %r700;
	shl.b32 	%r634, %r134, 2;
	add.s32 	%r635, %r626, %r634;
	st.shared.u32 	[%r635], %r699;
	shl.b32 	%r636, %r135, 2;
	add.s32 	%r637, %r626, %r636;
	st.shared.u32 	[%r637], %r698;
	shl.b32 	%r638, %r136, 2;
	add.s32 	%r639, %r626, %r638;
	st.shared.u32 	[%r639], %r697;
	shl.b32 	%r640, %r137, 2;
	add.s32 	%r641, %r626, %r640;
	st.shared.u32 	[%r641], %r696;
	shl.b32 	%r642, %r138, 2;
	add.s32 	%r643, %r626, %r642;
	st.shared.u32 	[%r643], %r695;
	shl.b32 	%r644, %r139, 2;
	add.s32 	%r645, %r626, %r644;
	st.shared.u32 	[%r645], %r694;
	shl.b32 	%r646, %r140, 2;
	add.s32 	%r647, %r626, %r646;
	st.shared.u32 	[%r647], %r693;
	shl.b32 	%r648, %r141, 2;
	add.s32 	%r649, %r626, %r648;
	st.shared.u32 	[%r649], %r692;
	shl.b32 	%r650, %r142, 2;
	add.s32 	%r651, %r626, %r650;
	st.shared.u32 	[%r651], %r691;
	shl.b32 	%r652, %r143, 2;
	add.s32 	%r653, %r626, %r652;
	st.shared.u32 	[%r653], %r690;
	shl.b32 	%r654, %r144, 2;
	add.s32 	%r655, %r626, %r654;
	st.shared.u32 	[%r655], %r689;
	shl.b32 	%r656, %r145, 2;
	add.s32 	%r657, %r626, %r656;
	st.shared.u32 	[%r657], %r688;
	shl.b32 	%r658, %r146, 2;
	add.s32 	%r659, %r626, %r658;
	st.shared.u32 	[%r659], %r687;
	shl.b32 	%r660, %r147, 2;
	add.s32 	%r661, %r626, %r660;
	st.shared.u32 	[%r661], %r686;
	shl.b32 	%r662, %r148, 2;
	add.s32 	%r663, %r626, %r662;
	st.shared.u32 	[%r663], %r685;
	bar.sync 	0;
	ld.shared.u32 	%r703, [%r46];
	ld.shared.u32 	%r702, [%r46+4];
	ld.shared.u32 	%r701, [%r46+8];
	ld.shared.u32 	%r700, [%r46+12];
	ld.shared.u32 	%r699, [%r46+16];
	ld.shared.u32 	%r698, [%r46+20];
	ld.shared.u32 	%r697, [%r46+24];
	ld.shared.u32 	%r696, [%r46+28];
	ld.shared.u32 	%r695, [%r46+32];
	ld.shared.u32 	%r694, [%r46+36];
	ld.shared.u32 	%r693, [%r46+40];
	ld.shared.u32 	%r692, [%r46+44];
	ld.shared.u32 	%r691, [%r46+48];
	ld.shared.u32 	%r690, [%r46+52];
	ld.shared.u32 	%r689, [%r46+56];
	ld.shared.u32 	%r688, [%r46+60];
	ld.shared.u32 	%r687, [%r46+64];
	ld.shared.u32 	%r686, [%r46+68];
	ld.shared.u32 	%r685, [%r46+72];
	bar.sync 	0;
	add.s32 	%r684, %r684, 6;
	add.s32 	%r683, %r683, -6;
	bra.uni 	$L__BB6_39;

}
	// .globl	_ZN3cub18CUB_300001_SM_10006detail10radix_sort30DeviceRadixSortHistogramKernelINS1_5radix10policy_hubIjNS0_8NullTypeEyE10Policy1000ELNS0_9SortOrderE0EjyNS1_21identity_decomposer_tEEEvPT2_PKT1_SB_iiT3_
.visible .entry _ZN3cub18CUB_300001_SM_10006detail10radix_sort30DeviceRadixSortHistogramKernelINS1_5radix10policy_hubIjNS0_8NullTypeEyE10Policy1000ELNS0_9SortOrderE0EjyNS1_21identity_decomposer_tEEEvPT2_PKT1_SB_iiT3_(
	.param .u64 .ptr .align 1 _ZN3cub18CUB_300001_SM_10006detail10radix_sort30DeviceRadixSortHistogramKernelINS1_5radix10policy_hubIjNS0_8NullTypeEyE10Policy1000ELNS0_9SortOrderE0EjyNS1_21identity_decomposer_tEEEvPT2_PKT1_SB_iiT3__param_0,
	.param .u64 .ptr .align 1 _ZN3cub18CUB_300001_SM_10006detail10radix_sort30DeviceRadixSortHistogramKernelINS1_5radix10policy_hubIjNS0_8NullTypeEyE10Policy1000ELNS0_9SortOrderE0EjyNS1_21identity_decomposer_tEEEvPT2_PKT1_SB_iiT3__param_1,
	.param .u64 _ZN3cub18CUB_300001_SM_10006detail10radix_sort30DeviceRadixSortHistogramKernelINS1_5radix10policy_hubIjNS0_8NullTypeEyE10Policy1000ELNS0_9SortOrderE0EjyNS1_21identity_decomposer_tEEEvPT2_PKT1_SB_iiT3__param_2,
	.param .u32 _ZN3cub18CUB_300001_SM_10006detail10radix_sort30DeviceRadixSortHistogramKernelINS1_5radix10policy_hubIjNS0_8NullTypeEyE10Policy1000ELNS0_9SortOrderE0EjyNS1_21identity_decomposer_tEEEvPT2_PKT1_SB_iiT3__param_3,
	.param .u32 _ZN3cub18CUB_300001_SM_10006detail10radix_sort30DeviceRadixSortHistogramKernelINS1_5radix10policy_hubIjNS0_8NullTypeEyE10Policy1000ELNS0_9SortOrderE0EjyNS1_21identity_decomposer_tEEEvPT2_PKT1_SB_iiT3__param_4,
	.param .align 1 .b8 _ZN3cub18CUB_300001_SM_10006detail10radix_sort30DeviceRadixSortHistogramKernelINS1_5radix10policy_hubIjNS0_8NullTypeEyE10Policy1000ELNS0_9SortOrderE0EjyNS1_21identity_decomposer_tEEEvPT2_PKT1_SB_iiT3__param_5[1]
)
.maxntid 128
{
	.reg .pred 	%p<91>;
	.reg .b32 	%r<470>;
	.reg .b64 	%rd<137>;
	// demoted variable
	.shared .align 4 .b8 _ZZN3cub18CUB_300001_SM_10006detail10radix_sort30DeviceRadixSortHistogramKernelINS1_5radix10policy_hubIjNS0_8NullTypeEyE10Policy1000ELNS0_9SortOrderE0EjyNS1_21identity_decomposer_tEEEvPT2_PKT1_SB_iiT3_E12temp_storage[4096];
	ld.param.u64 	%rd18, [_ZN3cub18CUB_300001_SM_10006detail10radix_sort30DeviceRadixSortHistogramKernelINS1_5radix10policy_hubIjNS0_8NullTypeEyE10Policy1000ELNS0_9SortOrderE0EjyNS1_21identity_decomposer_tEEEvPT2_PKT1_SB_iiT3__param_0];
	ld.param.u64 	%rd19, [_ZN3cub18CUB_300001_SM_10006detail10radix_sort30DeviceRadixSortHistogramKernelINS1_5radix10policy_hubIjNS0_8NullTypeEyE10Policy1000ELNS0_9SortOrderE0EjyNS1_21identity_decomposer_tEEEvPT2_PKT1_SB_iiT3__param_1];
	ld.param.u64 	%rd17, [_ZN3cub18CUB_300001_SM_10006detail10radix_sort30DeviceRadixSortHistogramKernelINS1_5radix10policy_hubIjNS0_8NullTypeEyE10Policy1000ELNS0_9SortOrderE0EjyNS1_21identity_decomposer_tEEEvPT2_PKT1_SB_iiT3__param_2];
	ld.param.u32 	%r158, [_ZN3cub18CUB_300001_SM_10006detail10radix_sort30DeviceRadixSortHistogramKernelINS1_5radix10policy_hubIjNS0_8NullTypeEyE10Policy1000ELNS0_9SortOrderE0EjyNS1_21identity_decomposer_tEEEvPT2_PKT1_SB_iiT3__param_3];
	ld.param.u32 	%r159, [_ZN3cub18CUB_300001_SM_10006detail10radix_sort30DeviceRadixSortHistogramKernelINS1_5radix10policy_hubIjNS0_8NullTypeEyE10Policy1000ELNS0_9SortOrderE0EjyNS1_21identity_decomposer_tEEEvPT2_PKT1_SB_iiT3__param_4];
	cvta.to.global.u64 	%rd1, %rd19;
	cvta.to.global.u64 	%rd2, %rd18;
	setp.eq.s64 	%p2, %rd17, 0;
	@%p2 bra 	$L__BB7_153;
	sub.s32 	%r160, %r159, %r158;
	add.s32 	%r161, %r160, 7;
	shr.s32 	%r162, %r161, 31;
	shr.u32 	%r163, %r162, 29;
	add.s32 	%r164, %r161, %r163;
	shr.s32 	%r165, %r164, 3;
	mov.u32 	%r166, %tid.x;
	setp.gt.u32 	%p3, %r166, 255;
	setp.lt.s32 	%p4, %r161, 8;
	mov.u32 	%r167, %ctaid.x;
	shl.b32 	%r168, %r167, 11;
	cvt.u64.u32 	%rd3, %r168;
	mov.u32 	%r169, %nctaid.x;
	shl.b32 	%r170, %r169, 11;
	cvt.u64.u32 	%rd4, %r170;
	add.s32 	%r1, %r165, -1;
	and.b32  	%r2, %r165, 15;
	and.b32  	%r3, %r165, 7;
	add.s32 	%r4, %r3, -1;
	and.b32  	%r5, %r165, 3;
	or.pred  	%p1, %p3, %p4;
	shl.b32 	%r171, %r166, 2;
	mov.u32 	%r172, _ZZN3cub18CUB_300001_SM_10006detail10radix_sort30DeviceRadixSortHistogramKernelINS1_5radix10policy_hubIjNS0_8NullTypeEyE10Policy1000ELNS0_9SortOrderE0EjyNS1_21identity_decomposer_tEEEvPT2_PKT1_SB_iiT3_E12temp_storage;
	add.s32 	%r6, %r172, %r171;
	and.b32  	%r7, %r165, 268435440;
	cvt.u64.u32 	%rd5, %r166;
	add.s32 	%r8, %r166, 128;
	add.s32 	%r9, %r166, 256;
	add.s32 	%r10, %r166, 384;
	add.s32 	%r11, %r166, 512;
	add.s32 	%r12, %r166, 640;
	add.s32 	%r13, %r166, 768;
	add.s32 	%r14, %r166, 1280;
	add.s32 	%r15, %r166, 1920;
	and.b32  	%r16, %r165, 268435448;
	and.b32  	%r17, %r165, 1;
	neg.s32 	%r18, %r7;
	add.s32 	%r19, %r6, 8192;
	add.s64 	%rd21, %rd17, -1;
	shr.u64 	%rd22, %rd21, 30;
	add.s64 	%rd23, %rd22, 1;
	min.u64 	%rd6, %rd23, %rd17;
	mov.b64 	%rd135, 0;
$L__BB7_2:
	@%p1 bra 	$L__BB7_30;
	setp.lt.u32 	%p5, %r1, 15;
	mov.b32 	%r423, 0;
	@%p5 bra 	$L__BB7_6;
	mov.u32 	%r420, %r19;
	mov.u32 	%r421, %r18;
$L__BB7_5:
	.pragma "nounroll";
	mov.b32 	%r174, 0;
	st.shared.u32 	[%r420+-8192], %r174;
	st.shared.u32 	[%r420+-7168], %r174;
	st.shared.u32 	[%r420+-6144], %r174;
	st.shared.u32 	[%r420+-5120], %r174;
	st.shared.u32 	[%r420+-4096], %r174;
	st.shared.u32 	[%r420+-3072], %r174;
	st.shared.u32 	[%r420+-2048], %r174;
	st.shared.u32 	[%r420+-1024], %r174;
	st.shared.u32 	[%r420], %r174;
	st.shared.u32 	[%r420+1024], %r174;
	st.shared.u32 	[%r420+2048], %r174;
	st.shared.u32 	[%r420+3072], %r174;
	st.shared.u32 	[%r420+4096], %r174;
	st.shared.u32 	[%r420+5120], %r174;
	st.shared.u32 	[%r420+6144], %r174;
	st.shared.u32 	[%r420+7168], %r174;
	add.s32 	%r421, %r421, 16;
	add.s32 	%r420, %r420, 16384;
	setp.ne.s32 	%p6, %r421, 0;
	mov.u32 	%r423, %r7;
	@%p6 bra 	$L__BB7_5;
$L__BB7_6:
	add.s32 	%r25, %r2, -1;
	setp.eq.s32 	%p7, %r2, 0;
	@%p7 bra 	$L__BB7_16;
	setp.lt.u32 	%p8, %r25, 7;
	@%p8 bra 	$L__BB7_9;
	shl.b32 	%r175, %r423, 10;
	add.s32 	%r176, %r6, %r175;
	mov.b32 	%r177, 0;
	st.shared.u32 	[%r176], %r177;
	st.shared.u32 	[%r176+1024], %r177;
	st.shared.u32 	[%r176+2048], %r177;
	st.shared.u32 	[%r176+3072], %r177;
	st.shared.u32 	[%r176+4096], %r177;
	st.shared.u32 	[%r176+5120], %r177;
	st.shared.u32 	[%r176+6144], %r177;
	st.shared.u32 	[%r176+7168], %r177;
	add.s32 	%r423, %r423, 8;
$L__BB7_9:
	setp.eq.s32 	%p9, %r3, 0;
	@%p9 bra 	$L__BB7_16;
	setp.lt.u32 	%p10, %r4, 3;
	@%p10 bra 	$L__BB7_12;
	shl.b32 	%r178, %r423, 10;
	add.s32 	%r179, %r6, %r178;
	mov.b32 	%r180, 0;
	st.shared.u32 	[%r179], %r180;
	st.shared.u32 	[%r179+1024], %r180;
	st.shared.u32 	[%r179+2048], %r180;
	st.shared.u32 	[%r179+3072], %r180;
	add.s32 	%r423, %r423, 4;
$L__BB7_12:
	setp.eq.s32 	%p11, %r5, 0;
	@%p11 bra 	$L__BB7_16;
	setp.eq.s32 	%p12, %r5, 1;
	shl.b32 	%r181, %r423, 10;
	add.s32 	%r30, %r6, %r181;
	mov.b32 	%r182, 0;
	st.shared.u32 	[%r30], %r182;
	@%p12 bra 	$L__BB7_16;
	setp.eq.s32 	%p13, %r5, 2;
	mov.b32 	%r183, 0;
	st.shared.u32 	[%r30+1024], %r183;
	@%p13 bra 	$L__BB7_16;
	mov.b32 	%r184, 0;
	st.shared.u32 	[%r30+2048], %r184;
$L__BB7_16:
	cvt.u32.u64 	%r185, %rd5;
	setp.gt.u32 	%p14, %r185, 127;
	@%p14 bra 	$L__BB7_30;
	setp.lt.u32 	%p15, %r1, 15;
	mov.b32 	%r427, 0;
	@%p15 bra 	$L__BB7_20;
	mov.b32 	%r425, 0;
$L__BB7_19:
	.pragma "nounroll";
	shl.b32 	%r188, %r425, 10;
	add.s32 	%r189, %r6, %r188;
	mov.b32 	%r190, 0;
	st.shared.u32 	[%r189+512], %r190;
	st.shared.u32 	[%r189+1536], %r190;
	st.shared.u32 	[%r189+2560], %r190;
	st.shared.u32 	[%r189+3584], %r190;
	st.shared.u32 	[%r189+4608], %r190;
	st.shared.u32 	[%r189+5632], %r190;
	st.shared.u32 	[%r189+6656], %r190;
	st.shared.u32 	[%r189+7680], %r190;
	st.shared.u32 	[%r189+8704], %r190;
	st.shared.u32 	[%r189+9728], %r190;
	st.shared.u32 	[%r189+10752], %r190;
	st.shared.u32 	[%r189+11776], %r190;
	st.shared.u32 	[%r189+12800], %r190;
	st.shared.u32 	[%r189+13824], %r190;
	st.shared.u32 	[%r189+14848], %r190;
	st.shared.u32 	[%r189+15872], %r190;
	add.s32 	%r425, %r425, 16;
	setp.ne.s32 	%p16, %r425, %r7;
	mov.u32 	%r427, %r7;
	@%p16 bra 	$L__BB7_19;
$L__BB7_20:
	setp.eq.s32 	%p17, %r2, 0;
	@%p17 bra 	$L__BB7_30;
	setp.lt.u32 	%p18, %r25, 7;
	@%p18 bra 	$L__BB7_23;
	shl.b32 	%r191, %r427, 10;
	add.s32 	%r192, %r6, %r191;
	mov.b32 	%r193, 0;
	st.shared.u32 	[%r192+512], %r193;
	st.shared.u32 	[%r192+1536], %r193;
	st.shared.u32 	[%r192+2560], %r193;
	st.shared.u32 	[%r192+3584], %r193;
	st.shared.u32 	[%r192+4608], %r193;
	st.shared.u32 	[%r192+5632], %r193;
	st.shared.u32 	[%r192+6656], %r193;
	st.shared.u32 	[%r192+7680], %r193;
	add.s32 	%r427, %r427, 8;
$L__BB7_23:
	setp.eq.s32 	%p19, %r3, 0;
	@%p19 bra 	$L__BB7_30;
	setp.lt.u32 	%p20, %r4, 3;
	@%p20 bra 	$L__BB7_26;
	shl.b32 	%r194, %r427, 10;
	add.s32 	%r195, %r6, %r194;
	mov.b32 	%r196, 0;
	st.shared.u32 	[%r195+512], %r196;
	st.shared.u32 	[%r195+1536], %r196;
	st.shared.u32 	[%r195+2560], %r196;
	st.shared.u32 	[%r195+3584], %r196;
	add.s32 	%r427, %r427, 4;
$L__BB7_26:
	setp.eq.s32 	%p21, %r5, 0;
	@%p21 bra 	$L__BB7_30;
	setp.eq.s32 	%p22, %r5, 1;
	shl.b32 	%r197, %r427, 10;
	add.s32 	%r38, %r6, %r197;
	mov.b32 	%r198, 0;
	st.shared.u32 	[%r38+512], %r198;
	@%p22 bra 	$L__BB7_30;
	setp.eq.s32 	%p23, %r5, 2;
	mov.b32 	%r199, 0;
	st.shared.u32 	[%r38+1536], %r199;
	@%p23 bra 	$L__BB7_30;
	mov.b32 	%r200, 0;
	st.shared.u32 	[%r38+2560], %r200;
$L__BB7_30:
	bar.sync 	0;
	bar.sync 	0;
	shl.b64 	%rd8, %rd135, 30;
	sub.s64 	%rd24, %rd17, %rd8;
	min.u64 	%rd9, %rd24, 1073741824;
	setp.le.u64 	%p24, %rd9, %rd3;
	@%p24 bra 	$L__BB7_70;
	mov.u64 	%rd136, %rd3;
$L__BB7_32:
	add.s64 	%rd11, %rd136, %rd8;
	sub.s64 	%rd12, %rd17, %rd11;
	setp.lt.u64 	%p25, %rd12, 2048;
	@%p25 bra 	$L__BB7_34;
	add.s64 	%rd27, %rd11, %rd5;
	shl.b64 	%rd28, %rd27, 2;
	add.s64 	%rd29, %rd1, %rd28;
	ld.global.u32 	%r459, [%rd29];
	ld.global.u32 	%r458, [%rd29+512];
	ld.global.u32 	%r457, [%rd29+1024];
	ld.global.u32 	%r456, [%rd29+1536];
	ld.global.u32 	%r455, [%rd29+2048];
	ld.global.u32 	%r454, [%rd29+2560];
	ld.global.u32 	%r453, [%rd29+3072];
	ld.global.u32 	%r452, [%rd29+3584];
	ld.global.u32 	%r451, [%rd29+4096];
	ld.global.u32 	%r450, [%rd29+4608];
	ld.global.u32 	%r449, [%rd29+5120];
	ld.global.u32 	%r448, [%rd29+5632];
	ld.global.u32 	%r447, [%rd29+6144];
	ld.global.u32 	%r446, [%rd29+6656];
	ld.global.u32 	%r445, [%rd29+7168];
	ld.global.u32 	%r444, [%rd29+7680];
	bra.uni 	$L__BB7_66;
$L__BB7_34:
	cvt.u32.u64 	%r202, %rd5;
	cvt.u32.u64 	%r55, %rd12;
	setp.ge.s32 	%p26, %r202, %r55;
	add.s64 	%rd25, %rd11, %rd5;
	shl.b64 	%rd26, %rd25, 2;
	add.s64 	%rd13, %rd1, %rd26;
	mov.b32 	%r459, -1;
	@%p26 bra 	$L__BB7_36;
	ld.global.u32 	%r459, [%rd13];
$L__BB7_36:
	setp.ge.s32 	%p27, %r8, %r55;
	mov.b32 	%r458, -1;
	@%p27 bra 	$L__BB7_38;
	ld.global.u32 	%r458, [%rd13+512];
$L__BB7_38:
	setp.ge.s32 	%p28, %r9, %r55;
	mov.b32 	%r457, -1;
	@%p28 bra 	$L__BB7_40;
	ld.global.u32 	%r457, [%rd13+1024];
$L__BB7_40:
	setp.ge.s32 	%p29, %r10, %r55;
	mov.b32 	%r456, -1;
	@%p29 bra 	$L__BB7_42;
	ld.global.u32 	%r456, [%rd13+1536];
$L__BB7_42:
	setp.ge.s32 	%p30, %r11, %r55;
	mov.b32 	%r455, -1;
	@%p30 bra 	$L__BB7_44;
	ld.global.u32 	%r455, [%rd13+2048];
$L__BB7_44:
	setp.ge.s32 	%p31, %r12, %r55;
	mov.b32 	%r454, -1;
	@%p31 bra 	$L__BB7_46;
	ld.global.u32 	%r454, [%rd13+2560];
$L__BB7_46:
	setp.ge.s32 	%p32, %r13, %r55;
	mov.b32 	%r453, -1;
	@%p32 bra 	$L__BB7_48;
	ld.global.u32 	%r453, [%rd13+3072];
$L__BB7_48:
	mov.u32 	%r210, %tid.x;
	add.s32 	%r211, %r210, 896;
	setp.ge.s32 	%p33, %r211, %r55;
	mov.b32 	%r452, -1;
	@%p33 bra 	$L__BB7_50;
	ld.global.u32 	%r452, [%rd13+3584];
$L__BB7_50:
	or.b32  	%r214, %r210, 1024;
	setp.ge.s32 	%p34, %r214, %r55;
	mov.b32 	%r451, -1;
	@%p34 bra 	$L__BB7_52;
	ld.global.u32 	%r451, [%rd13+4096];
$L__BB7_52:
	add.s32 	%r217, %r210, 1152;
	setp.ge.s32 	%p35, %r217, %r55;
	mov.b32 	%r450, -1;
	@%p35 bra 	$L__BB7_54;
	ld.global.u32 	%r450, [%rd13+4608];
$L__BB7_54:
	setp.ge.s32 	%p36, %r14, %r55;
	mov.b32 	%r449, -1;
	@%p36 bra 	$L__BB7_56;
	ld.global.u32 	%r449, [%rd13+5120];
$L__BB7_56:
	add.s32 	%r221, %r210, 1408;
	setp.ge.s32 	%p37, %r221, %r55;
	mov.b32 	%r448, -1;
	@%p37 bra 	$L__BB7_58;
	ld.global.u32 	%r448, [%rd13+5632];
$L__BB7_58:
	add.s32 	%r224, %r210, 1536;
	setp.ge.s32 	%p38, %r224, %r55;
	mov.b32 	%r447, -1;
	@%p38 bra 	$L__BB7_60;
	ld.global.u32 	%r447, [%rd13+6144];
$L__BB7_60:
	add.s32 	%r227, %r210, 1664;
	setp.ge.s32 	%p39, %r227, %r55;
	mov.b32 	%r446, -1;
	@%p39 bra 	$L__BB7_62;
	ld.global.u32 	%r446, [%rd13+6656];
$L__BB7_62:
	add.s32 	%r230, %r210, 1792;
	setp.ge.s32 	%p40, %r230, %r55;
	mov.b32 	%r445, -1;
	@%p40 bra 	$L__BB7_64;
	ld.global.u32 	%r445, [%rd13+7168];
$L__BB7_64:
	setp.ge.s32 	%p41, %r15, %r55;
	mov.b32 	%r444, -1;
	@%p41 bra 	$L__BB7_66;
	ld.global.u32 	%r444, [%rd13+7680];
$L__BB7_66:
	setp.le.s32 	%p42, %r159, %r158;
	@%p42 bra 	$L__BB7_69;
	mov.b32 	%r460, 0;
	mov.u32 	%r461, %r158;
$L__BB7_68:
	sub.s32 	%r233, %r159, %r461;
	shl.b32 	%r234, %r460, 10;
	mov.u32 	%r235, _ZZN3cub18CUB_300001_SM_10006detail10radix_sort30DeviceRadixSortHistogramKernelINS1_5radix10policy_hubIjNS0_8NullTypeEyE10Policy1000ELNS0_9SortOrderE0EjyNS1_21identity_decomposer_tEEEvPT2_PKT1_SB_iiT3_E12temp_storage;
	add.s32 	%r236, %r235, %r234;
	min.s32 	%r237, %r233, 8;
	mov.b32 	%r238, -1;
	shl.b32 	%r239, %r238, %r237;
	not.b32 	%r240, %r239;
	shr.u32 	%r241, %r459, %r461;
	and.b32  	%r242, %r241, %r240;
	shl.b32 	%r243, %r242, 2;
	add.s32 	%r244, %r236, %r243;
	atom.shared.add.u32 	%r245, [%r244], 1;
	shr.u32 	%r246, %r458, %r461;
	and.b32  	%r247, %r246, %r240;
	shl.b32 	%r248, %r247, 2;
	add.s32 	%r249, %r236, %r248;
	atom.shared.add.u32 	%r250, [%r249], 1;
	shr.u32 	%r251, %r457, %r461;
	and.b32  	%r252, %r251, %r240;
	shl.b32 	%r253, %r252, 2;
	add.s32 	%r254, %r236, %r253;
	atom.shared.add.u32 	%r255, [%r254], 1;
	shr.u32 	%r256, %r456, %r461;
	and.b32  	%r257, %r256, %r240;
	shl.b32 	%r258, %r257, 2;
	add.s32 	%r259, %r236, %r258;
	atom.shared.add.u32 	%r260, [%r259], 1;
	shr.u32 	%r261, %r455, %r461;
	and.b32  	%r262, %r261, %r240;
	shl.b32 	%r263, %r262, 2;
	add.s32 	%r264, %r236, %r263;
	atom.shared.add.u32 	%r265, [%r264], 1;
	shr.u32 	%r266, %r454, %r461;
	and.b32  	%r267, %r266, %r240;
	shl.b32 	%r268, %r267, 2;
	add.s32 	%r269, %r236, %r268;
	atom.shared.add.u32 	%r270, [%r269], 1;
	shr.u32 	%r271, %r453, %r461;
	and.b32  	%r272, %r271, %r240;
	shl.b32 	%r273, %r272, 2;
	add.s32 	%r274, %r236, %r273;
	atom.shared.add.u32 	%r275, [%r274], 1;
	shr.u32 	%r276, %r452, %r461;
	and.b32  	%r277, %r276, %r240;
	shl.b32 	%r278, %r277, 2;
	add.s32 	%r279, %r236, %r278;
	atom.shared.add.u32 	%r280, [%r279], 1;
	shr.u32 	%r281, %r451, %r461;
	and.b32  	%r282, %r281, %r240;
	shl.b32 	%r283, %r282, 2;
	add.s32 	%r284, %r236, %r283;
	atom.shared.add.u32 	%r285, [%r284], 1;
	shr.u32 	%r286, %r450, %r461;
	and.b32  	%r287, %r286, %r240;
	shl.b32 	%r288, %r287, 2;
	add.s32 	%r289, %r236, %r288;
	atom.shared.add.u32 	%r290, [%r289], 1;
	shr.u32 	%r291, %r449, %r461;
	and.b32  	%r292, %r291, %r240;
	shl.b32 	%r293, %r292, 2;
	add.s32 	%r294, %r236, %r293;
	atom.shared.add.u32 	%r295, [%r294], 1;
	shr.u32 	%r296, %r448, %r461;
	and.b32  	%r297, %r296, %r240;
	shl.b32 	%r298, %r297, 2;
	add.s32 	%r299, %r236, %r298;
	atom.shared.add.u32 	%r300, [%r299], 1;
	shr.u32 	%r301, %r447, %r461;
	and.b32  	%r302, %r301, %r240;
	shl.b32 	%r303, %r302, 2;
	add.s32 	%r304, %r236, %r303;
	atom.shared.add.u32 	%r305, [%r304], 1;
	shr.u32 	%r306, %r446, %r461;
	and.b32  	%r307, %r306, %r240;
	shl.b32 	%r308, %r307, 2;
	add.s32 	%r309, %r236, %r308;
	atom.shared.add.u32 	%r310, [%r309], 1;
	shr.u32 	%r311, %r445, %r461;
	and.b32  	%r312, %r311, %r240;
	shl.b32 	%r313, %r312, 2;
	add.s32 	%r314, %r236, %r313;
	atom.shared.add.u32 	%r315, [%r314], 1;
	shr.u32 	%r316, %r444, %r461;
	and.b32  	%r317, %r316, %r240;
	shl.b32 	%r318, %r317, 2;
	add.s32 	%r319, %r236, %r318;
	atom.shared.add.u32 	%r320, [%r319], 1;
	add.s32 	%r461, %r461, 8;
	add.s32 	%r460, %r460, 1;
	setp.lt.s32 	%p43, %r461, %r159;
	@%p43 bra 	$L__BB7_68;
$L__BB7_69:
	add.s64 	%rd136, %rd136, %rd4;
	setp.lt.u64 	%p44, %rd136, %rd9;
	@%p44 bra 	$L__BB7_32;
$L__BB7_70:
	bar.sync 	0;
	@%p1 bra 	$L__BB7_152;
	setp.lt.u32 	%p45, %r1, 7;
	mov.b32 	%r464, 0;
	@%p45 bra 	$L__BB7_90;
	mov.b32 	%r462, 0;
$L__BB7_73:
	.pragma "nounroll";
	shl.b32 	%r323, %r462, 10;
	add.s32 	%r108, %r6, %r323;
	ld.shared.u32 	%r109, [%r108];
	setp.eq.s32 	%p46, %r109, 0;
	@%p46 bra 	$L__BB7_75;
	cvt.u32.u64 	%r324, %rd5;
	shl.b32 	%r325, %r462, 8;
	add.s32 	%r326, %r325, %r324;
	mul.wide.u32 	%rd30, %r326, 8;
	add.s64 	%rd31, %rd2, %rd30;
	cvt.u64.u32 	%rd32, %r109;
	atom.global.add.u64 	%rd33, [%rd31], %rd32;
$L__BB7_75:
	ld.shared.u32 	%r110, [%r108+1024];
	setp.eq.s32 	%p47, %r110, 0;
	@%p47 bra 	$L__BB7_77;
	cvt.u32.u64 	%r327, %rd5;
	shl.b32 	%r328, %r462, 8;
	add.s32 	%r329, %r328, %r327;
	add.s32 	%r330, %r329, 256;
	mul.wide.u32 	%rd34, %r330, 8;
	add.s64 	%rd35, %rd2, %rd34;
	cvt.u64.u32 	%rd36, %r110;
	atom.global.add.u64 	%rd37, [%rd35], %rd36;
$L__BB7_77:
	ld.shared.u32 	%r111, [%r108+2048];
	setp.eq.s32 	%p48, %r111, 0;
	@%p48 bra 	$L__BB7_79;
	cvt.u32.u64 	%r331, %rd5;
	shl.b32 	%r332, %r462, 8;
	add.s32 	%r333, %r332, %r331;
	add.s32 	%r334, %r333, 512;
	mul.wide.u32 	%rd38, %r334, 8;
	add.s64 	%rd39, %rd2, %rd38;
	cvt.u64.u32 	%rd40, %r111;
	atom.global.add.u64 	%rd41, [%rd39], %rd40;
$L__BB7_79:
	ld.shared.u32 	%r112, [%r108+3072];
	setp.eq.s32 	%p49, %r112, 0;
	@%p49 bra 	$L__BB7_81;
	cvt.u32.u64 	%r335, %rd5;
	shl.b32 	%r336, %r462, 8;
	add.s32 	%r337, %r336, %r335;
	add.s32 	%r338, %r337, 768;
	mul.wide.u32 	%rd42, %r338, 8;
	add.s64 	%rd43, %rd2, %rd42;
	cvt.u64.u32 	%rd44, %r112;
	atom.global.add.u64 	%rd45, [%rd43], %rd44;
$L__BB7_81:
	ld.shared.u32 	%r113, [%r108+4096];
	setp.eq.s32 	%p50, %r113, 0;
	@%p50 bra 	$L__BB7_83;
	cvt.u32.u64 	%r339, %rd5;
	shl.b32 	%r340, %r462, 8;
	add.s32 	%r341, %r340, %r339;
	add.s32 	%r342, %r341, 1024;
	mul.wide.u32 	%rd46, %r342, 8;
	add.s64 	%rd47, %rd2, %rd46;
	cvt.u64.u32 	%rd48, %r113;
	atom.global.add.u64 	%rd49, [%rd47], %rd48;
$L__BB7_83:
	ld.shared.u32 	%r114, [%r108+5120];
	setp.eq.s32 	%p51, %r114, 0;
	@%p51 bra 	$L__BB7_85;
	cvt.u32.u64 	%r343, %rd5;
	shl.b32 	%r344, %r462, 8;
	add.s32 	%r345, %r344, %r343;
	add.s32 	%r346, %r345, 1280;
	mul.wide.u32 	%rd50, %r346, 8;
	add.s64 	%rd51, %rd2, %rd50;
	cvt.u64.u32 	%rd52, %r114;
	atom.global.add.u64 	%rd53, [%rd51], %rd52;
$L__BB7_85:
	ld.shared.u32 	%r115, [%r108+6144];
	setp.eq.s32 	%p52, %r115, 0;
	@%p52 bra 	$L__BB7_87;
	cvt.u32.u64 	%r347, %rd5;
	shl.b32 	%r348, %r462, 8;
	add.s32 	%r349, %r348, %r347;
	add.s32 	%r350, %r349, 1536;
	mul.wide.u32 	%rd54, %r350, 8;
	add.s64 	%rd55, %rd2, %rd54;
	cvt.u64.u32 	%rd56, %r115;
	atom.global.add.u64 	%rd57, [%rd55], %rd56;
$L__BB7_87:
	ld.shared.u32 	%r116, [%r108+7168];
	setp.eq.s32 	%p53, %r116, 0;
	@%p53 bra 	$L__BB7_89;
	cvt.u32.u64 	%r351, %rd5;
	shl.b32 	%r352, %r462, 8;
	add.s32 	%r353, %r352, %r351;
	add.s32 	%r354, %r353, 1792;
	mul.wide.u32 	%rd58, %r354, 8;
	add.s64 	%rd59, %rd2, %rd58;
	cvt.u64.u32 	%rd60, %r116;
	atom.global.add.u64 	%rd61, [%rd59], %rd60;
$L__BB7_89:
	add.s32 	%r462, %r462, 8;
	setp.ne.s32 	%p54, %r462, %r16;
	mov.u32 	%r464, %r16;
	@%p54 bra 	$L__BB7_73;
$L__BB7_90:
	add.s32 	%r119, %r5, -1;
	setp.eq.s32 	%p55, %r3, 0;
	@%p55 bra 	$L__BB7_111;
	setp.lt.u32 	%p56, %r4, 3;
	@%p56 bra 	$L__BB7_101;
	shl.b32 	%r355, %r464, 10;
	add.s32 	%r120, %r6, %r355;
	ld.shared.u32 	%r121, [%r120];
	setp.eq.s32 	%p57, %r121, 0;
	@%p57 bra 	$L__BB7_94;
	cvt.u32.u64 	%r356, %rd5;
	shl.b32 	%r357, %r464, 8;
	add.s32 	%r358, %r357, %r356;
	mul.wide.u32 	%rd62, %r358, 8;
	add.s64 	%rd63, %rd2, %rd62;
	cvt.u64.u32 	%rd64, %r121;
	atom.global.add.u64 	%rd65, [%rd63], %rd64;
$L__BB7_94:
	ld.shared.u32 	%r122, [%r120+1024];
	setp.eq.s32 	%p58, %r122, 0;
	@%p58 bra 	$L__BB7_96;
	cvt.u32.u64 	%r359, %rd5;
	shl.b32 	%r360, %r464, 8;
	add.s32 	%r361, %r360, %r359;
	add.s32 	%r362, %r361, 256;
	mul.wide.u32 	%rd66, %r362, 8;
	add.s64 	%rd67, %rd2, %rd66;
	cvt.u64.u32 	%rd68, %r122;
	atom.global.add.u64 	%rd69, [%rd67], %rd68;
$L__BB7_96:
	ld.shared.u32 	%r123, [%r120+2048];
	setp.eq.s32 	%p59, %r123, 0;
	@%p59 bra 	$L__BB7_98;
	cvt.u32.u64 	%r363, %rd5;
	shl.b32 	%r364, %r464, 8;
	add.s32 	%r365, %r364, %r363;
	add.s32 	%r366, %r365, 512;
	mul.wide.u32 	%rd70, %r366, 8;
	add.s64 	%rd71, %rd2, %rd70;
	cvt.u64.u32 	%rd72, %r123;
	atom.global.add.u64 	%rd73, [%rd71], %rd72;
$L__BB7_98:
	ld.shared.u32 	%r124, [%r120+3072];
	setp.eq.s32 	%p60, %r124, 0;
	@%p60 bra 	$L__BB7_100;
	cvt.u32.u64 	%r367, %rd5;
	shl.b32 	%r368, %r464, 8;
	add.s32 	%r369, %r368, %r367;
	add.s32 	%r370, %r369, 768;
	mul.wide.u32 	%rd74, %r370, 8;
	add.s64 	%rd75, %rd2, %rd74;
	cvt.u64.u32 	%rd76, %r124;
	atom.global.add.u64 	%rd77, [%rd75], %rd76;
$L__BB7_100:
	add.s32 	%r464, %r464, 4;
$L__BB7_101:
	setp.eq.s32 	%p61, %r5, 0;
	@%p61 bra 	$L__BB7_111;
	setp.eq.s32 	%p62, %r119, 0;
	@%p62 bra 	$L__BB7_108;
	shl.b32 	%r371, %r464, 10;
	add.s32 	%r127, %r6, %r371;
	ld.shared.u32 	%r128, [%r127];
	setp.eq.s32 	%p63, %r128, 0;
	@%p63 bra 	$L__BB7_105;
	cvt.u32.u64 	%r372, %rd5;
	shl.b32 	%r373, %r464, 8;
	add.s32 	%r374, %r373, %r372;
	mul.wide.u32 	%rd78, %r374, 8;
	add.s64 	%rd79, %rd2, %rd78;
	cvt.u64.u32 	%rd80, %r128;
	atom.global.add.u64 	%rd81, [%rd79], %rd80;
$L__BB7_105:
	ld.shared.u32 	%r129, [%r127+1024];
	setp.eq.s32 	%p64, %r129, 0;
	@%p64 bra 	$L__BB7_107;
	cvt.u32.u64 	%r375, %rd5;
	shl.b32 	%r376, %r464, 8;
	add.s32 	%r377, %r376, %r375;
	add.s32 	%r378, %r377, 256;
	mul.wide.u32 	%rd82, %r378, 8;
	add.s64 	%rd83, %rd2, %rd82;
	cvt.u64.u32 	%rd84, %r129;
	atom.global.add.u64 	%rd85, [%rd83], %rd84;
$L__BB7_107:
	add.s32 	%r464, %r464, 2;
$L__BB7_108:
	setp.eq.s32 	%p65, %r17, 0;
	@%p65 bra 	$L__BB7_111;
	shl.b32 	%r379, %r464, 10;
	add.s32 	%r380, %r6, %r379;
	ld.shared.u32 	%r132, [%r380];
	setp.eq.s32 	%p66, %r132, 0;
	@%p66 bra 	$L__BB7_111;
	cvt.u32.u64 	%r381, %rd5;
	shl.b32 	%r382, %r464, 8;
	add.s32 	%r383, %r382, %r381;
	mul.wide.u32 	%rd86, %r383, 8;
	add.s64 	%rd87, %rd2, %rd86;
	cvt.u64.u32 	%rd88, %r132;
	atom.global.add.u64 	%rd89, [%rd87], %rd88;
$L__BB7_111:
	cvt.u32.u64 	%r384, %rd5;
	setp.gt.u32 	%p67, %r384, 127;
	@%p67 bra 	$L__BB7_152;
	setp.lt.u32 	%p68, %r1, 7;
	mov.b32 	%r468, 0;
	@%p68 bra 	$L__BB7_131;
	mov.b32 	%r466, 0;
$L__BB7_114:
	.pragma "nounroll";
	shl.b32 	%r388, %r466, 10;
	add.s32 	%r134, %r6, %r388;
	ld.shared.u32 	%r135, [%r134+512];
	setp.eq.s32 	%p69, %r135, 0;
	shl.b32 	%r389, %r466, 8;
	add.s32 	%r390, %r389, %r384;
	mul.wide.u32 	%rd90, %r390, 8;
	add.s64 	%rd15, %rd2, %rd90;
	@%p69 bra 	$L__BB7_116;
	cvt.u64.u32 	%rd91, %r135;
	atom.global.add.u64 	%rd92, [%rd15+1024], %rd91;
$L__BB7_116:
	ld.shared.u32 	%r136, [%r134+1536];
	setp.eq.s32 	%p70, %r136, 0;
	@%p70 bra 	$L__BB7_118;
	cvt.u64.u32 	%rd93, %r136;
	atom.global.add.u64 	%rd94, [%rd15+3072], %rd93;
$L__BB7_118:
	ld.shared.u32 	%r137, [%r134+2560];
	setp.eq.s32 	%p71, %r137, 0;
	@%p71 bra 	$L__BB7_120;
	cvt.u64.u32 	%rd95, %r137;
	atom.global.add.u64 	%rd96, [%rd15+5120], %rd95;
$L__BB7_120:
	ld.shared.u32 	%r138, [%r134+3584];
	setp.eq.s32 	%p72, %r138, 0;
	@%p72 bra 	$L__BB7_122;
	cvt.u64.u32 	%rd97, %r138;
	atom.global.add.u64 	%rd98, [%rd15+7168], %rd97;
$L__BB7_122:
	ld.shared.u32 	%r139, [%r134+4608];
	setp.eq.s32 	%p73, %r139, 0;
	@%p73 bra 	$L__BB7_124;
	cvt.u64.u32 	%rd99, %r139;
	atom.global.add.u64 	%rd100, [%rd15+9216], %rd99;
$L__BB7_124:
	ld.shared.u32 	%r140, [%r134+5632];
	setp.eq.s32 	%p74, %r140, 0;
	@%p74 bra 	$L__BB7_126;
	cvt.u64.u32 	%rd101, %r140;
	atom.global.add.u64 	%rd102, [%rd15+11264], %rd101;
$L__BB7_126:
	ld.shared.u32 	%r141, [%r134+6656];
	setp.eq.s32 	%p75, %r141, 0;
	@%p75 bra 	$L__BB7_128;
	cvt.u64.u32 	%rd103, %r141;
	atom.global.add.u64 	%rd104, [%rd15+13312], %rd103;
$L__BB7_128:
	ld.shared.u32 	%r142, [%r134+7680];
	setp.eq.s32 	%p76, %r142, 0;
	@%p76 bra 	$L__BB7_130;
	cvt.u64.u32 	%rd105, %r142;
	atom.global.add.u64 	%rd106, [%rd15+15360], %rd105;
$L__BB7_130:
	add.s32 	%r466, %r466, 8;
	setp.ne.s32 	%p77, %r466, %r16;
	mov.u32 	%r468, %r16;
	@%p77 bra 	$L__BB7_114;
$L__BB7_131:
	setp.eq.s32 	%p78, %r3, 0;
	@%p78 bra 	$L__BB7_152;
	setp.lt.u32 	%p79, %r4, 3;
	@%p79 bra 	$L__BB7_142;
	shl.b32 	%r391, %r468, 10;
	add.s32 	%r145, %r6, %r391;
	ld.shared.u32 	%r146, [%r145+512];
	setp.eq.s32 	%p80, %r146, 0;
	@%p80 bra 	$L__BB7_135;
	shl.b32 	%r393, %r468, 8;
	add.s32 	%r394, %r393, %r384;
	mul.wide.u32 	%rd107, %r394, 8;
	add.s64 	%rd108, %rd2, %rd107;
	cvt.u64.u32 	%rd109, %r146;
	atom.global.add.u64 	%rd110, [%rd108+1024], %rd109;
$L__BB7_135:
	ld.shared.u32 	%r147, [%r145+1536];
	setp.eq.s32 	%p81, %r147, 0;
	@%p81 bra 	$L__BB7_137;
	shl.b32 	%r396, %r468, 8;
	add.s32 	%r397, %r396, %r384;
	add.s32 	%r398, %r397, 256;
	mul.wide.u32 	%rd111, %r398, 8;
	add.s64 	%rd112, %rd2, %rd111;
	cvt.u64.u32 	%rd113, %r147;
	atom.global.add.u64 	%rd114, [%rd112+1024], %rd113;
$L__BB7_137:
	ld.shared.u32 	%r148, [%r145+2560];
	setp.eq.s32 	%p82, %r148, 0;
	@%p82 bra 	$L__BB7_139;
	shl.b32 	%r400, %r468, 8;
	add.s32 	%r401, %r400, %r384;
	add.s32 	%r402, %r401, 512;
	mul.wide.u32 	%rd115, %r402, 8;
	add.s64 	%rd116, %rd2, %rd115;
	cvt.u64.u32 	%rd117, %r148;
	atom.global.add.u64 	%rd118, [%rd116+1024], %rd117;
$L__BB7_139:
	ld.shared.u32 	%r149, [%r145+3584];
	setp.eq.s32 	%p83, %r149, 0;
	@%p83 bra 	$L__BB7_141;
	shl.b32 	%r404, %r468, 8;
	add.s32 	%r405, %r404, %r384;
	add.s32 	%r406, %r405, 768;
	mul.wide.u32 	%rd119, %r406, 8;
	add.s64 	%rd120, %rd2, %rd119;
	cvt.u64.u32 	%rd121, %r149;
	atom.global.add.u64 	%rd122, [%rd120+1024], %rd121;
$L__BB7_141:
	add.s32 	%r468, %r468, 4;
$L__BB7_142:
	setp.eq.s32 	%p84, %r5, 0;
	@%p84 bra 	$L__BB7_152;
	setp.eq.s32 	%p85, %r119, 0;
	@%p85 bra 	$L__BB7_149;
	shl.b32 	%r407, %r468, 10;
	add.s32 	%r152, %r6, %r407;
	ld.shared.u32 	%r153, [%r152+512];
	setp.eq.s32 	%p86, %r153, 0;
	@%p86 bra 	$L__BB7_146;
	shl.b32 	%r409, %r468, 8;
	add.s32 	%r410, %r409, %r384;
	mul.wide.u32 	%rd123, %r410, 8;
	add.s64 	%rd124, %rd2, %rd123;
	cvt.u64.u32 	%rd125, %r153;
	atom.global.add.u64 	%rd126, [%rd124+1024], %rd125;
$L__BB7_146:
	ld.shared.u32 	%r154, [%r152+1536];
	setp.eq.s32 	%p87, %r154, 0;
	@%p87 bra 	$L__BB7_148;
	shl.b32 	%r412, %r468, 8;
	add.s32 	%r413, %r412, %r384;
	add.s32 	%r414, %r413, 256;
	mul.wide.u32 	%rd127, %r414, 8;
	add.s64 	%rd128, %rd2, %rd127;
	cvt.u64.u32 	%rd129, %r154;
	atom.global.add.u64 	%rd130, [%rd128+1024], %rd129;
$L__BB7_148:
	add.s32 	%r468, %r468, 2;
$L__BB7_149:
	setp.eq.s32 	%p88, %r17, 0;
	@%p88 bra 	$L__BB7_152;
	shl.b32 	%r415, %r468, 10;
	add.s32 	%r416, %r6, %r415;
	ld.shared.u32 	%r157, [%r416+512];
	setp.eq.s32 	%p89, %r157, 0;
	@%p89 bra 	$L__BB7_152;
	shl.b32 	%r418, %r468, 8;
	add.s32 	%r419, %r418, %r384;
	mul.wide.u32 	%rd131, %r419, 8;
	add.s64 	%rd132, %rd2, %rd131;
	cvt.u64.u32 	%rd133, %r157;
	atom.global.add.u64 	%rd134, [%rd132+1024], %rd133;
$L__BB7_152:
	bar.sync 	0;
	add.s64 	%rd135, %rd135, 1;
	setp.ne.s64 	%p90, %rd135, %rd6;
	@%p90 bra 	$L__BB7_2;
$L__BB7_153:
	ret;

}
	// .globl	_ZN3cub18CUB_300001_SM_10006detail10radix_sort33DeviceRadixSortExclusiveSumKernelINS1_5radix10policy_hubIjNS0_8NullTypeEyE10Policy1000EyEEvPT0_
.visible .entry _ZN3cub18CUB_300001_SM_10006detail10radix_sort33DeviceRadixSortExclusiveSumKernelINS1_5radix10policy_hubIjNS0_8NullTypeEyE10Policy1000EyEEvPT0_(
	.param .u64 .ptr .align 1 _ZN3cub18CUB_300001_SM_10006detail10radix_sort33DeviceRadixSortExclusiveSumKernelINS1_5radix10policy_hubIjNS0_8NullTypeEyE10Policy1000EyEEvPT0__param_0
)
{
	.reg .pred 	%p<4>;
	.reg .b32 	%r<28>;
	.reg .b64 	%rd<54>;
	// demoted variable
	.shared .align 16 .b8 _ZZN3cub18CUB_300001_SM_10006detail10radix_sort33DeviceRadixSortExclusiveSumKernelINS1_5radix10policy_hubIjNS0_8NullTypeEyE10Policy1000EyEEvPT0_E12temp_storage[2336];
	ld.param.u64 	%rd5, [_ZN3cub18CUB_300001_SM_10006detail10radix_sort33DeviceRadixSortExclusiveSumKernelINS1_5radix10policy_hubIjNS0_8NullTypeEyE10Policy1000EyEEvPT0__param_0];
	cvta.to.global.u64 	%rd6, %rd5;
	mov.u32 	%r3, %ctaid.x;
	shl.b32 	%r4, %r3, 8;
	mov.u32 	%r1, %tid.x;
	setp.gt.u32 	%p1, %r1, 255;
	add.s32 	%r5, %r4, %r1;
	mul.wide.s32 	%rd7, %r5, 8;
	add.s64 	%rd1, %rd6, %rd7;
	@%p1 bra 	$L__BB8_2;
	ld.global.u64 	%rd53, [%rd1];
$L__BB8_2:
	shr.u32 	%r6, %r1, 3;
	add.s32 	%r7, %r6, %r1;
	shl.b32 	%r8, %r7, 3;
	mov.u32 	%r9, _ZZN3cub18CUB_300001_SM_10006detail10radix_sort33DeviceRadixSortExclusiveSumKernelINS1_5radix10policy_hubIjNS0_8NullTypeEyE10Policy1000EyEEvPT0_E12temp_storage;
	add.s32 	%r10, %r9, %r8;
	add.s32 	%r2, %r10, 16;
	st.shared.u64 	[%r10+16], %rd53;
	bar.sync 	0;
	setp.gt.u32 	%p2, %r1, 31;
	@%p2 bra 	$L__BB8_4;
	mad.lo.s32 	%r27, %r1, 72, %r9;
	ld.shared.u64 	%rd23, [%r27+16];
	ld.shared.u64 	%rd24, [%r27+24];
	ld.shared.u64 	%rd25, [%r27+32];
	ld.shared.u64 	%rd26, [%r27+40];
	ld.shared.u64 	%rd27, [%r27+48];
	ld.shared.u64 	%rd28, [%r27+56];
	ld.shared.u64 	%rd29, [%r27+64];
	ld.shared.u64 	%rd30, [%r27+72];
	add.s64 	%rd31, %rd24, %rd23;
	add.s64 	%rd32, %rd31, %rd25;
	add.s64 	%rd33, %rd32, %rd26;
	add.s64 	%rd34, %rd33, %rd27;
	add.s64 	%rd35, %rd34, %rd28;
	add.s64 	%rd36, %rd35, %rd29;
	add.s64 	%rd10, %rd36, %rd30;
	mov.b32 	%r11, 1;
	mov.b32 	%r24, 0;
	mov.b32 	%r25, -1;
	// begin inline asm
	{  .reg .u64 r0;  .reg .u32 lo;  .reg .u32 hi;  .reg .pred p;  mov.b64 {lo, hi}, %rd10;  shfl.sync.up.b32 lo|p, lo, %r11, %r24, %r25;  shfl.sync.up.b32 hi|p, hi, %r11, %r24, %r25;  mov.b64 r0, {lo, hi};  @p add.u64 r0, r0, %rd10;  mov.u64 %rd8, r0;}
	// end inline asm
	mov.b32 	%r14, 2;
	// begin inline asm
	{  .reg .u64 r0;  .reg .u32 lo;  .reg .u32 hi;  .reg .pred p;  mov.b64 {lo, hi}, %rd8;  shfl.sync.up.b32 lo|p, lo, %r14, %r24, %r25;  shfl.sync.up.b32 hi|p, hi, %r14, %r24, %r25;  mov.b64 r0, {lo, hi};  @p add.u64 r0, r0, %rd8;  mov.u64 %rd11, r0;}
	// end inline asm
	mov.b32 	%r17, 4;
	// begin inline asm
	{  .reg .u64 r0;  .reg .u32 lo;  .reg .u32 hi;  .reg .pred p;  mov.b64 {lo, hi}, %rd11;  shfl.sync.up.b32 lo|p, lo, %r17, %r24, %r25;  shfl.sync.up.b32 hi|p, hi, %r17, %r24, %r25;  mov.b64 r0, {lo, hi};  @p add.u64 r0, r0, %rd11;  mov.u64 %rd14, r0;}
	// end inline asm
	mov.b32 	%r20, 8;
	// begin inline asm
	{  .reg .u64 r0;  .reg .u32 lo;  .reg .u32 hi;  .reg .pred p;  mov.b64 {lo, hi}, %rd14;  shfl.sync.up.b32 lo|p, lo, %r20, %r24, %r25;  shfl.sync.up.b32 hi|p, hi, %r20, %r24, %r25;  mov.b64 r0, {lo, hi};  @p add.u64 r0, r0, %rd14;  mov.u64 %rd17, r0;}
	// end inline asm
	mov.b32 	%r23, 16;
	// begin inline asm
	{  .reg .u64 r0;  .reg .u32 lo;  .reg .u32 hi;  .reg .pred p;  mov.b64 {lo, hi}, %rd17;  shfl.sync.up.b32 lo|p, lo, %r23, %r24, %r25;  shfl.sync.up.b32 hi|p, hi, %r23, %r24, %r25;  mov.b64 r0, {lo, hi};  @p add.u64 r0, r0, %rd17;  mov.u64 %rd20, r0;}
	// end inline asm
	sub.s64 	%rd37, %rd20, %rd10;
	ld.shared.u64 	%rd38, [%r27+16];
	ld.shared.u64 	%rd39, [%r27+24];
	ld.shared.u64 	%rd40, [%r27+32];
	ld.shared.u64 	%rd41, [%r27+40];
	ld.shared.u64 	%rd42, [%r27+48];
	ld.shared.u64 	%rd43, [%r27+56];
	ld.shared.u64 	%rd44, [%r27+64];
	add.s64 	%rd45, %rd38, %rd37;
	add.s64 	%rd46, %rd39, %rd45;
	add.s64 	%rd47, %rd40, %rd46;
	add.s64 	%rd48, %rd41, %rd47;
	add.s64 	%rd49, %rd42, %rd48;
	add.s64 	%rd50, %rd43, %rd49;
	add.s64 	%rd51, %rd44, %rd50;
	st.shared.u64 	[%r27+16], %rd37;
	st.shared.u64 	[%r27+24], %rd45;
	st.shared.u64 	[%r27+32], %rd46;
	st.shared.u64 	[%r27+40], %rd47;
	st.shared.u64 	[%r27+48], %rd48;
	st.shared.u64 	[%r27+56], %rd49;
	st.shared.u64 	[%r27+64], %rd50;
	st.shared.u64 	[%r27+72], %rd51;
$L__BB8_4:
	setp.gt.u32 	%p3, %r1, 255;
	bar.sync 	0;
	@%p3 bra 	$L__BB8_6;
	ld.shared.u64 	%rd52, [%r2];
	st.global.u64 	[%rd1], %rd52;
$L__BB8_6:
	ret;

}
	// .globl	_ZN3cub18CUB_300001_SM_10006detail10radix_sort29DeviceRadixSortOnesweepKernelINS1_5radix10policy_hubIjNS0_8NullTypeEyE10Policy1000ELNS0_9SortOrderE0EjS6_yiiNS1_21identity_decomposer_tEEEvPT5_SC_PT3_PKSD_PT1_PKSH_PT2_PKSL_T4_iiT6_
.visible .entry _ZN3cub18CUB_300001_SM_10006detail10radix_sort29DeviceRadixSortOnesweepKernelINS1_5radix10policy_hubIjNS0_8NullTypeEyE10Policy1000ELNS0_9SortOrderE0EjS6_yiiNS1_21identity_decomposer_tEEEvPT5_SC_PT3_PKSD_PT1_PKSH_PT2_PKSL_T4_iiT6_(
	.param .u64 .ptr .align 1 _ZN3cub18CUB_300001_SM_10006detail10radix_sort29DeviceRadixSortOnesweepKernelINS1_5radix10policy_hubIjNS0_8NullTypeEyE10Policy1000ELNS0_9SortOrderE0EjS6_yiiNS1_21identity_decomposer_tEEEvPT5_SC_PT3_PKSD_PT1_PKSH_PT2_PKSL_T4_iiT6__param_0,
	.param .u64 .ptr .align 1 _ZN3cub18CUB_300001_SM_10006detail10radix_sort29DeviceRadixSortOnesweepKernelINS1_5radix10policy_hubIjNS0_8NullTypeEyE10Policy1000ELNS0_9SortOrderE0EjS6_yiiNS1_21identity_decomposer_tEEEvPT5_SC_PT3_PKSD_PT1_PKSH_PT2_PKSL_T4_iiT6__param_1,
	.param .u64 .ptr .align 1 _ZN3cub18CUB_300001_SM_10006detail10radix_sort29DeviceRadixSortOnesweepKernelINS1_5radix10policy_hubIjNS0_8NullTypeEyE10Policy1000ELNS0_9SortOrderE0EjS6_yiiNS1_21identity_decomposer_tEEEvPT5_SC_PT3_PKSD_PT1_PKSH_PT2_PKSL_T4_iiT6__param_2,
	.param .u64 .ptr .align 1 _ZN3cub18CUB_300001_SM_10006detail10radix_sort29DeviceRadixSortOnesweepKernelINS1_5radix10policy_hubIjNS0_8NullTypeEyE10Policy1000ELNS0_9SortOrderE0EjS6_yiiNS1_21identity_decomposer_tEEEvPT5_SC_PT3_PKSD_PT1_PKSH_PT2_PKSL_T4_iiT6__param_3,
	.param .u64 .ptr .align 1 _ZN3cub18CUB_300001_SM_10006detail10radix_sort29DeviceRadixSortOnesweepKernelINS1_5radix10policy_hubIjNS0_8NullTypeEyE10Policy1000ELNS0_9SortOrderE0EjS6_yiiNS1_21identity_decomposer_tEEEvPT5_SC_PT3_PKSD_PT1_PKSH_PT2_PKSL_T4_iiT6__param_4,
	.param .u64 .ptr .align 1 _ZN3cub18CUB_300001_SM_10006detail10radix_sort29DeviceRadixSortOnesweepKernelINS1_5radix10policy_hubIjNS0_8NullTypeEyE10Policy1000ELNS0_9SortOrderE0EjS6_yiiNS1_21identity_decomposer_tEEEvPT5_SC_PT3_PKSD_PT1_PKSH_PT2_PKSL_T4_iiT6__param_5,
	.param .u64 .ptr .align 1 _ZN3cub18CUB_300001_SM_10006detail10radix_sort29DeviceRadixSortOnesweepKernelINS1_5radix10policy_hubIjNS0_8NullTypeEyE10Policy1000ELNS0_9SortOrderE0EjS6_yiiNS1_21identity_decomposer_tEEEvPT5_SC_PT3_PKSD_PT1_PKSH_PT2_PKSL_T4_iiT6__param_6,
	.param .u64 .ptr .align 1 _ZN3cub18CUB_300001_SM_10006detail10radix_sort29DeviceRadixSortOnesweepKernelINS1_5radix10policy_hubIjNS0_8NullTypeEyE10Policy1000ELNS0_9SortOrderE0EjS6_yiiNS1_21identity_decomposer_tEEEvPT5_SC_PT3_PKSD_PT1_PKSH_PT2_PKSL_T4_iiT6__param_7,
	.param .u32 _ZN3cub18CUB_300001_SM_10006detail10radix_sort29DeviceRadixSortOnesweepKernelINS1_5radix10policy_hubIjNS0_8NullTypeEyE10Policy1000ELNS0_9SortOrderE0EjS6_yiiNS1_21identity_decomposer_tEEEvPT5_SC_PT3_PKSD_PT1_PKSH_PT2_PKSL_T4_iiT6__param_8,
	.param .u32 _ZN3cub18CUB_300001_SM_10006detail10radix_sort29DeviceRadixSortOnesweepKernelINS1_5radix10policy_hubIjNS0_8NullTypeEyE10Policy1000ELNS0_9SortOrderE0EjS6_yiiNS1_21identity_decomposer_tEEEvPT5_SC_PT3_PKSD_PT1_PKSH_PT2_PKSL_T4_iiT6__param_9,
	.param .u32 _ZN3cub18CUB_300001_SM_10006detail10radix_sort29DeviceRadixSortOnesweepKernelINS1_5radix10policy_hubIjNS0_8NullTypeEyE10Policy1000ELNS0_9SortOrderE0EjS6_yiiNS1_21identity_decomposer_tEEEvPT5_SC_PT3_PKSD_PT1_PKSH_PT2_PKSL_T4_iiT6__param_10,
	.param .align 1 .b8 _ZN3cub18CUB_300001_SM_10006detail10radix_sort29DeviceRadixSortOnesweepKernelINS1_5radix10policy_hubIjNS0_8NullTypeEyE10Policy1000ELNS0_9SortOrderE0EjS6_yiiNS1_21identity_decomposer_tEEEvPT5_SC_PT3_PKSD_PT1_PKSH_PT2_PKSL_T4_iiT6__param_11[1]
)
.maxntid 384
{
	.reg .pred 	%p<143>;
	.reg .b32 	%r<1708>;
	.reg .b64 	%rd<242>;
	// demoted variable
	.shared .align 16 .b8 _ZZN3cub18CUB_300001_SM_10006detail10radix_sort29DeviceRadixSortOnesweepKernelINS1_5radix10policy_hubIjNS0_8NullTypeEyE10Policy1000ELNS0_9SortOrderE0EjS6_yiiNS1_21identity_decomposer_tEEEvPT5_SC_PT3_PKSD_PT1_PKSH_PT2_PKSL_T4_iiT6_E1s[31232];
	ld.param.u64 	%rd18, [_ZN3cub18CUB_300001_SM_10006detail10radix_sort29DeviceRadixSortOnesweepKernelINS1_5radix10policy_hubIjNS0_8NullTypeEyE10Policy1000ELNS0_9SortOrderE0EjS6_yiiNS1_21identity_decomposer_tEEEvPT5_SC_PT3_PKSD_PT1_PKSH_PT2_PKSL_T4_iiT6__param_1];
	ld.param.u64 	%rd22, [_ZN3cub18CUB_300001_SM_10006detail10radix_sort29DeviceRadixSortOnesweepKernelINS1_5radix10policy_hubIjNS0_8NullTypeEyE10Policy1000ELNS0_9SortOrderE0EjS6_yiiNS1_21identity_decomposer_tEEEvPT5_SC_PT3_PKSD_PT1_PKSH_PT2_PKSL_T4_iiT6__param_5];
	ld.param.u32 	%r247, [_ZN3cub18CUB_300001_SM_10006detail10radix_sort29DeviceRadixSortOnesweepKernelINS1_5radix10policy_hubIjNS0_8NullTypeEyE10Policy1000ELNS0_9SortOrderE0EjS6_yiiNS1_21identity_decomposer_tEEEvPT5_SC_PT3_PKSD_PT1_PKSH_PT2_PKSL_T4_iiT6__param_10];
	cvta.to.global.u64 	%rd1, %rd22;
	mov.u32 	%r1, %tid.x;
	shr.u32 	%r2, %r1, 5;
	// begin inline asm
	mov.u32 %r248, %laneid;
	// end inline asm
	setp.ne.s32 	%p1, %r1, 0;
	@%p1 bra 	$L__BB9_2;
	cvta.to.global.u64 	%rd23, %rd18;
	atom.global.add.u32 	%r249, [%rd23], 1;
	st.shared.u32 	[_ZZN3cub18CUB_300001_SM_10006detail10radix_sort29DeviceRadixSortOnesweepKernelINS1_5radix10policy_hubIjNS0_8NullTypeEyE10Policy1000ELNS0_9SortOrderE0EjS6_yiiNS1_21identity_decomposer_tEEEvPT5_SC_PT3_PKSD_PT1_PKSH_PT2_PKSL_T4_iiT6_E1s+29184], %r249;
$L__BB9_2:
	ld.param.u32 	%r1582, [_ZN3cub18CUB_300001_SM_10006detail10radix_sort29DeviceRadixSortOnesweepKernelINS1_5radix10policy_hubIjNS0_8NullTypeEyE10Policy1000ELNS0_9SortOrderE0EjS6_yiiNS1_21identity_decomposer_tEEEvPT5_SC_PT3_PKSD_PT1_PKSH_PT2_PKSL_T4_iiT6__param_8];
	bar.sync 	0;
	ld.shared.u32 	%r4, [_ZZN3cub18CUB_300001_SM_10006detail10radix_sort29DeviceRadixSortOnesweepKernelINS1_5radix10policy_hubIjNS0_8NullTypeEyE10Policy1000ELNS0_9SortOrderE0EjS6_yiiNS1_21identity_decomposer_tEEEvPT5_SC_PT3_PKSD_PT1_PKSH_PT2_PKSL_T4_iiT6_E1s+29184];
	mul.lo.s32 	%r250, %r4, 7296;
	add.s32 	%r251, %r250, 7296;
	setp.gt.s32 	%p2, %r251, %r1582;
	cvt.s64.s32 	%rd2, %r250;
	@%p2 bra 	$L__BB9_4;
	and.b32  	%r252, %r1, 31;
	and.b32  	%r253, %r1, 992;
	mul.lo.s32 	%r254, %r253, 19;
	or.b32  	%r255, %r254, %r252;
	cvt.u64.u32 	%rd24, %r255;
	add.s64 	%rd25, %rd24, %rd2;
	shl.b64 	%rd26, %rd25, 2;
	add.s64 	%rd27, %rd1, %rd26;
	ld.global.u32 	%r1653, [%rd27];
	ld.global.u32 	%r1654, [%rd27+128];
	ld.global.u32 	%r1655, [%rd27+256];
	ld.global.u32 	%r1656, [%rd27+384];
	ld.global.u32 	%r1657, [%rd27+512];
	ld.global.u32 	%r1658, [%rd27+640];
	ld.global.u32 	%r1659, [%rd27+768];
	ld.global.u32 	%r1660, [%rd27+896];
	ld.global.u32 	%r1661, [%rd27+1024];
	ld.global.u32 	%r1662, [%rd27+1152];
	ld.global.u32 	%r1663, [%rd27+1280];
	ld.global.u32 	%r1664, [%rd27+1408];
	ld.global.u32 	%r1665, [%rd27+1536];
	ld.global.u32 	%r1666, [%rd27+1664];
	ld.global.u32 	%r1667, [%rd27+1792];
	ld.global.u32 	%r1668, [%rd27+1920];
	ld.global.u32 	%r1669, [%rd27+2048];
	ld.global.u32 	%r1670, [%rd27+2176];
	ld.global.u32 	%r1671, [%rd27+2304];
	bra.uni 	$L__BB9_42;
$L__BB9_4:
	ld.param.u32 	%r1583, [_ZN3cub18CUB_300001_SM_10006detail10radix_sort29DeviceRadixSortOnesweepKernelINS1_5radix10policy_hubIjNS0_8NullTypeEyE10Policy1000ELNS0_9SortOrderE0EjS6_yiiNS1_21identity_decomposer_tEEEvPT5_SC_PT3_PKSD_PT1_PKSH_PT2_PKSL_T4_iiT6__param_8];
	cvt.u32.u64 	%r257, %rd2;
	sub.s32 	%r24, %r1583, %r257;
	and.b32  	%r258, %r1, 31;
	and.b32  	%r259, %r1, 992;
	mul.lo.s32 	%r260, %r259, 19;
	or.b32  	%r25, %r260, %r258;
	setp.ge.s32 	%p3, %r25, %r24;
	cvt.u64.u32 	%rd28, %r25;
	add.s64 	%rd29, %rd28, %rd2;
	shl.b64 	%rd30, %rd29, 2;
	add.s64 	%rd3, %rd1, %rd30;
	mov.b32 	%r1653, -1;
	@%p3 bra 	$L__BB9_6;
	ld.global.u32 	%r1653, [%rd3];
$L__BB9_6:
	add.s32 	%r262, %r25, 32;
	setp.ge.s32 	%p4, %r262, %r24;
	mov.b32 	%r1654, -1;
	@%p4 bra 	$L__BB9_8;
	ld.global.u32 	%r1654, [%rd3+128];
$L__BB9_8:
	add.s32 	%r264, %r25, 64;
	setp.ge.s32 	%p5, %r264, %r24;
	mov.b32 	%r1655, -1;
	@%p5 bra 	$L__BB9_10;
	ld.global.u32 	%r1655, [%rd3+256];
$L__BB9_10:
	add.s32 	%r266, %r25, 96;
	setp.ge.s32 	%p6, %r266, %r24;
	mov.b32 	%r1656, -1;
	@%p6 bra 	$L__BB9_12;
	ld.global.u32 	%r1656, [%rd3+384];
$L__BB9_12:
	add.s32 	%r268, %r25, 128;
	setp.ge.s32 	%p7, %r268, %r24;
	mov.b32 	%r1657, -1;
	@%p7 bra 	$L__BB9_14;
	ld.global.u32 	%r1657, [%rd3+512];
$L__BB9_14:
	add.s32 	%r270, %r25, 160;
	setp.ge.s32 	%p8, %r270, %r24;
	mov.b32 	%r1658, -1;
	@%p8 bra 	$L__BB9_16;
	ld.global.u32 	%r1658, [%rd3+640];
$L__BB9_16:
	add.s32 	%r272, %r25, 192;
	setp.ge.s32 	%p9, %r272, %r24;
	mov.b32 	%r1659, -1;
	@%p9 bra 	$L__BB9_18;
	ld.global.u32 	%r1659, [%rd3+768];
$L__BB9_18:
	add.s32 	%r274, %r25, 224;
	setp.ge.s32 	%p10, %r274, %r24;
	mov.b32 	%r1660, -1;
	@%p10 bra 	$L__BB9_20;
	ld.global.u32 	%r1660, [%rd3+896];
$L__BB9_20:
	add.s32 	%r276, %r25, 256;
	setp.ge.s32 	%p11, %r276, %r24;
	mov.b32 	%r1661, -1;
	@%p11 bra 	$L__BB9_22;
	ld.global.u32 	%r1661, [%rd3+1024];
$L__BB9_22:
	add.s32 	%r278, %r25, 288;
	setp.ge.s32 	%p12, %r278, %r24;
	mov.b32 	%r1662, -1;
	@%p12 bra 	$L__BB9_24;
	ld.global.u32 	%r1662, [%rd3+1152];
$L__BB9_24:
	add.s32 	%r280, %r25, 320;
	setp.ge.s32 	%p13, %r280, %r24;
	mov.b32 	%r1663, -1;
	@%p13 bra 	$L__BB9_26;
	ld.global.u32 	%r1663, [%rd3+1280];
$L__BB9_26:
	add.s32 	%r282, %r25, 352;
	setp.ge.s32 	%p14, %r282, %r24;
	mov.b32 	%r1664, -1;
	@%p14 bra 	$L__BB9_28;
	ld.global.u32 	%r1664, [%rd3+1408];
$L__BB9_28:
	add.s32 	%r284, %r25, 384;
	setp.ge.s32 	%p15, %r284, %r24;
	mov.b32 	%r1665, -1;
	@%p15 bra 	$L__BB9_30;
	ld.global.u32 	%r1665, [%rd3+1536];
$L__BB9_30:
	add.s32 	%r286, %r25, 416;
	setp.ge.s32 	%p16, %r286, %r24;
	mov.b32 	%r1666, -1;
	@%p16 bra 	$L__BB9_32;
	ld.global.u32 	%r1666, [%rd3+1664];
$L__BB9_32:
	add.s32 	%r288, %r25, 448;
	setp.ge.s32 	%p17, %r288, %r24;
	mov.b32 	%r1667, -1;
	@%p17 bra 	$L__BB9_34;
	ld.global.u32 	%r1667, [%rd3+1792];
$L__BB9_34:
	add.s32 	%r290, %r25, 480;
	setp.ge.s32 	%p18, %r290, %r24;
	mov.b32 	%r1668, -1;
	@%p18 bra 	$L__BB9_36;
	ld.global.u32 	%r1668, [%rd3+1920];
$L__BB9_36:
	add.s32 	%r292, %r25, 512;
	setp.ge.s32 	%p19, %r292, %r24;
	mov.b32 	%r1669, -1;
	@%p19 bra 	$L__BB9_38;
	ld.global.u32 	%r1669, [%rd3+2048];
$L__BB9_38:
	add.s32 	%r294, %r25, 544;
	setp.ge.s32 	%p20, %r294, %r24;
	mov.b32 	%r1670, -1;
	@%p20 bra 	$L__BB9_40;
	ld.global.u32 	%r1670, [%rd3+2176];
$L__BB9_40:
	add.s32 	%r296, %r25, 576;
	setp.ge.s32 	%p21, %r296, %r24;
	mov.b32 	%r1671, -1;
	@%p21 bra 	$L__BB9_42;
	ld.global.u32 	%r1671, [%rd3+2304];
$L__BB9_42:
	mov.b32 	%r297, -1;
	shl.b32 	%r298, %r297, %r247;
	not.b32 	%r82, %r298;
	shl.b32 	%r299, %r2, 10;
	mov.u32 	%r300, _ZZN3cub18CUB_300001_SM_10006detail10radix_sort29DeviceRadixSortOnesweepKernelINS1_5radix10policy_hubIjNS0_8NullTypeEyE10Policy1000ELNS0_9SortOrderE0EjS6_yiiNS1_21identity_decomposer_tEEEvPT5_SC_PT3_PKSD_PT1_PKSH_PT2_PKSL_T4_iiT6_E1s;
	add.s32 	%r83, %r300, %r299;
	setp.gt.s32 	%p22, %r248, 255;
	@%p22 bra 	$L__BB9_55;
	max.s32 	%r301, %r248, 224;
	sub.s32 	%r302, %r301, %r248;
	add.s32 	%r303, %r302, 31;
	shr.u32 	%r304, %r303, 5;
	add.s32 	%r84, %r304, 1;
	and.b32  	%r85, %r84, 15;
	setp.lt.u32 	%p23, %r303, 480;
	mov.u32 	%r1675, %r248;
	@%p23 bra 	$L__BB9_46;
	and.b32  	%r305, %r84, 268435440;
	neg.s32 	%r1673, %r305;
	shl.b32 	%r307, %r248, 2;
	add.s32 	%r308, %r299, %r307;
	add.s32 	%r310, %r308, %r300;
	add.s32 	%r1672, %r310, 1024;
	mov.u32 	%r1675, %r248;
$L__BB9_45:
	.pragma "nounroll";
	mov.b32 	%r311, 0;
	st.shared.u32 	[%r1672+-1024], %r311;
	st.shared.u32 	[%r1672+-896], %r311;
	st.shared.u32 	[%r1672+-768], %r311;
	st.shared.u32 	[%r1672+-640], %r311;
	st.shared.u32 	[%r1672+-512], %r311;
	st.shared.u32 	[%r1672+-384], %r311;
	st.shared.u32 	[%r1672+-256], %r311;
	st.shared.u32 	[%r1672+-128], %r311;
	st.shared.u32 	[%r1672], %r311;
	st.shared.u32 	[%r1672+128], %r311;
	st.shared.u32 	[%r1672+256], %r311;
	st.shared.u32 	[%r1672+384], %r311;
	st.shared.u32 	[%r1672+512], %r311;
	st.shared.u32 	[%r1672+640], %r311;
	st.shared.u32 	[%r1672+768], %r311;
	st.shared.u32 	[%r1672+896], %r311;
	add.s32 	%r1675, %r1675, 512;
	add.s32 	%r1673, %r1673, 16;
	add.s32 	%r1672, %r1672, 2048;
	setp.ne.s32 	%p24, %r1673, 0;
	@%p24 bra 	$L__BB9_45;
$L__BB9_46:
	setp.eq.s32 	%p25, %r85, 0;
	@%p25 bra 	$L__BB9_55;
	and.b32  	%r95, %r84, 7;
	setp.lt.u32 	%p26, %r85, 8;
	@%p26 bra 	$L__BB9_49;
	shl.b32 	%r312, %r1675, 2;
	add.s32 	%r313, %r83, %r312;
	mov.b32 	%r314, 0;
	st.shared.u32 	[%r313], %r314;
	st.shared.u32 	[%r313+128], %r314;
	st.shared.u32 	[%r313+256], %r314;
	st.shared.u32 	[%r313+384], %r314;
	st.shared.u32 	[%r313+512], %r314;
	st.shared.u32 	[%r313+640], %r314;
	st.shared.u32 	[%r313+768], %r314;
	st.shared.u32 	[%r313+896], %r314;
	add.s32 	%r1675, %r1675, 256;
$L__BB9_49:
	setp.eq.s32 	%p27, %r95, 0;
	@%p27 bra 	$L__BB9_55;
	and.b32  	%r98, %r84, 3;
	setp.lt.u32 	%p28, %r95, 4;
	@%p28 bra 	$L__BB9_52;
	shl.b32 	%r315, %r1675, 2;
	add.s32 	%r316, %r83, %r315;
	mov.b32 	%r317, 0;
	st.shared.u32 	[%r316], %r317;
	st.shared.u32 	[%r316+128], %r317;
	st.shared.u32 	[%r316+256], %r317;
	st.shared.u32 	[%r316+384], %r317;
	add.s32 	%r1675, %r1675, 128;
$L__BB9_52:
	setp.eq.s32 	%p29, %r98, 0;
	@%p29 bra 	$L__BB9_55;
	shl.b32 	%r319, %r1675, 2;
	add.s32 	%r320, %r299, %r319;
	add.s32 	%r1679, %r300, %r320;
	neg.s32 	%r1678, %r98;
$L__BB9_54:
	.pragma "nounroll";
	mov.b32 	%r322, 0;
	st.shared.u32 	[%r1679], %r322;
	add.s32 	%r1679, %r1679, 128;
	add.s32 	%r1678, %r1678, 1;
	setp.ne.s32 	%p30, %r1678, 0;
	@%p30 bra 	$L__BB9_54;
$L__BB9_55:
	ld.param.u32 	%r1590, [_ZN3cub18CUB_300001_SM_10006detail10radix_sort29DeviceRadixSortOnesweepKernelINS1_5radix10policy_hubIjNS0_8NullTypeEyE10Policy1000ELNS0_9SortOrderE0EjS6_yiiNS1_21identity_decomposer_tEEEvPT5_SC_PT3_PKSD_PT1_PKSH_PT2_PKSL_T4_iiT6__param_9];
	bar.warp.sync 	-1;
	shr.u32 	%r324, %r1653, %r1590;
	and.b32  	%r107, %r324, %r82;
	shl.b32 	%r325, %r1, 5;
	and.b32  	%r326, %r325, 31744;
	mov.u32 	%r327, _ZZN3cub18CUB_300001_SM_10006detail10radix_sort29DeviceRadixSortOnesweepKernelINS1_5radix10policy_hubIjNS0_8NullTypeEyE10Policy1000ELNS0_9SortOrderE0EjS6_yiiNS1_21identity_decomposer_tEEEvPT5_SC_PT3_PKSD_PT1_PKSH_PT2_PKSL_T4_iiT6_E1s;
	add.s32 	%r328, %r327, %r326;
	shl.b32 	%r329, %r107, 2;
	add.s32 	%r108, %r328, %r329;
	atom.shared.add.u32 	%r330, [%r108], 1;
	shr.u32 	%r331, %r1654, %r1590;
	and.b32  	%r332, %r331, %r82;
	shl.b32 	%r333, %r332, 2;
	add.s32 	%r109, %r328, %r333;
	atom.shared.add.u32 	%r334, [%r109], 1;
	shr.u32 	%r335, %r1655, %r1590;
	and.b32  	%r336, %r335, %r82;
	shl.b32 	%r337, %r336, 2;
	add.s32 	%r110, %r328, %r337;
	atom.shared.add.u32 	%r338, [%r110], 1;
	shr.u32 	%r339, %r1656, %r1590;
	and.b32  	%r340, %r339, %r82;
	shl.b32 	%r341, %r340, 2;
	add.s32 	%r111, %r328, %r341;
	atom.shared.add.u32 	%r342, [%r111], 1;
	shr.u32 	%r343, %r1657, %r1590;
	and.b32  	%r344, %r343, %r82;
	shl.b32 	%r345, %r344, 2;
	add.s32 	%r112, %r328, %r345;
	atom.shared.add.u32 	%r346, [%r112], 1;
	shr.u32 	%r347, %r1658, %r1590;
	and.b32  	%r348, %r347, %r82;
	shl.b32 	%r349, %r348, 2;
	add.s32 	%r113, %r328, %r349;
	atom.shared.add.u32 	%r350, [%r113], 1;
	shr.u32 	%r351, %r1659, %r1590;
	and.b32  	%r352, %r351, %r82;
	shl.b32 	%r353, %r352, 2;
	add.s32 	%r114, %r328, %r353;
	atom.shared.add.u32 	%r354, [%r114], 1;
	shr.u32 	%r355, %r1660, %r1590;
	and.b32  	%r356, %r355, %r82;
	shl.b32 	%r357, %r356, 2;
	add.s32 	%r358, %r328, %r357;
	atom.shared.add.u32 	%r359, [%r358], 1;
	shr.u32 	%r360, %r1661, %r1590;
	and.b32  	%r361, %r360, %r82;
	shl.b32 	%r362, %r361, 2;
	add.s32 	%r363, %r328, %r362;
	atom.shared.add.u32 	%r364, [%r363], 1;
	shr.u32 	%r365, %r1662, %r1590;
	and.b32  	%r366, %r365, %r82;
	shl.b32 	%r367, %r366, 2;
	add.s32 	%r115, %r328, %r367;
	atom.shared.add.u32 	%r368, [%r115], 1;
	shr.u32 	%r369, %r1663, %r1590;
	and.b32  	%r370, %r369, %r82;
	shl.b32 	%r371, %r370, 2;
	add.s32 	%r116, %r328, %r371;
	atom.shared.add.u32 	%r372, [%r116], 1;
	shr.u32 	%r373, %r1664, %r1590;
	and.b32  	%r374, %r373, %r82;
	shl.b32 	%r375, %r374, 2;
	add.s32 	%r117, %r328, %r375;
	atom.shared.add.u32 	%r376, [%r117], 1;
	shr.u32 	%r377, %r1665, %r1590;
	and.b32  	%r378, %r377, %r82;
	shl.b32 	%r379, %r378, 2;
	add.s32 	%r118, %r328, %r379;
	atom.shared.add.u32 	%r380, [%r118], 1;
	shr.u32 	%r381, %r1666, %r1590;
	and.b32  	%r382, %r381, %r82;
	shl.b32 	%r383, %r382, 2;
	add.s32 	%r119, %r328, %r383;
	atom.shared.add.u32 	%r384, [%r119], 1;
	shr.u32 	%r385, %r1667, %r1590;
	and.b32  	%r386, %r385, %r82;
	shl.b32 	%r387, %r386, 2;
	add.s32 	%r120, %r328, %r387;
	atom.shared.add.u32 	%r388, [%r120], 1;
	shr.u32 	%r389, %r1668, %r1590;
	and.b32  	%r390, %r389, %r82;
	shl.b32 	%r391, %r390, 2;
	add.s32 	%r392, %r328, %r391;
	atom.shared.add.u32 	%r393, [%r392], 1;
	shr.u32 	%r394, %r1669, %r1590;
	and.b32  	%r395, %r394, %r82;
	shl.b32 	%r396, %r395, 2;
	add.s32 	%r397, %r328, %r396;
	atom.shared.add.u32 	%r398, [%r397], 1;
	shr.u32 	%r399, %r1670, %r1590;
	and.b32  	%r400, %r399, %r82;
	shl.b32 	%r401, %r400, 2;
	add.s32 	%r402, %r328, %r401;
	atom.shared.add.u32 	%r403, [%r402], 1;
	shr.u32 	%r404, %r1671, %r1590;
	and.b32  	%r405, %r404, %r82;
	shl.b32 	%r406, %r405, 2;
	add.s32 	%r407, %r328, %r406;
	atom.shared.add.u32 	%r408, [%r407], 1;
	bar.sync 	0;
	setp.gt.u32 	%p31, %r1, 255;
	shl.b32 	%r409, %r1, 2;
	add.s32 	%r121, %r327, %r409;
	mov.b32 	%r1680, 0;
	@%p31 bra 	$L__BB9_57;
	ld.shared.u32 	%r410, [%r121];
	mov.b32 	%r411, 0;
	st.shared.u32 	[%r121], %r411;
	ld.shared.u32 	%r412, [%r121+1024];
	st.shared.u32 	[%r121+1024], %r410;
	add.s32 	%r413, %r412, %r410;
	ld.shared.u32 	%r414, [%r121+2048];
	st.shared.u32 	[%r121+2048], %r413;
	add.s32 	%r415, %r414, %r413;
	ld.shared.u32 	%r416, [%r121+3072];
	st.shared.u32 	[%r121+3072], %r415;
	add.s32 	%r417, %r416, %r415;
	ld.shared.u32 	%r418, [%r121+4096];
	st.shared.u32 	[%r121+4096], %r417;
	add.s32 	%r419, %r418, %r417;
	ld.shared.u32 	%r420, [%r121+5120];
	st.shared.u32 	[%r121+5120], %r419;
	add.s32 	%r421, %r420, %r419;
	ld.shared.u32 	%r422, [%r121+6144];
	st.shared.u32 	[%r121+6144], %r421;
	add.s32 	%r423, %r422, %r421;
	ld.shared.u32 	%r424, [%r121+7168];
	st.shared.u32 	[%r121+7168], %r423;
	add.s32 	%r425, %r424, %r423;
	ld.shared.u32 	%r426, [%r121+8192];
	st.shared.u32 	[%r121+8192], %r425;
	add.s32 	%r427, %r426, %r425;
	ld.shared.u32 	%r428, [%r121+9216];
	st.shared.u32 	[%r121+9216], %r427;
	add.s32 	%r429, %r428, %r427;
	ld.shared.u32 	%r430, [%r121+10240];
	st.shared.u32 	[%r121+10240], %r429;
	add.s32 	%r431, %r430, %r429;
	ld.shared.u32 	%r432, [%r121+11264];
	st.shared.u32 	[%r121+11264], %r431;
	add.s32 	%r1680, %r432, %r431;
$L__BB9_57:
	ld.param.u64 	%rd230, [_ZN3cub18CUB_300001_SM_10006detail10radix_sort29DeviceRadixSortOnesweepKernelINS1_5radix10policy_hubIjNS0_8NullTypeEyE10Policy1000ELNS0_9SortOrderE0EjS6_yiiNS1_21identity_decomposer_tEEEvPT5_SC_PT3_PKSD_PT1_PKSH_PT2_PKSL_T4_iiT6__param_0];
	cvta.to.global.u64 	%rd4, %rd230;
	setp.gt.u32 	%p32, %r1, 255;
	@%p32 bra 	$L__BB9_59;
	or.b32  	%r433, %r1680, 1073741824;
	shl.b32 	%r434, %r4, 8;
	add.s32 	%r435, %r434, %r1;
	mul.wide.s32 	%rd31, %r435, 4;
	add.s64 	%rd32, %rd4, %rd31;
	st.volatile.global.u32 	[%rd32], %r433;
$L__BB9_59:
	ld.param.u64 	%rd239, [_ZN3cub18CUB_300001_SM_10006detail10radix_sort29DeviceRadixSortOnesweepKernelINS1_5radix10policy_hubIjNS0_8NullTypeEyE10Policy1000ELNS0_9SortOrderE0EjS6_yiiNS1_21identity_decomposer_tEEEvPT5_SC_PT3_PKSD_PT1_PKSH_PT2_PKSL_T4_iiT6__param_4];
	cvta.to.global.u64 	%rd5, %rd239;
	setp.lt.u32 	%p33, %r1, 256;
	setp.eq.s32 	%p34, %r1680, 7296;
	and.pred  	%p35, %p33, %p34;
	selp.u32 	%r436, 1, 0, %p35;
	{ 
	.reg .pred 	%p1; 
	.reg .pred 	%p2; 
	setp.ne.u32 	%p1, %r436, 0; 
	bar.red.or.pred 	%p2, 0, %p1; 
	selp.u32 	%r437, 1, 0, %p2; 
	}
	setp.eq.s32 	%p36, %r437, 0;
	cvt.u64.u32 	%rd6, %r1;
	@%p36 bra 	$L__BB9_111;
	shl.b32 	%r438, %r1, 3;
	add.s32 	%r440, %r327, %r438;
	add.s32 	%r124, %r440, 29184;
	@%p32 bra 	$L__BB9_68;
	ld.param.u64 	%rd237, [_ZN3cub18CUB_300001_SM_10006detail10radix_sort29DeviceRadixSortOnesweepKernelINS1_5radix10policy_hubIjNS0_8NullTypeEyE10Policy1000ELNS0_9SortOrderE0EjS6_yiiNS1_21identity_decomposer_tEEEvPT5_SC_PT3_PKSD_PT1_PKSH_PT2_PKSL_T4_iiT6__param_3];
	cvta.to.global.u64 	%rd33, %rd237;
	shl.b64 	%rd34, %rd6, 3;
	add.s64 	%rd35, %rd33, %rd34;
	ld.global.u64 	%rd36, [%rd35];
	setp.gt.u32 	%p38, %r1, %r107;
	selp.b64 	%rd37, 7296, 0, %p38;
	sub.s64 	%rd240, %rd36, %rd37;
	st.shared.u64 	[%r124], %rd240;
	setp.lt.s32 	%p39, %r4, 1;
	mov.u32 	%r1684, %r1680;
	@%p39 bra 	$L__BB9_67;
	mov.b32 	%r1682, -1;
	mov.u32 	%r1681, %r4;
	mov.u32 	%r1684, %r1680;
$L__BB9_63:
	add.s32 	%r128, %r1681, -1;
$L__BB9_64:
	membar.cta;
	shl.b32 	%r442, %r128, 8;
	add.s32 	%r443, %r442, %r1;
	mul.wide.s32 	%rd38, %r443, 4;
	add.s64 	%rd39, %rd4, %rd38;
	ld.volatile.global.u32 	%r129, [%rd39];
	setp.eq.s32 	%p40, %r129, 0;
	@%p40 bra 	$L__BB9_64;
	and.b32  	%r444, %r129, 1073741823;
	add.s32 	%r1684, %r444, %r1684;
	setp.gt.s32 	%p41, %r129, -1;
	vote.sync.ballot.b32 	%r1682, %p41, %r1682;
	setp.gt.u32 	%p43, %r1681, 1;
	and.pred  	%p44, %p41, %p43;
	mov.u32 	%r1681, %r128;
	@%p44 bra 	$L__BB9_63;
	ld.shared.u64 	%rd240, [%r124];
$L__BB9_67:
	or.b32  	%r445, %r1684, -2147483648;
	shl.b32 	%r446, %r4, 8;
	add.s32 	%r447, %r446, %r1;
	mul.wide.s32 	%rd40, %r447, 4;
	add.s64 	%rd41, %rd4, %rd40;
	st.volatile.global.u32 	[%rd41], %r445;
	sub.s32 	%r448, %r1684, %r1680;
	cvt.s64.s32 	%rd42, %r448;
	add.s64 	%rd43, %rd240, %rd42;
	st.shared.u64 	[%r124], %rd43;
$L__BB9_68:
	ld.param.u32 	%r1584, [_ZN3cub18CUB_300001_SM_10006detail10radix_sort29DeviceRadixSortOnesweepKernelINS1_5radix10policy_hubIjNS0_8NullTypeEyE10Policy1000ELNS0_9SortOrderE0EjS6_yiiNS1_21identity_decomposer_tEEEvPT5_SC_PT3_PKSD_PT1_PKSH_PT2_PKSL_T4_iiT6__param_8];
	ld.param.u64 	%rd233, [_ZN3cub18CUB_300001_SM_10006detail10radix_sort29DeviceRadixSortOnesweepKernelINS1_5radix10policy_hubIjNS0_8NullTypeEyE10Policy1000ELNS0_9SortOrderE0EjS6_yiiNS1_21identity_decomposer_tEEEvPT5_SC_PT3_PKSD_PT1_PKSH_PT2_PKSL_T4_iiT6__param_2];
	mad.lo.s32 	%r133, %r4, 7296, 7296;
	setp.lt.s32 	%p46, %r133, %r1584;
	setp.eq.s64 	%p47, %rd233, 0;
	or.pred  	%p48, %p47, %p46;
	or.pred  	%p49, %p32, %p48;
	@%p49 bra 	$L__BB9_70;
	ld.param.u64 	%rd234, [_ZN3cub18CUB_300001_SM_10006detail10radix_sort29DeviceRadixSortOnesweepKernelINS1_5radix10policy_hubIjNS0_8NullTypeEyE10Policy1000ELNS0_9SortOrderE0EjS6_yiiNS1_21identity_decomposer_tEEEvPT5_SC_PT3_PKSD_PT1_PKSH_PT2_PKSL_T4_iiT6__param_2];
	ld.shared.u64 	%rd44, [%r124];
	setp.gt.u32 	%p50, %r1, %r107;
	selp.b64 	%rd45, 7296, 0, %p50;
	cvt.s64.s32 	%rd46, %r1680;
	add.s64 	%rd47, %rd45, %rd46;
	add.s64 	%rd48, %rd47, %rd44;
	cvta.to.global.u64 	%rd49, %rd234;
	shl.b64 	%rd50, %rd6, 3;
	add.s64 	%rd51, %rd49, %rd50;
	st.global.u64 	[%rd51], %rd48;
$L__BB9_70:
	ld.param.u32 	%r1585, [_ZN3cub18CUB_300001_SM_10006detail10radix_sort29DeviceRadixSortOnesweepKernelINS1_5radix10policy_hubIjNS0_8NullTypeEyE10Policy1000ELNS0_9SortOrderE0EjS6_yiiNS1_21identity_decomposer_tEEEvPT5_SC_PT3_PKSD_PT1_PKSH_PT2_PKSL_T4_iiT6__param_8];
	setp.gt.s32 	%p51, %r133, %r1585;
	bar.sync 	0;
	shl.b32 	%r449, %r107, 3;
	add.s32 	%r451, %r327, %r449;
	ld.shared.u64 	%rd10, [%r451+29184];
	@%p51 bra 	$L__BB9_72;
	and.b32  	%r452, %r1, 31;
	and.b32  	%r453, %r1, 992;
	mul.lo.s32 	%r454, %r453, 19;
	or.b32  	%r455, %r454, %r452;
	cvt.u64.u32 	%rd52, %r455;
	add.s64 	%rd53, %rd10, %rd52;
	shl.b64 	%rd54, %rd53, 2;
	add.s64 	%rd55, %rd5, %rd54;
	st.global.u32 	[%rd55], %r1653;
	st.global.u32 	[%rd55+128], %r1654;
	st.global.u32 	[%rd55+256], %r1655;
	st.global.u32 	[%rd55+384], %r1656;
	st.global.u32 	[%rd55+512], %r1657;
	st.global.u32 	[%rd55+640], %r1658;
	st.global.u32 	[%rd55+768], %r1659;
	st.global.u32 	[%rd55+896], %r1660;
	st.global.u32 	[%rd55+1024], %r1661;
	st.global.u32 	[%rd55+1152], %r1662;
	st.global.u32 	[%rd55+1280], %r1663;
	st.global.u32 	[%rd55+1408], %r1664;
	st.global.u32 	[%rd55+1536], %r1665;
	st.global.u32 	[%rd55+1664], %r1666;
	st.global.u32 	[%rd55+1792], %r1667;
	st.global.u32 	[%rd55+1920], %r1668;
	st.global.u32 	[%rd55+2048], %r1669;
	st.global.u32 	[%rd55+2176], %r1670;
	st.global.u32 	[%rd55+2304], %r1671;
	bra.uni 	$L__BB9_110;
$L__BB9_72:
	ld.param.u32 	%r1586, [_ZN3cub18CUB_300001_SM_10006detail10radix_sort29DeviceRadixSortOnesweepKernelINS1_5radix10policy_hubIjNS0_8NullTypeEyE10Policy1000ELNS0_9SortOrderE0EjS6_yiiNS1_21identity_decomposer_tEEEvPT5_SC_PT3_PKSD_PT1_PKSH_PT2_PKSL_T4_iiT6__param_8];
	mad.lo.s32 	%r134, %r4, -7296, %r1586;
	and.b32  	%r456, %r1, 31;
	and.b32  	%r457, %r1, 992;
	mul.lo.s32 	%r458, %r457, 19;
	or.b32  	%r135, %r458, %r456;
	setp.ge.s32 	%p52, %r135, %r134;
	cvt.u64.u32 	%rd56, %r135;
	add.s64 	%rd57, %rd10, %rd56;
	shl.b64 	%rd58, %rd57, 2;
	add.s64 	%rd11, %rd5, %rd58;
	@%p52 bra 	$L__BB9_74;
	st.global.u32 	[%rd11], %r1653;
$L__BB9_74:
	add.s32 	%r459, %r135, 32;
	setp.ge.s32 	%p53, %r459, %r134;
	@%p53 bra 	$L__BB9_76;
	st.global.u32 	[%rd11+128], %r1654;
$L__BB9_76:
	add.s32 	%r460, %r135, 64;
	setp.ge.s32 	%p54, %r460, %r134;
	@%p54 bra 	$L__BB9_78;
	st.global.u32 	[%rd11+256], %r1655;
$L__BB9_78:
	add.s32 	%r461, %r135, 96;
	setp.ge.s32 	%p55, %r461, %r134;
	@%p55 bra 	$L__BB9_80;
	st.global.u32 	[%rd11+384], %r1656;
$L__BB9_80:
	add.s32 	%r462, %r135, 128;
	setp.ge.s32 	%p56, %r462, %r134;
	@%p56 bra 	$L__BB9_82;
	st.global.u32 	[%rd11+512], %r1657;
$L__BB9_82:
	add.s32 	%r463, %r135, 160;
	setp.ge.s32 	%p57, %r463, %r134;
	@%p57 bra 	$L__BB9_84;
	st.global.u32 	[%rd11+640], %r1658;
$L__BB9_84:
	add.s32 	%r464, %r135, 192;
	setp.ge.s32 	%p58, %r464, %r134;
	@%p58 bra 	$L__BB9_86;
	st.global.u32 	[%rd11+768], %r1659;
$L__BB9_86:
	add.s32 	%r465, %r135, 224;
	setp.ge.s32 	%p59, %r465, %r134;
	@%p59 bra 	$L__BB9_88;
	st.global.u32 	[%rd11+896], %r1660;
$L__BB9_88:
	add.s32 	%r466, %r135, 256;
	setp.ge.s32 	%p60, %r466, %r134;
	@%p60 bra 	$L__BB9_90;
	st.global.u32 	[%rd11+1024], %r1661;
$L__BB9_90:
	add.s32 	%r467, %r135, 288;
	setp.ge.s32 	%p61, %r467, %r134;
	@%p61 bra 	$L__BB9_92;
	st.global.u32 	[%rd11+1152], %r1662;
$L__BB9_92:
	add.s32 	%r468, %r135, 320;
	setp.ge.s32 	%p62, %r468, %r134;
	@%p62 bra 	$L__BB9_94;
	st.global.u32 	[%rd11+1280], %r1663;
$L__BB9_94:
	add.s32 	%r469, %r135, 352;
	setp.ge.s32 	%p63, %r469, %r134;
	@%p63 bra 	$L__BB9_96;
	st.global.u32 	[%rd11+1408], %r1664;
$L__BB9_96:
	add.s32 	%r470, %r135, 384;
	setp.ge.s32 	%p64, %r470, %r134;
	@%p64 bra 	$L__BB9_98;
	st.global.u32 	[%rd11+1536], %r1665;
$L__BB9_98:
	add.s32 	%r471, %r135, 416;
	setp.ge.s32 	%p65, %r471, %r134;
	@%p65 bra 	$L__BB9_100;
	st.global.u32 	[%rd11+1664], %r1666;
$L__BB9_100:
	add.s32 	%r472, %r135, 448;
	setp.ge.s32 	%p66, %r472, %r134;
	@%p66 bra 	$L__BB9_102;
	st.global.u32 	[%rd11+1792], %r1667;
$L__BB9_102:
	add.s32 	%r473, %r135, 480;
	setp.ge.s32 	%p67, %r473, %r134;
	@%p67 bra 	$L__BB9_104;
	st.global.u32 	[%rd11+1920], %r1668;
$L__BB9_104:
	add.s32 	%r474, %r135, 512;
	setp.ge.s32 	%p68, %r474, %r134;
	@%p68 bra 	$L__BB9_106;
	st.global.u32 	[%rd11+2048], %r1669;
$L__BB9_106:
	add.s32 	%r475, %r135, 544;
	setp.ge.s32 	%p69, %r475, %r134;
	@%p69 bra 	$L__BB9_108;
	st.global.u32 	[%rd11+2176], %r1670;
$L__BB9_108:
	add.s32 	%r476, %r135, 576;
	setp.ge.s32 	%p70, %r476, %r134;
	@%p70 bra 	$L__BB9_110;
	st.global.u32 	[%rd11+2304], %r1671;
$L__BB9_110:
	// begin inline asm
	exit;
	// end inline asm
$L__BB9_111:
	mul.hi.u32 	%r477, %r1, 357913942;
	add.s32 	%r478, %r477, %r1;
	shl.b32 	%r479, %r478, 2;
	add.s32 	%r481, %r327, %r479;
	add.s32 	%r136, %r481, 13328;
	st.shared.u32 	[%r481+13328], %r1680;
	bar.sync 	0;
	setp.gt.u32 	%p71, %r1, 31;
	@%p71 bra 	$L__BB9_113;
	mov.u32 	%r512, _ZZN3cub18CUB_300001_SM_10006detail10radix_sort29DeviceRadixSortOnesweepKernelINS1_5radix10policy_hubIjNS0_8NullTypeEyE10Policy1000ELNS0_9SortOrderE0EjS6_yiiNS1_21identity_decomposer_tEEEvPT5_SC_PT3_PKSD_PT1_PKSH_PT2_PKSL_T4_iiT6_E1s;
	mad.lo.s32 	%r513, %r1, 52, %r512;
	ld.shared.u32 	%r514, [%r513+13328];
	ld.shared.u32 	%r515, [%r513+13332];
	ld.shared.u32 	%r516, [%r513+13336];
	ld.shared.u32 	%r517, [%r513+13340];
	ld.shared.u32 	%r518, [%r513+13344];
	ld.shared.u32 	%r519, [%r513+13348];
	ld.shared.u32 	%r520, [%r513+13352];
	ld.shared.u32 	%r521, [%r513+13356];
	ld.shared.u32 	%r522, [%r513+13360];
	ld.shared.u32 	%r523, [%r513+13364];
	ld.shared.u32 	%r524, [%r513+13368];
	ld.shared.u32 	%r525, [%r513+13372];
	add.s32 	%r526, %r515, %r514;
	add.s32 	%r527, %r526, %r516;
	add.s32 	%r528, %r527, %r517;
	add.s32 	%r529, %r528, %r518;
	add.s32 	%r530, %r529, %r519;
	add.s32 	%r531, %r530, %r520;
	add.s32 	%r532, %r531, %r521;
	add.s32 	%r533, %r532, %r522;
	add.s32 	%r534, %r533, %r523;
	add.s32 	%r535, %r534, %r524;
	add.s32 	%r486, %r535, %r525;
	mov.b32 	%r484, 1;
	mov.b32 	%r509, 0;
	mov.b32 	%r511, -1;
	// begin inline asm
	{  .reg .s32 r0;  .reg .pred p;  shfl.sync.up.b32 r0|p, %r486, %r484, %r509, %r511;  @p add.s32 r0, r0, %r486;  mov.s32 %r482, r0;}
	// end inline asm
	mov.b32 	%r490, 2;
	// begin inline asm
	{  .reg .s32 r0;  .reg .pred p;  shfl.sync.up.b32 r0|p, %r482, %r490, %r509, %r511;  @p add.s32 r0, r0, %r482;  mov.s32 %r488, r0;}
	// end inline asm
	mov.b32 	%r496, 4;
	// begin inline asm
	{  .reg .s32 r0;  .reg .pred p;  shfl.sync.up.b32 r0|p, %r488, %r496, %r509, %r511;  @p add.s32 r0, r0, %r488;  mov.s32 %r494, r0;}
	// end inline asm
	mov.b32 	%r502, 8;
	// begin inline asm
	{  .reg .s32 r0;  .reg .pred p;  shfl.sync.up.b32 r0|p, %r494, %r502, %r509, %r511;  @p add.s32 r0, r0, %r494;  mov.s32 %r500, r0;}
	// end inline asm
	mov.b32 	%r508, 16;
	// begin inline asm
	{  .reg .s32 r0;  .reg .pred p;  shfl.sync.up.b32 r0|p, %r500, %r508, %r509, %r511;  @p add.s32 r0, r0, %r500;  mov.s32 %r506, r0;}
	// end inline asm
	sub.s32 	%r536, %r506, %r486;
	add.s32 	%r537, %r514, %r536;
	add.s32 	%r538, %r515, %r537;
	add.s32 	%r539, %r516, %r538;
	add.s32 	%r540, %r517, %r539;
	add.s32 	%r541, %r518, %r540;
	add.s32 	%r542, %r519, %r541;
	add.s32 	%r543, %r520, %r542;
	add.s32 	%r544, %r521, %r543;
	add.s32 	%r545, %r522, %r544;
	add.s32 	%r546, %r523, %r545;
	add.s32 	%r547, %r524, %r546;
	st.shared.u32 	[%r513+13328], %r536;
	st.shared.u32 	[%r513+13332], %r537;
	st.shared.u32 	[%r513+13336], %r538;
	st.shared.u32 	[%r513+13340], %r539;
	st.shared.u32 	[%r513+13344], %r540;
	st.shared.u32 	[%r513+13348], %r541;
	st.shared.u32 	[%r513+13352], %r542;
	st.shared.u32 	[%r513+13356], %r543;
	st.shared.u32 	[%r513+13360], %r544;
	st.shared.u32 	[%r513+13364], %r545;
	st.shared.u32 	[%r513+13368], %r546;
	st.shared.u32 	[%r513+13372], %r547;
$L__BB9_113:
	setp.gt.u32 	%p72, %r1, 255;
	bar.sync 	0;
	ld.shared.u32 	%r137, [%r136];
	@%p72 bra 	$L__BB9_115;
	ld.shared.u32 	%r548, [%r121];
	add.s32 	%r549, %r548, %r137;
	st.shared.u32 	[%r121], %r549;
	ld.shared.u32 	%r550, [%r121+1024];
	add.s32 	%r551, %r550, %r137;
	st.shared.u32 	[%r121+1024], %r551;
	ld.shared.u32 	%r552, [%r121+2048];
	add.s32 	%r553, %r552, %r137;
	st.shared.u32 	[%r121+2048], %r553;
	ld.shared.u32 	%r554, [%r121+3072];
	add.s32 	%r555, %r554, %r137;
	st.shared.u32 	[%r121+3072], %r555;
	ld.shared.u32 	%r556, [%r121+4096];
	add.s32 	%r557, %r556, %r137;
	st.shared.u32 	[%r121+4096], %r557;
	ld.shared.u32 	%r558, [%r121+5120];
	add.s32 	%r559, %r558, %r137;
	st.shared.u32 	[%r121+5120], %r559;
	ld.shared.u32 	%r560, [%r121+6144];
	add.s32 	%r561, %r560, %r137;
	st.shared.u32 	[%r121+6144], %r561;
	ld.shared.u32 	%r562, [%r121+7168];
	add.s32 	%r563, %r562, %r137;
	st.shared.u32 	[%r121+7168], %r563;
	ld.shared.u32 	%r564, [%r121+8192];
	add.s32 	%r565, %r564, %r137;
	st.shared.u32 	[%r121+8192], %r565;
	ld.shared.u32 	%r566, [%r121+9216];
	add.s32 	%r567, %r566, %r137;
	st.shared.u32 	[%r121+9216], %r567;
	ld.shared.u32 	%r568, [%r121+10240];
	add.s32 	%r569, %r568, %r137;
	st.shared.u32 	[%r121+10240], %r569;
	ld.shared.u32 	%r570, [%r121+11264];
	add.s32 	%r571, %r570, %r137;
	st.shared.u32 	[%r121+11264], %r571;
$L__BB9_115:
	bar.sync 	0;
	// begin inline asm
	mov.u32 %r572, %lanemask_le;
	// end inline asm
	mov.b32 	%r575, 1;
	// begin inline asm
	{
    .reg .pred p;
    and.b32 %r573, %r107, %r575;    setp.ne.u32 p, %r573, 0;
    vote.ballot.sync.b32 %r573, p, 0xffffffff;
    @!p not.b32 %r573, %r573;
}

	// end inline asm
	mov.b32 	%r578, 2;
	// begin inline asm
	{
    .reg .pred p;
    and.b32 %r576, %r107, %r578;    setp.ne.u32 p, %r576, 0;
    vote.ballot.sync.b32 %r576, p, 0xffffffff;
    @!p not.b32 %r576, %r576;
}

	// end inline asm
	and.b32  	%r598, %r576, %r573;
	mov.b32 	%r581, 4;
	// begin inline asm
	{
    .reg .pred p;
    and.b32 %r579, %r107, %r581;    setp.ne.u32 p, %r579, 0;
    vote.ballot.sync.b32 %r579, p, 0xffffffff;
    @!p not.b32 %r579, %r579;
}

	// end inline asm
	and.b32  	%r599, %r579, %r598;
	mov.b32 	%r584, 8;
	// begin inline asm
	{
    .reg .pred p;
    and.b32 %r582, %r107, %r584;    setp.ne.u32 p, %r582, 0;
    vote.ballot.sync.b32 %r582, p, 0xffffffff;
    @!p not.b32 %r582, %r582;
}

	// end inline asm
	and.b32  	%r600, %r582, %r599;
	mov.b32 	%r587, 16;
	// begin inline asm
	{
    .reg .pred p;
    and.b32 %r585, %r107, %r587;    setp.ne.u32 p, %r585, 0;
    vote.ballot.sync.b32 %r585, p, 0xffffffff;
    @!p not.b32 %r585, %r585;
}

	// end inline asm
	and.b32  	%r601, %r585, %r600;
	mov.b32 	%r590, 32;
	// begin inline asm
	{
    .reg .pred p;
    and.b32 %r588, %r107, %r590;    setp.ne.u32 p, %r588, 0;
    vote.ballot.sync.b32 %r588, p, 0xffffffff;
    @!p not.b32 %r588, %r588;
}

	// end inline asm
	and.b32  	%r602, %r588, %r601;
	mov.b32 	%r593, 64;
	// begin inline asm
	{
    .reg .pred p;
    and.b32 %r591, %r107, %r593;    setp.ne.u32 p, %r591, 0;
    vote.ballot.sync.b32 %r591, p, 0xffffffff;
    @!p not.b32 %r591, %r591;
}

	// end inline asm
	and.b32  	%r603, %r591, %r602;
	mov.b32 	%r596, 128;
	// begin inline asm
	{
    .reg .pred p;
    and.b32 %r594, %r107, %r596;    setp.ne.u32 p, %r594, 0;
    vote.ballot.sync.b32 %r594, p, 0xffffffff;
    @!p not.b32 %r594, %r594;
}

	// end inline asm
	and.b32  	%r604, %r594, %r603;
	clz.b32 	%r605, %r604;
	sub.s32 	%r139, 31, %r605;
	and.b32  	%r606, %r572, %r604;
	popc.b32 	%r140, %r606;
	setp.ne.s32 	%p73, %r248, %r139;
	mov.b32 	%r1685, 0;
	@%p73 bra 	$L__BB9_117;
	atom.shared.add.u32 	%r1685, [%r108], %r140;
$L__BB9_117:
	ld.param.u32 	%r1591, [_ZN3cub18CUB_300001_SM_10006detail10radix_sort29DeviceRadixSortOnesweepKernelINS1_5radix10policy_hubIjNS0_8NullTypeEyE10Policy1000ELNS0_9SortOrderE0EjS6_yiiNS1_21identity_decomposer_tEEEvPT5_SC_PT3_PKSD_PT1_PKSH_PT2_PKSL_T4_iiT6__param_9];
	shfl.sync.idx.b32	%r632|%p74, %r1685, %r139, 31, -1;
	add.s32 	%r143, %r140, %r632;
	shr.u32 	%r633, %r1654, %r1591;
	and.b32  	%r629, %r633, %r82;
	mov.b32 	%r609, 1;
	// begin inline asm
	{
    .reg .pred p;
    and.b32 %r607, %r629, %r609;    setp.ne.u32 p, %r607, 0;
    vote.ballot.sync.b32 %r607, p, 0xffffffff;
    @!p not.b32 %r607, %r607;
}

	// end inline asm
	mov.b32 	%r612, 2;
	// begin inline asm
	{
    .reg .pred p;
    and.b32 %r610, %r629, %r612;    setp.ne.u32 p, %r610, 0;
    vote.ballot.sync.b32 %r610, p, 0xffffffff;
    @!p not.b32 %r610, %r610;
}

	// end inline asm
	and.b32  	%r634, %r610, %r607;
	mov.b32 	%r615, 4;
	// begin inline asm
	{
    .reg .pred p;
    and.b32 %r613, %r629, %r615;    setp.ne.u32 p, %r613, 0;
    vote.ballot.sync.b32 %r613, p, 0xffffffff;
    @!p not.b32 %r613, %r613;
}

	// end inline asm
	and.b32  	%r635, %r613, %r634;
	mov.b32 	%r618, 8;
	// begin inline asm
	{
    .reg .pred p;
    and.b32 %r616, %r629, %r618;    setp.ne.u32 p, %r616, 0;
    vote.ballot.sync.b32 %r616, p, 0xffffffff;
    @!p not.b32 %r616, %r616;
}

	// end inline asm
	and.b32  	%r636, %r616, %r635;
	mov.b32 	%r621, 16;
	// begin inline asm
	{
    .reg .pred p;
    and.b32 %r619, %r629, %r621;    setp.ne.u32 p, %r619, 0;
    vote.ballot.sync.b32 %r619, p, 0xffffffff;
    @!p not.b32 %r619, %r619;
}

	// end inline asm
	and.b32  	%r637, %r619, %r636;
	mov.b32 	%r624, 32;
	// begin inline asm
	{
    .reg .pred p;
    and.b32 %r622, %r629, %r624;    setp.ne.u32 p, %r622, 0;
    vote.ballot.sync.b32 %r622, p, 0xffffffff;
    @!p not.b32 %r622, %r622;
}

	// end inline asm
	and.b32  	%r638, %r622, %r637;
	mov.b32 	%r627, 64;
	// begin inline asm
	{
    .reg .pred p;
    and.b32 %r625, %r629, %r627;    setp.ne.u32 p, %r625, 0;
    vote.ballot.sync.b32 %r625, p, 0xffffffff;
    @!p not.b32 %r625, %r625;
}

	// end inline asm
	and.b32  	%r639, %r625, %r638;
	mov.b32 	%r630, 128;
	// begin inline asm
	{
    .reg .pred p;
    and.b32 %r628, %r629, %r630;    setp.ne.u32 p, %r628, 0;
    vote.ballot.sync.b32 %r628, p, 0xffffffff;
    @!p not.b32 %r628, %r628;
}

	// end inline asm
	and.b32  	%r640, %r628, %r639;
	clz.b32 	%r641, %r640;
	sub.s32 	%r144, 31, %r641;
	and.b32  	%r642, %r572, %r640;
	popc.b32 	%r145, %r642;
	setp.ne.s32 	%p75, %r248, %r144;
	mov.b32 	%r1686, 0;
	@%p75 bra 	$L__BB9_119;
	atom.shared.add.u32 	%r1686, [%r109], %r145;
$L__BB9_119:
	ld.param.u32 	%r1592, [_ZN3cub18CUB_300001_SM_10006detail10radix_sort29DeviceRadixSortOnesweepKernelINS1_5radix10policy_hubIjNS0_8NullTypeEyE10Policy1000ELNS0_9SortOrderE0EjS6_yiiNS1_21identity_decomposer_tEEEvPT5_SC_PT3_PKSD_PT1_PKSH_PT2_PKSL_T4_iiT6__param_9];
	shfl.sync.idx.b32	%r668|%p76, %r1686, %r144, 31, -1;
	add.s32 	%r148, %r145, %r668;
	shr.u32 	%r669, %r1655, %r1592;
	and.b32  	%r665, %r669, %r82;
	mov.b32 	%r645, 1;
	// begin inline asm
	{
    .reg .pred p;
    and.b32 %r643, %r665, %r645;    setp.ne.u32 p, %r643, 0;
    vote.ballot.sync.b32 %r643, p, 0xffffffff;
    @!p not.b32 %r643, %r643;
}

	// end inline asm
	mov.b32 	%r648, 2;
	// begin inline asm
	{
    .reg .pred p;
    and.b32 %r646, %r665, %r648;    setp.ne.u32 p, %r646, 0;
    vote.ballot.sync.b32 %r646, p, 0xffffffff;
    @!p not.b32 %r646, %r646;
}

	// end inline asm
	and.b32  	%r670, %r646, %r643;
	mov.b32 	%r651, 4;
	// begin inline asm
	{
    .reg .pred p;
    and.b32 %r649, %r665, %r651;    setp.ne.u32 p, %r649, 0;
    vote.ballot.sync.b32 %r649, p, 0xffffffff;
    @!p not.b32 %r649, %r649;
}

	// end inline asm
	and.b32  	%r671, %r649, %r670;
	mov.b32 	%r654, 8;
	// begin inline asm
	{
    .reg .pred p;
    and.b32 %r652, %r665, %r654;    setp.ne.u32 p, %r652, 0;
    vote.ballot.sync.b32 %r652, p, 0xffffffff;
    @!p not.b32 %r652, %r652;
}

	// end inline asm
	and.b32  	%r672, %r652, %r671;
	mov.b32 	%r657, 16;
	// begin inline asm
	{
    .reg .pred p;
    and.b32 %r655, %r665, %r657;    setp.ne.u32 p, %r655, 0;
    vote.ballot.sync.b32 %r655, p, 0xffffffff;
    @!p not.b32 %r655, %r655;
}

	// end inline asm
	and.b32  	%r673, %r655, %r672;
	mov.b32 	%r660, 32;
	// begin inline asm
	{
    .reg .pred p;
    and.b32 %r658, %r665, %r660;    setp.ne.u32 p, %r658, 0;
    vote.ballot.sync.b32 %r658, p, 0xffffffff;
    @!p not.b32 %r658, %r658;
}

	// end inline asm
	and.b32  	%r674, %r658, %r673;
	mov.b32 	%r663, 64;
	// begin inline asm
	{
    .reg .pred p;
    and.b32 %r661, %r665, %r663;    setp.ne.u32 p, %r661, 0;
    vote.ballot.sync.b32 %r661, p, 0xffffffff;
    @!p not.b32 %r661, %r661;
}

	// end inline asm
	and.b32  	%r675, %r661, %r674;
	mov.b32 	%r666, 128;
	// begin inline asm
	{
    .reg .pred p;
    and.b32 %r664, %r665, %r666;    setp.ne.u32 p, %r664, 0;
    vote.ballot.sync.b32 %r664, p, 0xffffffff;
    @!p not.b32 %r664, %r664;
}

	// end inline asm
	and.b32  	%r676, %r664, %r675;
	clz.b32 	%r677, %r676;
	sub.s32 	%r149, 31, %r677;
	and.b32  	%r678, %r572, %r676;
	popc.b32 	%r150, %r678;
	setp.ne.s32 	%p77, %r248, %r149;
	mov.b32 	%r1687, 0;
	@%p77 bra 	$L__BB9_121;
	atom.shared.add.u32 	%r1687, [%r110], %r150;
$L__BB9_121:
	ld.param.u32 	%r1593, [_ZN3cub18CUB_300001_SM_10006detail10radix_sort29DeviceRadixSortOnesweepKernelINS1_5radix10policy_hubIjNS0_8NullTypeEyE10Policy1000ELNS0_9SortOrderE0EjS6_yiiNS1_21identity_decomposer_tEEEvPT5_SC_PT3_PKSD_PT1_PKSH_PT2_PKSL_T4_iiT6__param_9];
	shfl.sync.idx.b32	%r704|%p78, %r1687, %r149, 31, -1;
	add.s32 	%r153, %r150, %r704;
	shr.u32 	%r705, %r1656, %r1593;
	and.b32  	%r701, %r705, %r82;
	mov.b32 	%r681, 1;
	// begin inline asm
	{
    .reg .pred p;
    and.b32 %r679, %r701, %r681;    setp.ne.u32 p, %r679, 0;
    vote.ballot.sync.b32 %r679, p, 0xffffffff;
    @!p not.b32 %r679, %r679;
}

	// end inline asm
	mov.b32 	%r684, 2;
	// begin inline asm
	{
    .reg .pred p;
    and.b32 %r682, %r701, %r684;    setp.ne.u32 p, %r682, 0;
    vote.ballot.sync.b32 %r682, p, 0xffffffff;
    @!p not.b32 %r682, %r682;
}

	// end inline asm
	and.b32  	%r706, %r682, %r679;
	mov.b32 	%r687, 4;
	// begin inline asm
	{
    .reg .pred p;
    and.b32 %r685, %r701, %r687;    setp.ne.u32 p, %r685, 0;
    vote.ballot.sync.b32 %r685, p, 0xffffffff;
    @!p not.b32 %r685, %r685;
}

	// end inline asm
	and.b32  	%r707, %r685, %r706;
	mov.b32 	%r690, 8;
	// begin inline asm
	{
    .reg .pred p;
    and.b32 %r688, %r701, %r690;    setp.ne.u32 p, %r688, 0;
    vote.ballot.sync.b32 %r688, p, 0xffffffff;
    @!p not.b32 %r688, %r688;
}

	// end inline asm
	and.b32  	%r708, %r688, %r707;
	mov.b32 	%r693, 16;
	// begin inline asm
	{
    .reg .pred p;
    and.b32 %r691, %r701, %r693;    setp.ne.u32 p, %r691, 0;
    vote.ballot.sync.b32 %r691, p, 0xffffffff;
    @!p not.b32 %r691, %r691;
}

	// end inline asm
	and.b32  	%r709, %r691, %r708;
	mov.b32 	%r696, 32;
	// begin inline asm
	{
    .reg .pred p;
    and.b32 %r694, %r701, %r696;    setp.ne.u32 p, %r694, 0;
    vote.ballot.sync.b32 %r694, p, 0xffffffff;
    @!p not.b32 %r694, %r694;
}

	// end inline asm
	and.b32  	%r710, %r694, %r709;
	mov.b32 	%r699, 64;
	// begin inline asm
	{
    .reg .pred p;
    and.b32 %r697, %r701, %r699;    setp.ne.u32 p, %r697, 0;
    vote.ballot.sync.b32 %r697, p, 0xffffffff;
    @!p not.b32 %r697, %r697;
}

	// end inline asm
	and.b32  	%r711, %r697, %r710;
	mov.b32 	%r702, 128;
	// begin inline asm
	{
    .reg .pred p;
    and.b32 %r700, %r701, %r702;    setp.ne.u32 p, %r700, 0;
    vote.ballot.sync.b32 %r700, p, 0xffffffff;
    @!p not.b32 %r700, %r700;
}

	// end inline asm
	and.b32  	%r712, %r700, %r711;
	clz.b32 	%r713, %r712;
	sub.s32 	%r154, 31, %r713;
	and.b32  	%r714, %r572, %r712;
	popc.b32 	%r155, %r714;
	setp.ne.s32 	%p79, %r248, %r154;
	mov.b32 	%r1688, 0;
	@%p79 bra 	$L__BB9_123;
	atom.shared.add.u32 	%r1688, [%r111], %r155;
$L__BB9_123:
	ld.param.u32 	%r1594, [_ZN3cub18CUB_300001_SM_10006detail10radix_sort29DeviceRadixSortOnesweepKernelINS1_5radix10policy_hubIjNS0_8NullTypeEyE10Policy1000ELNS0_9SortOrderE0EjS6_yiiNS1_21identity_decomposer_tEEEvPT5_SC_PT3_PKSD_PT1_PKSH_PT2_PKSL_T4_iiT6__param_9];
	shfl.sync.idx.b32	%r740|%p80, %r1688, %r154, 31, -1;
	add.s32 	%r158, %r155, %r740;
	shr.u32 	%r741, %r1657, %r1594;
	and.b32  	%r737, %r741, %r82;
	mov.b32 	%r717, 1;
	// begin inline asm
	{
    .reg .pred p;
    and.b32 %r715, %r737, %r717;    setp.ne.u32 p, %r715, 0;
    vote.ballot.sync.b32 %r715, p, 0xffffffff;
    @!p not.b32 %r715, %r715;
}

	// end inline asm
	mov.b32 	%r720, 2;
	// begin inline asm
	{
    .reg .pred p;
    and.b32 %r718, %r737, %r720;    setp.ne.u32 p, %r718, 0;
    vote.ballot.sync.b32 %r718, p, 0xffffffff;
    @!p not.b32 %r718, %r718;
}

	// end inline asm
	and.b32  	%r742, %r718, %r715;
	mov.b32 	%r723, 4;
	// begin inline asm
	{
    .reg .pred p;
    and.b32 %r721, %r737, %r723;    setp.ne.u32 p, %r721, 0;
    vote.ballot.sync.b32 %r721, p, 0xffffffff;
    @!p not.b32 %r721, %r721;
}

	// end inline asm
	and.b32  	%r743, %r721, %r742;
	mov.b32 	%r726, 8;
	// begin inline asm
	{
    .reg .pred p;
    and.b32 %r724, %r737, %r726;    setp.ne.u32 p, %r724, 0;
    vote.ballot.sync.b32 %r724, p, 0xffffffff;
    @!p not.b32 %r724, %r724;
}

	// end inline asm
	and.b32  	%r744, %r724, %r743;
	mov.b32 	%r729, 16;
	// begin inline asm
	{
    .reg .pred p;
    and.b32 %r727, %r737, %r729;    setp.ne.u32 p, %r727, 0;
    vote.ballot.sync.b32 %r727, p, 0xffffffff;
    @!p not.b32 %r727, %r727;
}

	// end inline asm
	and.b32  	%r745, %r727, %r744;
	mov.b32 	%r732, 32;
	// begin inline asm
	{
    .reg .pred p;
    and.b32 %r730, %r737, %r732;    setp.ne.u32 p, %r730, 0;
    vote.ballot.sync.b32 %r730, p, 0xffffffff;
    @!p not.b32 %r730, %r730;
}

	// end inline asm
	and.b32  	%r746, %r730, %r745;
	mov.b32 	%r735, 64;
	// begin inline asm
	{
    .reg .pred p;
    and.b32 %r733, %r737, %r735;    setp.ne.u32 p, %r733, 0;
    vote.ballot.sync.b32 %r733, p, 0xffffffff;
    @!p not.b32 %r733, %r733;
}

	// end inline asm
	and.b32  	%r747, %r733, %r746;
	mov.b32 	%r738, 128;
	// begin inline asm
	{
    .reg .pred p;
    and.b32 %r736, %r737, %r738;    setp.ne.u32 p, %r736, 0;
    vote.ballot.sync.b32 %r736, p, 0xffffffff;
    @!p not.b32 %r736, %r736;
}

	// end inline asm
	and.b32  	%r748, %r736, %r747;
	clz.b32 	%r749, %r748;
	sub.s32 	%r159, 31, %r749;
	and.b32  	%r750, %r572, %r748;
	popc.b32 	%r160, %r750;
	setp.ne.s32 	%p81, %r248, %r159;
	mov.b32 	%r1689, 0;
	@%p81 bra 	$L__BB9_125;
	atom.shared.add.u32 	%r1689, [%r112], %r160;
$L__BB9_125:
	ld.param.u32 	%r1595, [_ZN3cub18CUB_300001_SM_10006detail10radix_sort29DeviceRadixSortOnesweepKernelINS1_5radix10policy_hubIjNS0_8NullTypeEyE10Policy1000ELNS0_9SortOrderE0EjS6_yiiNS1_21identity_decomposer_tEEEvPT5_SC_PT3_PKSD_PT1_PKSH_PT2_PKSL_T4_iiT6__param_9];
	shfl.sync.idx.b32	%r776|%p82, %r1689, %r159, 31, -1;
	add.s32 	%r163, %r160, %r776;
	shr.u32 	%r777, %r1658, %r1595;
	and.b32  	%r773, %r777, %r82;
	mov.b32 	%r753, 1;
	// begin inline asm
	{
    .reg .pred p;
    and.b32 %r751, %r773, %r753;    setp.ne.u32 p, %r751, 0;
    vote.ballot.sync.b32 %r751, p, 0xffffffff;
    @!p not.b32 %r751, %r751;
}

	// end inline asm
	mov.b32 	%r756, 2;
	// begin inline asm
	{
    .reg .pred p;
    and.b32 %r754, %r773, %r756;    setp.ne.u32 p, %r754, 0;
    vote.ballot.sync.b32 %r754, p, 0xffffffff;
    @!p not.b32 %r754, %r754;
}

	// end inline asm
	and.b32  	%r778, %r754, %r751;
	mov.b32 	%r759, 4;
	// begin inline asm
	{
    .reg .pred p;
    and.b32 %r757, %r773, %r759;    setp.ne.u32 p, %r757, 0;
    vote.ballot.sync.b32 %r757, p, 0xffffffff;
    @!p not.b32 %r757, %r757;
}

	// end inline asm
	and.b32  	%r779, %r757, %r778;
	mov.b32 	%r762, 8;
	// begin inline asm
	{
    .reg .pred p;
    and.b32 %r760, %r773, %r762;    setp.ne.u32 p, %r760, 0;
    vote.ballot.sync.b32 %r760, p, 0xffffffff;
    @!p not.b32 %r760, %r760;
}

	// end inline asm
	and.b32  	%r780, %r760, %r779;
	mov.b32 	%r765, 16;
	// begin inline asm
	{
    .reg .pred p;
    and.b32 %r763, %r773, %r765;    setp.ne.u32 p, %r763, 0;
    vote.ballot.sync.b32 %r763, p, 0xffffffff;
    @!p not.b32 %r763, %r763;
}

	// end inline asm
	and.b32  	%r781, %r763, %r780;
	mov.b32 	%r768, 32;
	// begin inline asm
	{
    .reg .pred p;
    and.b32 %r766, %r773, %r768;    setp.ne.u32 p, %r766, 0;
    vote.ballot.sync.b32 %r766, p, 0xffffffff;
    @!p not.b32 %r766, %r766;
}

	// end inline asm
	and.b32  	%r782, %r766, %r781;
	mov.b32 	%r771, 64;
	// begin inline asm
	{
    .reg .pred p;
    and.b32 %r769, %r773, %r771;    setp.ne.u32 p, %r769, 0;
    vote.ballot.sync.b32 %r769, p, 0xffffffff;
    @!p not.b32 %r769, %r769;
}

	// end inline asm
	and.b32  	%r783, %r769, %r782;
	mov.b32 	%r774, 128;
	// begin inline asm
	{
    .reg .pred p;
    and.b32 %r772, %r773, %r774;    setp.ne.u32 p, %r772, 0;
    vote.ballot.sync.b32 %r772, p, 0xffffffff;
    @!p not.b32 %r772, %r772;
}

	// end inline asm
	and.b32  	%r784, %r772, %r783;
	clz.b32 	%r785, %r784;
	sub.s32 	%r164, 31, %r785;
	and.b32  	%r786, %r572, %r784;
	popc.b32 	%r165, %r786;
	setp.ne.s32 	%p83, %r248, %r164;
	mov.b32 	%r1690, 0;
	@%p83 bra 	$L__BB9_127;
	atom.shared.add.u32 	%r1690, [%r113], %r165;
$L__BB9_127:
	ld.param.u32 	%r1596, [_ZN3cub18CUB_300001_SM_10006detail10radix_sort29DeviceRadixSortOnesweepKernelINS1_5radix10policy_hubIjNS0_8NullTypeEyE10Policy1000ELNS0_9SortOrderE0EjS6_yiiNS1_21identity_decomposer_tEEEvPT5_SC_PT3_PKSD_PT1_PKSH_PT2_PKSL_T4_iiT6__param_9];
	shfl.sync.idx.b32	%r812|%p84, %r1690, %r164, 31, -1;
	add.s32 	%r168, %r165, %r812;
	shr.u32 	%r813, %r1659, %r1596;
	and.b32  	%r809, %r813, %r82;
	mov.b32 	%r789, 1;
	// begin inline asm
	{
    .reg .pred p;
    and.b32 %r787, %r809, %r789;    setp.ne.u32 p, %r787, 0;
    vote.ballot.sync.b32 %r787, p, 0xffffffff;
    @!p not.b32 %r787, %r787;
}

	// end inline asm
	mov.b32 	%r792, 2;
	// begin inline asm
	{
    .reg .pred p;
    and.b32 %r790, %r809, %r792;    setp.ne.u32 p, %r790, 0;
    vote.ballot.sync.b32 %r790, p, 0xffffffff;
    @!p not.b32 %r790, %r790;
}

	// end inline asm
	and.b32  	%r814, %r790, %r787;
	mov.b32 	%r795, 4;
	// begin inline asm
	{
    .reg .pred p;
    and.b32 %r793, %r809, %r795;    setp.ne.u32 p, %r793, 0;
    vote.ballot.sync.b32 %r793, p, 0xffffffff;
    @!p not.b32 %r793, %r793;
}

	// end inline asm
	and.b32  	%r815, %r793, %r814;
	mov.b32 	%r798, 8;
	// begin inline asm
	{
    .reg .pred p;
    and.b32 %r796, %r809, %r798;    setp.ne.u32 p, %r796, 0;
    vote.ballot.sync.b32 %r796, p, 0xffffffff;
    @!p not.b32 %r796, %r796;
}

	// end inline asm
	and.b32  	%r816, %r796, %r815;
	mov.b32 	%r801, 16;
	// begin inline asm
	{
    .reg .pred p;
    and.b32 %r799, %r809, %r801;    setp.ne.u32 p, %r799, 0;
    vote.ballot.sync.b32 %r799, p, 0xffffffff;
    @!p not.b32 %r799, %r799;
}

	// end inline asm
	and.b32  	%r817, %r799, %r816;
	mov.b32 	%r804, 32;
	// begin inline asm
	{
    .reg .pred p;
    and.b32 %r802, %r809, %r804;    setp.ne.u32 p, %r802, 0;
    vote.ballot.sync.b32 %r802, p, 0xffffffff;
    @!p not.b32 %r802, %r802;
}

	// end inline asm
	and.b32  	%r818, %r802, %r817;
	mov.b32 	%r807, 64;
	// begin inline asm
	{
    .reg .pred p;
    and.b32 %r805, %r809, %r807;    setp.ne.u32 p, %r805, 0;
    vote.ballot.sync.b32 %r805, p, 0xffffffff;
    @!p not.b32 %r805, %r805;
}

	// end inline asm
	and.b32  	%r819, %r805, %r818;
	mov.b32 	%r810, 128;
	// begin inline asm
	{
    .reg .pred p;
    and.b32 %r808, %r809, %r810;    setp.ne.u32 p, %r808, 0;
    vote.ballot.sync.b32 %r808, p, 0xffffffff;
    @!p not.b32 %r808, %r808;
}

	// end inline asm
	and.b32  	%r820, %r808, %r819;
	clz.b32 	%r821, %r820;
	sub.s32 	%r169, 31, %r821;
	and.b32  	%r822, %r572, %r820;
	popc.b32 	%r170, %r822;
	setp.ne.s32 	%p85, %r248, %r169;
	mov.b32 	%r1691, 0;
	@%p85 bra 	$L__BB9_129;
	atom.shared.add.u32 	%r1691, [%r114], %r170;
$L__BB9_129:
	ld.param.u32 	%r1597, [_ZN3cub18CUB_300001_SM_10006detail10radix_sort29DeviceRadixSortOnesweepKernelINS1_5radix10policy_hubIjNS0_8NullTypeEyE10Policy1000ELNS0_9SortOrderE0EjS6_yiiNS1_21identity_decomposer_tEEEvPT5_SC_PT3_PKSD_PT1_PKSH_PT2_PKSL_T4_iiT6__param_9];
	shfl.sync.idx.b32	%r848|%p86, %r1691, %r169, 31, -1;
	add.s32 	%r173, %r170, %r848;
	shr.u32 	%r849, %r1660, %r1597;
	and.b32  	%r845, %r849, %r82;
	mov.b32 	%r825, 1;
	// begin inline asm
	{
    .reg .pred p;
    and.b32 %r823, %r845, %r825;    setp.ne.u32 p, %r823, 0;
    vote.ballot.sync.b32 %r823, p, 0xffffffff;
    @!p not.b32 %r823, %r823;
}

	// end inline asm
	mov.b32 	%r828, 2;
	// begin inline asm
	{
    .reg .pred p;
    and.b32 %r826, %r845, %r828;    setp.ne.u32 p, %r826, 0;
    vote.ballot.sync.b32 %r826, p, 0xffffffff;
    @!p not.b32 %r826, %r826;
}

	// end inline asm
	and.b32  	%r850, %r826, %r823;
	mov.b32 	%r831, 4;
	// begin inline asm
	{
    .reg .pred p;
    and.b32 %r829, %r845, %r831;    setp.ne.u32 p, %r829, 0;
    vote.ballot.sync.b32 %r829, p, 0xffffffff;
    @!p not.b32 %r829, %r829;
}

	// end inline asm
	and.b32  	%r851, %r829, %r850;
	mov.b32 	%r834, 8;
	// begin inline asm
	{
    .reg .pred p;
    and.b32 %r832, %r845, %r834;    setp.ne.u32 p, %r832, 0;
    vote.ballot.sync.b32 %r832, p, 0xffffffff;
    @!p not.b32 %r832, %r832;
}

	// end inline asm
	and.b32  	%r852, %r832, %r851;
	mov.b32 	%r837, 16;
	// begin inline asm
	{
    .reg .pred p;
    and.b32 %r835, %r845, %r837;    setp.ne.u32 p, %r835, 0;
    vote.ballot.sync.b32 %r835, p, 0xffffffff;
    @!p not.b32 %r835, %r835;
}

	// end inline asm
	and.b32  	%r853, %r835, %r852;
	mov.b32 	%r840, 32;
	// begin inline asm
	{
    .reg .pred p;
    and.b32 %r838, %r845, %r840;    setp.ne.u32 p, %r838, 0;
    vote.ballot.sync.b32 %r838, p, 0xffffffff;
    @!p not.b32 %r838, %r838;
}

	// end inline asm
	and.b32  	%r854, %r838, %r853;
	mov.b32 	%r843, 64;
	// begin inline asm
	{
    .reg .pred p;
    and.b32 %r841, %r845, %r843;    setp.ne.u32 p, %r841, 0;
    vote.ballot.sync.b32 %r841, p, 0xffffffff;
    @!p not.b32 %r841, %r841;
}

	// end inline asm
	and.b32  	%r855, %r841, %r854;
	mov.b32 	%r846, 128;
	// begin inline asm
	{
    .reg .pred p;
    and.b32 %r844, %r845, %r846;    setp.ne.u32 p, %r844, 0;
    vote.ballot.sync.b32 %r844, p, 0xffffffff;
    @!p not.b32 %r844, %r844;
}

	// end inline asm
	and.b32  	%r856, %r844, %r855;
	clz.b32 	%r857, %r856;
	sub.s32 	%r174, 31, %r857;
	and.b32  	%r858, %r572, %r856;
	popc.b32 	%r175, %r858;
	setp.ne.s32 	%p87, %r248, %r174;
	mov.b32 	%r1692, 0;
	@%p87 bra 	$L__BB9_131;
	ld.param.u32 	%r1598, [_ZN3cub18CUB_300001_SM_10006detail10radix_sort29DeviceRadixSortOnesweepKernelINS1_5radix10policy_hubIjNS0_8NullTypeEyE10Policy1000ELNS0_9SortOrderE0EjS6_yiiNS1_21identity_decomposer_tEEEvPT5_SC_PT3_PKSD_PT1_PKSH_PT2_PKSL_T4_iiT6__param_9];
	shl.b32 	%r859, %r1, 5;
	and.b32  	%r860, %r859, 31744;
	mov.u32 	%r861, _ZZN3cub18CUB_300001_SM_10006detail10radix_sort29DeviceRadixSortOnesweepKernelINS1_5radix10policy_hubIjNS0_8NullTypeEyE10Policy1000ELNS0_9SortOrderE0EjS6_yiiNS1_21identity_decomposer_tEEEvPT5_SC_PT3_PKSD_PT1_PKSH_PT2_PKSL_T4_iiT6_E1s;
	add.s32 	%r862, %r861, %r860;
	shr.u32 	%r863, %r1660, %r1598;
	and.b32  	%r864, %r863, %r82;
	shl.b32 	%r865, %r864, 2;
	add.s32 	%r866, %r862, %r865;
	atom.shared.add.u32 	%r1692, [%r866], %r175;
$L__BB9_131:
	ld.param.u32 	%r1599, [_ZN3cub18CUB_300001_SM_10006detail10radix_sort29DeviceRadixSortOnesweepKernelINS1_5radix10policy_hubIjNS0_8NullTypeEyE10Policy1000ELNS0_9SortOrderE0EjS6_yiiNS1_21identity_decomposer_tEEEvPT5_SC_PT3_PKSD_PT1_PKSH_PT2_PKSL_T4_iiT6__param_9];
	shfl.sync.idx.b32	%r892|%p88, %r1692, %r174, 31, -1;
	add.s32 	%r178, %r175, %r892;
	shr.u32 	%r893, %r1661, %r1599;
	and.b32  	%r889, %r893, %r82;
	mov.b32 	%r869, 1;
	// begin inline asm
	{
    .reg .pred p;
    and.b32 %r867, %r889, %r869;    setp.ne.u32 p, %r867, 0;
    vote.ballot.sync.b32 %r867, p, 0xffffffff;
    @!p not.b32 %r867, %r867;
}

	// end inline asm
	mov.b32 	%r872, 2;
	// begin inline asm
	{
    .reg .pred p;
    and.b32 %r870, %r889, %r872;    setp.ne.u32 p, %r870, 0;
    vote.ballot.sync.b32 %r870, p, 0xffffffff;
    @!p not.b32 %r870, %r870;
}

	// end inline asm
	and.b32  	%r894, %r870, %r867;
	mov.b32 	%r875, 4;
	// begin inline asm
	{
    .reg .pred p;
    and.b32 %r873, %r889, %r875;    setp.ne.u32 p, %r873, 0;
    vote.ballot.sync.b32 %r873, p, 0xffffffff;
    @!p not.b32 %r873, %r873;
}

	// end inline asm
	and.b32  	%r895, %r873, %r894;
	mov.b32 	%r878, 8;
	// begin inline asm
	{
    .reg .pred p;
    and.b32 %r876, %r889, %r878;    setp.ne.u32 p, %r876, 0;
    vote.ballot.sync.b32 %r876, p, 0xffffffff;
    @!p not.b32 %r876, %r876;
}

	// end inline asm
	and.b32  	%r896, %r876, %r895;
	mov.b32 	%r881, 16;
	// begin inline asm
	{
    .reg .pred p;
    and.b32 %r879, %r889, %r881;    setp.ne.u32 p, %r879, 0;
    vote.ballot.sync.b32 %r879, p, 0xffffffff;
    @!p not.b32 %r879, %r879;
}

	// end inline asm
	and.b32  	%r897, %r879, %r896;
	mov.b32 	%r884, 32;
	// begin inline asm
	{
    .reg .pred p;
    and.b32 %r882, %r889, %r884;    setp.ne.u32 p, %r882, 0;
    vote.ballot.sync.b32 %r882, p, 0xffffffff;
    @!p not.b32 %r882, %r882;
}

	// end inline asm
	and.b32  	%r898, %r882, %r897;
	mov.b32 	%r887, 64;
	// begin inline asm
	{
    .reg .pred p;
    and.b32 %r885, %r889, %r887;    setp.ne.u32 p, %r885, 0;
    vote.ballot.sync.b32 %r885, p, 0xffffffff;
    @!p not.b32 %r885, %r885;
}

	// end inline asm
	and.b32  	%r899, %r885, %r898;
	mov.b32 	%r890, 128;
	// begin inline asm
	{
    .reg .pred p;
    and.b32 %r888, %r889, %r890;    setp.ne.u32 p, %r888, 0;
    vote.ballot.sync.b32 %r888, p, 0xffffffff;
    @!p not.b32 %r888, %r888;
}

	// end inline asm
	and.b32  	%r900, %r888, %r899;
	clz.b32 	%r901, %r900;
	sub.s32 	%r179, 31, %r901;
	and.b32  	%r902, %r572, %r900;
	popc.b32 	%r180, %r902;
	setp.ne.s32 	%p89, %r248, %r179;
	mov.b32 	%r1693, 0;
	@%p89 bra 	$L__BB9_133;
	ld.param.u32 	%r1600, [_ZN3cub18CUB_300001_SM_10006detail10radix_sort29DeviceRadixSortOnesweepKernelINS1_5radix10policy_hubIjNS0_8NullTypeEyE10Policy1000ELNS0_9SortOrderE0EjS6_yiiNS1_21identity_decomposer_tEEEvPT5_SC_PT3_PKSD_PT1_PKSH_PT2_PKSL_T4_iiT6__param_9];
	shl.b32 	%r903, %r1, 5;
	and.b32  	%r904, %r903, 31744;
	mov.u32 	%r905, _ZZN3cub18CUB_300001_SM_10006detail10radix_sort29DeviceRadixSortOnesweepKernelINS1_5radix10policy_hubIjNS0_8NullTypeEyE10Policy1000ELNS0_9SortOrderE0EjS6_yiiNS1_21identity_decomposer_tEEEvPT5_SC_PT3_PKSD_PT1_PKSH_PT2_PKSL_T4_iiT6_E1s;
	add.s32 	%r906, %r905, %r904;
	shr.u32 	%r907, %r1661, %r1600;
	and.b32  	%r908, %r907, %r82;
	shl.b32 	%r909, %r908, 2;
	add.s32 	%r910, %r906, %r909;
	atom.shared.add.u32 	%r1693, [%r910], %r180;
$L__BB9_133:
	ld.param.u32 	%r1601, [_ZN3cub18CUB_300001_SM_10006detail10radix_sort29DeviceRadixSortOnesweepKernelINS1_5radix10policy_hubIjNS0_8NullTypeEyE10Policy1000ELNS0_9SortOrderE0EjS6_yiiNS1_21identity_decomposer_tEEEvPT5_SC_PT3_PKSD_PT1_PKSH_PT2_PKSL_T4_iiT6__param_9];
	shfl.sync.idx.b32	%r936|%p90, %r1693, %r179, 31, -1;
	add.s32 	%r183, %r180, %r936;
	shr.u32 	%r937, %r1662, %r1601;
	and.b32  	%r933, %r937, %r82;
	mov.b32 	%r913, 1;
	// begin inline asm
	{
    .reg .pred p;
    and.b32 %r911, %r933, %r913;    setp.ne.u32 p, %r911, 0;
    vote.ballot.sync.b32 %r911, p, 0xffffffff;
    @!p not.b32 %r911, %r911;
}

	// end inline asm
	mov.b32 	%r916, 2;
	// begin inline asm
	{
    .reg .pred p;
    and.b32 %r914, %r933, %r916;    setp.ne.u32 p, %r914, 0;
    vote.ballot.sync.b32 %r914, p, 0xffffffff;
    @!p not.b32 %r914, %r914;
}

	// end inline asm
	and.b32  	%r938, %r914, %r911;
	mov.b32 	%r919, 4;
	// begin inline asm
	{
    .reg .pred p;
    and.b32 %r917, %r933, %r919;    setp.ne.u32 p, %r917, 0;
    vote.ballot.sync.b32 %r917, p, 0xffffffff;
    @!p not.b32 %r917, %r917;
}

	// end inline asm
	and.b32  	%r939, %r917, %r938;
	mov.b32 	%r922, 8;
	// begin inline asm
	{
    .reg .pred p;
    and.b32 %r920, %r933, %r922;    setp.ne.u32 p, %r920, 0;
    vote.ballot.sync.b32 %r920, p, 0xffffffff;
    @!p not.b32 %r920, %r920;
}

	// end inline asm
	and.b32  	%r940, %r920, %r939;
	mov.b32 	%r925, 16;
	// begin inline asm
	{
    .reg .pred p;
    and.b32 %r923, %r933, %r925;    setp.ne.u32 p, %r923, 0;
    vote.ballot.sync.b32 %r923, p, 0xffffffff;
    @!p not.b32 %r923, %r923;
}

	// end inline asm
	and.b32  	%r941, %r923, %r940;
	mov.b32 	%r928, 32;
	// begin inline asm
	{
    .reg .pred p;
    and.b32 %r926, %r933, %r928;    setp.ne.u32 p, %r926, 0;
    vote.ballot.sync.b32 %r926, p, 0xffffffff;
    @!p not.b32 %r926, %r926;
}

	// end inline asm
	and.b32  	%r942, %r926, %r941;
	mov.b32 	%r931, 64;
	// begin inline asm
	{
    .reg .pred p;
    and.b32 %r929, %r933, %r931;    setp.ne.u32 p, %r929, 0;
    vote.ballot.sync.b32 %r929, p, 0xffffffff;
    @!p not.b32 %r929, %r929;
}

	// end inline asm
	and.b32  	%r943, %r929, %r942;
	mov.b32 	%r934, 128;
	// begin inline asm
	{
    .reg .pred p;
    and.b32 %r932, %r933, %r934;    setp.ne.u32 p, %r932, 0;
    vote.ballot.sync.b32 %r932, p, 0xffffffff;
    @!p not.b32 %r932, %r932;
}

	// end inline asm
	and.b32  	%r944, %r932, %r943;
	clz.b32 	%r945, %r944;
	sub.s32 	%r184, 31, %r945;
	and.b32  	%r946, %r572, %r944;
	popc.b32 	%r185, %r946;
	setp.ne.s32 	%p91, %r248, %r184;
	mov.b32 	%r1694, 0;
	@%p91 bra 	$L__BB9_135;
	atom.shared.add.u32 	%r1694, [%r115], %r185;
$L__BB9_135:
	ld.param.u32 	%r1602, [_ZN3cub18CUB_300001_SM_10006detail10radix_sort29DeviceRadixSortOnesweepKernelINS1_5radix10policy_hubIjNS0_8NullTypeEyE10Policy1000ELNS0_9SortOrderE0EjS6_yiiNS1_21identity_decomposer_tEEEvPT5_SC_PT3_PKSD_PT1_PKSH_PT2_PKSL_T4_iiT6__param_9];
	shfl.sync.idx.b32	%r972|%p92, %r1694, %r184, 31, -1;
	add.s32 	%r188, %r185, %r972;
	shr.u32 	%r973, %r1663, %r1602;
	and.b32  	%r969, %r973, %r82;
	mov.b32 	%r949, 1;
	// begin inline asm
	{
    .reg .pred p;
    and.b32 %r947, %r969, %r949;    setp.ne.u32 p, %r947, 0;
    vote.ballot.sync.b32 %r947, p, 0xffffffff;
    @!p not.b32 %r947, %r947;
}

	// end inline asm
	mov.b32 	%r952, 2;
	// begin inline asm
	{
    .reg .pred p;
    and.b32 %r950, %r969, %r952;    setp.ne.u32 p, %r950, 0;
    vote.ballot.sync.b32 %r950, p, 0xffffffff;
    @!p not.b32 %r950, %r950;
}

	// end inline asm
	and.b32  	%r974, %r950, %r947;
	mov.b32 	%r955, 4;
	// begin inline asm
	{
    .reg .pred p;
    and.b32 %r953, %r969, %r955;    setp.ne.u32 p, %r953, 0;
    vote.ballot.sync.b32 %r953, p, 0xffffffff;
    @!p not.b32 %r953, %r953;
}

	// end inline asm
	and.b32  	%r975, %r953, %r974;
	mov.b32 	%r958, 8;
	// begin inline asm
	{
    .reg .pred p;
    and.b32 %r956, %r969, %r958;    setp.ne.u32 p, %r956, 0;
    vote.ballot.sync.b32 %r956, p, 0xffffffff;
    @!p not.b32 %r956, %r956;
}

	// end inline asm
	and.b32  	%r976, %r956, %r975;
	mov.b32 	%r961, 16;
	// begin inline asm
	{
    .reg .pred p;
    and.b32 %r959, %r969, %r961;    setp.ne.u32 p, %r959, 0;
    vote.ballot.sync.b32 %r959, p, 0xffffffff;
    @!p not.b32 %r959, %r959;
}

	// end inline asm
	and.b32  	%r977, %r959, %r976;
	mov.b32 	%r964, 32;
	// begin inline asm
	{
    .reg .pred p;
    and.b32 %r962, %r969, %r964;    setp.ne.u32 p, %r962, 0;
    vote.ballot.sync.b32 %r962, p, 0xffffffff;
    @!p not.b32 %r962, %r962;
}

	// end inline asm
	and.b32  	%r978, %r962, %r977;
	mov.b32 	%r967, 64;
	// begin inline asm
	{
    .reg .pred p;
    and.b32 %r965, %r969, %r967;    setp.ne.u32 p, %r965, 0;
    vote.ballot.sync.b32 %r965, p, 0xffffffff;
    @!p not.b32 %r965, %r965;
}

	// end inline asm
	and.b32  	%r979, %r965, %r978;
	mov.b32 	%r970, 128;
	// begin inline asm
	{
    .reg .pred p;
    and.b32 %r968, %r969, %r970;    setp.ne.u32 p, %r968, 0;
    vote.ballot.sync.b32 %r968, p, 0xffffffff;
    @!p not.b32 %r968, %r968;
}

	// end inline asm
	and.b32  	%r980, %r968, %r979;
	clz.b32 	%r981, %r980;
	sub.s32 	%r189, 31, %r981;
	and.b32  	%r982, %r572, %r980;
	popc.b32 	%r190, %r982;
	setp.ne.s32 	%p93, %r248, %r189;
	mov.b32 	%r1695, 0;
	@%p93 bra 	$L__BB9_137;
	atom.shared.add.u32 	%r1695, [%r116], %r190;
$L__BB9_137:
	ld.param.u32 	%r1603, [_ZN3cub18CUB_300001_SM_10006detail10radix_sort29DeviceRadixSortOnesweepKernelINS1_5radix10policy_hubIjNS0_8NullTypeEyE10Policy1000ELNS0_9SortOrderE0EjS6_yiiNS1_21identity_decomposer_tEEEvPT5_SC_PT3_PKSD_PT1_PKSH_PT2_PKSL_T4_iiT6__param_9];
	shfl.sync.idx.b32	%r1008|%p94, %r1695, %r189, 31, -1;
	add.s32 	%r193, %r190, %r1008;
	shr.u32 	%r1009, %r1664, %r1603;
	and.b32  	%r1005, %r1009, %r82;
	mov.b32 	%r985, 1;
	// begin inline asm
	{
    .reg .pred p;
    and.b32 %r983, %r1005, %r985;    setp.ne.u32 p, %r983, 0;
    vote.ballot.sync.b32 %r983, p, 0xffffffff;
    @!p not.b32 %r983, %r983;
}

	// end inline asm
	mov.b32 	%r988, 2;
	// begin inline asm
	{
    .reg .pred p;
    and.b32 %r986, %r1005, %r988;    setp.ne.u32 p, %r986, 0;
    vote.ballot.sync.b32 %r986, p, 0xffffffff;
    @!p not.b32 %r986, %r986;
}

	// end inline asm
	and.b32  	%r1010, %r986, %r983;
	mov.b32 	%r991, 4;
	// begin inline asm
	{
    .reg .pred p;
    and.b32 %r989, %r1005, %r991;    setp.ne.u32 p, %r989, 0;
    vote.ballot.sync.b32 %r989, p, 0xffffffff;
    @!p not.b32 %r989, %r989;
}

	// end inline asm
	and.b32  	%r1011, %r989, %r1010;
	mov.b32 	%r994, 8;
	// begin inline asm
	{
    .reg .pred p;
    and.b32 %r992, %r1005, %r994;    setp.ne.u32 p, %r992, 0;
    vote.ballot.sync.b32 %r992, p, 0xffffffff;
    @!p not.b32 %r992, %r992;
}

	// end inline asm
	and.b32  	%r1012, %r992, %r1011;
	mov.b32 	%r997, 16;
	// begin inline asm
	{
    .reg .pred p;
    and.b32 %r995, %r1005, %r997;    setp.ne.u32 p, %r995, 0;
    vote.ballot.sync.b32 %r995, p, 0xffffffff;
    @!p not.b32 %r995, %r995;
}

	// end inline asm
	and.b32  	%r1013, %r995, %r1012;
	mov.b32 	%r1000, 32;
	// begin inline asm
	{
    .reg .pred p;
    and.b32 %r998, %r1005, %r1000;    setp.ne.u32 p, %r998, 0;
    vote.ballot.sync.b32 %r998, p, 0xffffffff;
    @!p not.b32 %r998, %r998;
}

	// end inline asm
	and.b32  	%r1014, %r998, %r1013;
	mov.b32 	%r1003, 64;
	// begin inline asm
	{
    .reg .pred p;
    and.b32 %r1001, %r1005, %r1003;    setp.ne.u32 p, %r1001, 0;
    vote.ballot.sync.b32 %r1001, p, 0xffffffff;
    @!p not.b32 %r1001, %r1001;
}

	// end inline asm
	and.b32  	%r1015, %r1001, %r1014;
	mov.b32 	%r1006, 128;
	// begin inline asm
	{
    .reg .pred p;
    and.b32 %r1004, %r1005, %r1006;    setp.ne.u32 p, %r1004, 0;
    vote.ballot.sync.b32 %r1004, p, 0xffffffff;
    @!p not.b32 %r1004, %r1004;
}

	// end inline asm
	and.b32  	%r1016, %r1004, %r1015;
	clz.b32 	%r1017, %r1016;
	sub.s32 	%r194, 31, %r1017;
	and.b32  	%r1018, %r572, %r1016;
	popc.b32 	%r195, %r1018;
	setp.ne.s32 	%p95, %r248, %r194;
	mov.b32 	%r1696, 0;
	@%p95 bra 	$L__BB9_139;
	atom.shared.add.u32 	%r1696, [%r117], %r195;
$L__BB9_139:
	ld.param.u32 	%r1604, [_ZN3cub18CUB_300001_SM_10006detail10radix_sort29DeviceRadixSortOnesweepKernelINS1_5radix10policy_hubIjNS0_8NullTypeEyE10Policy1000ELNS0_9SortOrderE0EjS6_yiiNS1_21identity_decomposer_tEEEvPT5_SC_PT3_PKSD_PT1_PKSH_PT2_PKSL_T4_iiT6__param_9];
	shfl.sync.idx.b32	%r1044|%p96, %r1696, %r194, 31, -1;
	add.s32 	%r198, %r195, %r1044;
	shr.u32 	%r1045, %r1665, %r1604;
	and.b32  	%r1041, %r1045, %r82;
	mov.b32 	%r1021, 1;
	// begin inline asm
	{
    .reg .pred p;
    and.b32 %r1019, %r1041, %r1021;    setp.ne.u32 p, %r1019, 0;
    vote.ballot.sync.b32 %r1019, p, 0xffffffff;
    @!p not.b32 %r1019, %r1019;
}

	// end inline asm
	mov.b32 	%r1024, 2;
	// begin inline asm
	{
    .reg .pred p;
    and.b32 %r1022, %r1041, %r1024;    setp.ne.u32 p, %r1022, 0;
    vote.ballot.sync.b32 %r1022, p, 0xffffffff;
    @!p not.b32 %r1022, %r1022;
}

	// end inline asm
	and.b32  	%r1046, %r1022, %r1019;
	mov.b32 	%r1027, 4;
	// begin inline asm
	{
    .reg .pred p;
    and.b32 %r1025, %r1041, %r1027;    setp.ne.u32 p, %r1025, 0;
    vote.ballot.sync.b32 %r1025, p, 0xffffffff;
    @!p not.b32 %r1025, %r1025;
}

	// end inline asm
	and.b32  	%r1047, %r1025, %r1046;
	mov.b32 	%r1030, 8;
	// begin inline asm
	{
    .reg .pred p;
    and.b32 %r1028, %r1041, %r1030;    setp.ne.u32 p, %r1028, 0;
    vote.ballot.sync.b32 %r1028, p, 0xffffffff;
    @!p not.b32 %r1028, %r1028;
}

	// end inline asm
	and.b32  	%r1048, %r1028, %r1047;
	mov.b32 	%r1033, 16;
	// begin inline asm
	{
    .reg .pred p;
    and.b32 %r1031, %r1041, %r1033;    setp.ne.u32 p, %r1031, 0;
    vote.ballot.sync.b32 %r1031, p, 0xffffffff;
    @!p not.b32 %r1031, %r1031;
}

	// end inline asm
	and.b32  	%r1049, %r1031, %r1048;
	mov.b32 	%r1036, 32;
	// begin inline asm
	{
    .reg .pred p;
    and.b32 %r1034, %r1041, %r1036;    setp.ne.u32 p, %r1034, 0;
    vote.ballot.sync.b32 %r1034, p, 0xffffffff;
    @!p not.b32 %r1034, %r1034;
}

	// end inline asm
	and.b32  	%r1050, %r1034, %r1049;
	mov.b32 	%r1039, 64;
	// begin inline asm
	{
    .reg .pred p;
    and.b32 %r1037, %r1041, %r1039;    setp.ne.u32 p, %r1037, 0;
    vote.ballot.sync.b32 %r1037, p, 0xffffffff;
    @!p not.b32 %r1037, %r1037;
}

	// end inline asm
	and.b32  	%r1051, %r1037, %r1050;
	mov.b32 	%r1042, 128;
	// begin inline asm
	{
    .reg .pred p;
    and.b32 %r1040, %r1041, %r1042;    setp.ne.u32 p, %r1040, 0;
    vote.ballot.sync.b32 %r1040, p, 0xffffffff;
    @!p not.b32 %r1040, %r1040;
}

	// end inline asm
	and.b32  	%r1052, %r1040, %r1051;
	clz.b32 	%r1053, %r1052;
	sub.s32 	%r199, 31, %r1053;
	and.b32  	%r1054, %r572, %r1052;
	popc.b32 	%r200, %r1054;
	setp.ne.s32 	%p97, %r248, %r199;
	mov.b32 	%r1697, 0;
	@%p97 bra 	$L__BB9_141;
	atom.shared.add.u32 	%r1697, [%r118], %r200;
$L__BB9_141:
	ld.param.u32 	%r1605, [_ZN3cub18CUB_300001_SM_10006detail10radix_sort29DeviceRadixSortOnesweepKernelINS1_5radix10policy_hubIjNS0_8NullTypeEyE10Policy1000ELNS0_9SortOrderE0EjS6_yiiNS1_21identity_decomposer_tEEEvPT5_SC_PT3_PKSD_PT1_PKSH_PT2_PKSL_T4_iiT6__param_9];
	shfl.sync.idx.b32	%r1080|%p98, %r1697, %r199, 31, -1;
	add.s32 	%r203, %r200, %r1080;
	shr.u32 	%r1081, %r1666, %r1605;
	and.b32  	%r1077, %r1081, %r82;
	mov.b32 	%r1057, 1;
	// begin inline asm
	{
    .reg .pred p;
    and.b32 %r1055, %r1077, %r1057;    setp.ne.u32 p, %r1055, 0;
    vote.ballot.sync.b32 %r1055, p, 0xffffffff;
    @!p not.b32 %r1055, %r1055;
}

	// end inline asm
	mov.b32 	%r1060, 2;
	// begin inline asm
	{
    .reg .pred p;
    and.b32 %r1058, %r1077, %r1060;    setp.ne.u32 p, %r1058, 0;
    vote.ballot.sync.b32 %r1058, p, 0xffffffff;
    @!p not.b32 %r1058, %r1058;
}

	// end inline asm
	and.b32  	%r1082, %r1058, %r1055;
	mov.b32 	%r1063, 4;
	// begin inline asm
	{
    .reg .pred p;
    and.b32 %r1061, %r1077, %r1063;    setp.ne.u32 p, %r1061, 0;
    vote.ballot.sync.b32 %r1061, p, 0xffffffff;
    @!p not.b32 %r1061, %r1061;
}

	// end inline asm
	and.b32  	%r1083, %r1061, %r1082;
	mov.b32 	%r1066, 8;
	// begin inline asm
	{
    .reg .pred p;
    and.b32 %r1064, %r1077, %r1066;    setp.ne.u32 p, %r1064, 0;
    vote.ballot.sync.b32 %r1064, p, 0xffffffff;
    @!p not.b32 %r1064, %r1064;
}

	// end inline asm
	and.b32  	%r1084, %r1064, %r1083;
	mov.b32 	%r1069, 16;
	// begin inline asm
	{
    .reg .pred p;
    and.b32 %r1067, %r1077, %r1069;    setp.ne.u32 p, %r1067, 0;
    vote.ballot.sync.b32 %r1067, p, 0xffffffff;
    @!p not.b32 %r1067, %r1067;
}

	// end inline asm
	and.b32  	%r1085, %r1067, %r1084;
	mov.b32 	%r1072, 32;
	// begin inline asm
	{
    .reg .pred p;
    and.b32 %r1070, %r1077, %r1072;    setp.ne.u32 p, %r1070, 0;
    vote.ballot.sync.b32 %r1070, p, 0xffffffff;
    @!p not.b32 %r1070, %r1070;
}

	// end inline asm
	and.b32  	%r1086, %r1070, %r1085;
	mov.b32 	%r1075, 64;
	// begin inline asm
	{
    .reg .pred p;
    and.b32 %r1073, %r1077, %r1075;    setp.ne.u32 p, %r1073, 0;
    vote.ballot.sync.b32 %r1073, p, 0xffffffff;
    @!p not.b32 %r1073, %r1073;
}

	// end inline asm
	and.b32  	%r1087, %r1073, %r1086;
	mov.b32 	%r1078, 128;
	// begin inline asm
	{
    .reg .pred p;
    and.b32 %r1076, %r1077, %r1078;    setp.ne.u32 p, %r1076, 0;
    vote.ballot.sync.b32 %r1076, p, 0xffffffff;
    @!p not.b32 %r1076, %r1076;
}

	// end inline asm
	and.b32  	%r1088, %r1076, %r1087;
	clz.b32 	%r1089, %r1088;
	sub.s32 	%r204, 31, %r1089;
	and.b32  	%r1090, %r572, %r1088;
	popc.b32 	%r205, %r1090;
	setp.ne.s32 	%p99, %r248, %r204;
	mov.b32 	%r1698, 0;
	@%p99 bra 	$L__BB9_143;
	atom.shared.add.u32 	%r1698, [%r119], %r205;
$L__BB9_143:
	ld.param.u32 	%r1606, [_ZN3cub18CUB_300001_SM_10006detail10radix_sort29DeviceRadixSortOnesweepKernelINS1_5radix10policy_hubIjNS0_8NullTypeEyE10Policy1000ELNS0_9SortOrderE0EjS6_yiiNS1_21identity_decomposer_tEEEvPT5_SC_PT3_PKSD_PT1_PKSH_PT2_PKSL_T4_iiT6__param_9];
	shfl.sync.idx.b32	%r1116|%p100, %r1698, %r204, 31, -1;
	add.s32 	%r208, %r205, %r1116;
	shr.u32 	%r1117, %r1667, %r1606;
	and.b32  	%r1113, %r1117, %r82;
	mov.b32 	%r1093, 1;
	// begin inline asm
	{
    .reg .pred p;
    and.b32 %r1091, %r1113, %r1093;    setp.ne.u32 p, %r1091, 0;
    vote.ballot.sync.b32 %r1091, p, 0xffffffff;
    @!p not.b32 %r1091, %r1091;
}

	// end inline asm
	mov.b32 	%r1096, 2;
	// begin inline asm
	{
    .reg .pred p;
    and.b32 %r1094, %r1113, %r1096;    setp.ne.u32 p, %r1094, 0;
    vote.ballot.sync.b32 %r1094, p, 0xffffffff;
    @!p not.b32 %r1094, %r1094;
}

	// end inline asm
	and.b32  	%r1118, %r1094, %r1091;
	mov.b32 	%r1099, 4;
	// begin inline asm
	{
    .reg .pred p;
    and.b32 %r1097, %r1113, %r1099;    setp.ne.u32 p, %r1097, 0;
    vote.ballot.sync.b32 %r1097, p, 0xffffffff;
    @!p not.b32 %r1097, %r1097;
}

	// end inline asm
	and.b32  	%r1119, %r1097, %r1118;
	mov.b32 	%r1102, 8;
	// begin inline asm
	{
    .reg .pred p;
    and.b32 %r1100, %r1113, %r1102;    setp.ne.u32 p, %r1100, 0;
    vote.ballot.sync.b32 %r1100, p, 0xffffffff;
    @!p not.b32 %r1100, %r1100;
}

	// end inline asm
	and.b32  	%r1120, %r1100, %r1119;
	mov.b32 	%r1105, 16;
	// begin inline asm
	{
    .reg .pred p;
    and.b32 %r1103, %r1113, %r1105;    setp.ne.u32 p, %r1103, 0;
    vote.ballot.sync.b32 %r1103, p, 0xffffffff;
    @!p not.b32 %r1103, %r1103;
}

	// end inline asm
	and.b32  	%r1121, %r1103, %r1120;
	mov.b32 	%r1108, 32;
	// begin inline asm
	{
    .reg .pred p;
    and.b32 %r1106, %r1113, %r1108;    setp.ne.u32 p, %r1106, 0;
    vote.ballot.sync.b32 %r1106, p, 0xffffffff;
    @!p not.b32 %r1106, %r1106;
}

	// end inline asm
	and.b32  	%r1122, %r1106, %r1121;
	mov.b32 	%r1111, 64;
	// begin inline asm
	{
    .reg .pred p;
    and.b32 %r1109, %r1113, %r1111;    setp.ne.u32 p, %r1109, 0;
    vote.ballot.sync.b32 %r1109, p, 0xffffffff;
    @!p not.b32 %r1109, %r1109;
}

	// end inline asm
	and.b32  	%r1123, %r1109, %r1122;
	mov.b32 	%r1114, 128;
	// begin inline asm
	{
    .reg .pred p;
    and.b32 %r1112, %r1113, %r1114;    setp.ne.u32 p, %r1112, 0;
    vote.ballot.sync.b32 %r1112, p, 0xffffffff;
    @!p not.b32 %r1112, %r1112;
}

	// end inline asm
	and.b32  	%r1124, %r1112, %r1123;
	clz.b32 	%r1125, %r1124;
	sub.s32 	%r209, 31, %r1125;
	and.b32  	%r1126, %r572, %r1124;
	popc.b32 	%r210, %r1126;
	setp.ne.s32 	%p101, %r248, %r209;
	mov.b32 	%r1699, 0;
	@%p101 bra 	$L__BB9_145;
	atom.shared.add.u32 	%r1699, [%r120], %r210;
$L__BB9_145:
	ld.param.u32 	%r1607, [_ZN3cub18CUB_300001_SM_10006detail10radix_sort29DeviceRadixSortOnesweepKernelINS1_5radix10policy_hubIjNS0_8NullTypeEyE10Policy1000ELNS0_9SortOrderE0EjS6_yiiNS1_21identity_decomposer_tEEEvPT5_SC_PT3_PKSD_PT1_PKSH_PT2_PKSL_T4_iiT6__param_9];
	shfl.sync.idx.b32	%r1152|%p102, %r1699, %r209, 31, -1;
	add.s32 	%r213, %r210, %r1152;
	shr.u32 	%r1153, %r1668, %r1607;
	and.b32  	%r1149, %r1153, %r82;
	mov.b32 	%r1129, 1;
	// begin inline asm
	{
    .reg .pred p;
    and.b32 %r1127, %r1149, %r1129;    setp.ne.u32 p, %r1127, 0;
    vote.ballot.sync.b32 %r1127, p, 0xffffffff;
    @!p not.b32 %r1127, %r1127;
}

	// end inline asm
	mov.b32 	%r1132, 2;
	// begin inline asm
	{
    .reg .pred p;
    and.b32 %r1130, %r1149, %r1132;    setp.ne.u32 p, %r1130, 0;
    vote.ballot.sync.b32 %r1130, p, 0xffffffff;
    @!p not.b32 %r1130, %r1130;
}

	// end inline asm
	and.b32  	%r1154, %r1130, %r1127;
	mov.b32 	%r1135, 4;
	// begin inline asm
	{
    .reg .pred p;
    and.b32 %r1133, %r1149, %r1135;    setp.ne.u32 p, %r1133, 0;
    vote.ballot.sync.b32 %r1133, p, 0xffffffff;
    @!p not.b32 %r1133, %r1133;
}

	// end inline asm
	and.b32  	%r1155, %r1133, %r1154;
	mov.b32 	%r1138, 8;
	// begin inline asm
	{
    .reg .pred p;
    and.b32 %r1136, %r1149, %r1138;    setp.ne.u32 p, %r1136, 0;
    vote.ballot.sync.b32 %r1136, p, 0xffffffff;
    @!p not.b32 %r1136, %r1136;
}

	// end inline asm
	and.b32  	%r1156, %r1136, %r1155;
	mov.b32 	%r1141, 16;
	// begin inline asm
	{
    .reg .pred p;
    and.b32 %r1139, %r1149, %r1141;    setp.ne.u32 p, %r1139, 0;
    vote.ballot.sync.b32 %r1139, p, 0xffffffff;
    @!p not.b32 %r1139, %r1139;
}

	// end inline asm
	and.b32  	%r1157, %r1139, %r1156;
	mov.b32 	%r1144, 32;
	// begin inline asm
	{
    .reg .pred p;
    and.b32 %r1142, %r1149, %r1144;    setp.ne.u32 p, %r1142, 0;
    vote.ballot.sync.b32 %r1142, p, 0xffffffff;
    @!p not.b32 %r1142, %r1142;
}

	// end inline asm
	and.b32  	%r1158, %r1142, %r1157;
	mov.b32 	%r1147, 64;
	// begin inline asm
	{
    .reg .pred p;
    and.b32 %r1145, %r1149, %r1147;    setp.ne.u32 p, %r1145, 0;
    vote.ballot.sync.b32 %r1145, p, 0xffffffff;
    @!p not.b32 %r1145, %r1145;
}

	// end inline asm
	and.b32  	%r1159, %r1145, %r1158;
	mov.b32 	%r1150, 128;
	// begin inline asm
	{
    .reg .pred p;
    and.b32 %r1148, %r1149, %r1150;    setp.ne.u32 p, %r1148, 0;
    vote.ballot.sync.b32 %r1148, p, 0xffffffff;
    @!p not.b32 %r1148, %r1148;
}

	// end inline asm
	and.b32  	%r1160, %r1148, %r1159;
	clz.b32 	%r1161, %r1160;
	sub.s32 	%r214, 31, %r1161;
	and.b32  	%r1162, %r572, %r1160;
	popc.b32 	%r215, %r1162;
	setp.ne.s32 	%p103, %r248, %r214;
	mov.b32 	%r1700, 0;
	@%p103 bra 	$L__BB9_147;
	ld.param.u32 	%r1608, [_ZN3cub18CUB_300001_SM_10006detail10radix_sort29DeviceRadixSortOnesweepKernelINS1_5radix10policy_hubIjNS0_8NullTypeEyE10Policy1000ELNS0_9SortOrderE0EjS6_yiiNS1_21identity_decomposer_tEEEvPT5_SC_PT3_PKSD_PT1_PKSH_PT2_PKSL_T4_iiT6__param_9];
	shl.b32 	%r1163, %r1, 5;
	and.b32  	%r1164, %r1163, 31744;
	mov.u32 	%r1165, _ZZN3cub18CUB_300001_SM_10006detail10radix_sort29DeviceRadixSortOnesweepKernelINS1_5radix10policy_hubIjNS0_8NullTypeEyE10Policy1000ELNS0_9SortOrderE0EjS6_yiiNS1_21identity_decomposer_tEEEvPT5_SC_PT3_PKSD_PT1_PKSH_PT2_PKSL_T4_iiT6_E1s;
	add.s32 	%r1166, %r1165, %r1164;
	shr.u32 	%r1167, %r1668, %r1608;
	and.b32  	%r1168, %r1167, %r82;
	shl.b32 	%r1169, %r1168, 2;
	add.s32 	%r1170, %r1166, %r1169;
	atom.shared.add.u32 	%r1700, [%r1170], %r215;
$L__BB9_147:
	ld.param.u32 	%r1609, [_ZN3cub18CUB_300001_SM_10006detail10radix_sort29DeviceRadixSortOnesweepKernelINS1_5radix10policy_hubIjNS0_8NullTypeEyE10Policy1000ELNS0_9SortOrderE0EjS6_yiiNS1_21identity_decomposer_tEEEvPT5_SC_PT3_PKSD_PT1_PKSH_PT2_PKSL_T4_iiT6__param_9];
	shfl.sync.idx.b32	%r1196|%p104, %r1700, %r214, 31, -1;
	add.s32 	%r218, %r215, %r1196;
	shr.u32 	%r1197, %r1669, %r1609;
	and.b32  	%r1193, %r1197, %r82;
	mov.b32 	%r1173, 1;
	// begin inline asm
	{
    .reg .pred p;
    and.b32 %r1171, %r1193, %r1173;    setp.ne.u32 p, %r1171, 0;
    vote.ballot.sync.b32 %r1171, p, 0xffffffff;
    @!p not.b32 %r1171, %r1171;
}

	// end inline asm
	mov.b32 	%r1176, 2;
	// begin inline asm
	{
    .reg .pred p;
    and.b32 %r1174, %r1193, %r1176;    setp.ne.u32 p, %r1174, 0;
    vote.ballot.sync.b32 %r1174, p, 0xffffffff;
    @!p not.b32 %r1174, %r1174;
}

	// end inline asm
	and.b32  	%r1198, %r1174, %r1171;
	mov.b32 	%r1179, 4;
	// begin inline asm
	{
    .reg .pred p;
    and.b32 %r1177, %r1193, %r1179;    setp.ne.u32 p, %r1177, 0;
    vote.ballot.sync.b32 %r1177, p, 0xffffffff;
    @!p not.b32 %r1177, %r1177;
}

	// end inline asm
	and.b32  	%r1199, %r1177, %r1198;
	mov.b32 	%r1182, 8;
	// begin inline asm
	{
    .reg .pred p;
    and.b32 %r1180, %r1193, %r1182;    setp.ne.u32 p, %r1180, 0;
    vote.ballot.sync.b32 %r1180, p, 0xffffffff;
    @!p not.b32 %r1180, %r1180;
}

	// end inline asm
	and.b32  	%r1200, %r1180, %r1199;
	mov.b32 	%r1185, 16;
	// begin inline asm
	{
    .reg .pred p;
    and.b32 %r1183, %r1193, %r1185;    setp.ne.u32 p, %r1183, 0;
    vote.ballot.sync.b32 %r1183, p, 0xffffffff;
    @!p not.b32 %r1183, %r1183;
}

	// end inline asm
	and.b32  	%r1201, %r1183, %r1200;
	mov.b32 	%r1188, 32;
	// begin inline asm
	{
    .reg .pred p;
    and.b32 %r1186, %r1193, %r1188;    setp.ne.u32 p, %r1186, 0;
    vote.ballot.sync.b32 %r1186, p, 0xffffffff;
    @!p not.b32 %r1186, %r1186;
}

	// end inline asm
	and.b32  	%r1202, %r1186, %r1201;
	mov.b32 	%r1191, 64;
	// begin inline asm
	{
    .reg .pred p;
    and.b32 %r1189, %r1193, %r1191;    setp.ne.u32 p, %r1189, 0;
    vote.ballot.sync.b32 %r1189, p, 0xffffffff;
    @!p not.b32 %r1189, %r1189;
}

	// end inline asm
	and.b32  	%r1203, %r1189, %r1202;
	mov.b32 	%r1194, 128;
	// begin inline asm
	{
    .reg .pred p;
    and.b32 %r1192, %r1193, %r1194;    setp.ne.u32 p, %r1192, 0;
    vote.ballot.sync.b32 %r1192, p, 0xffffffff;
    @!p not.b32 %r1192, %r1192;
}

	// end inline asm
	and.b32  	%r1204, %r1192, %r1203;
	clz.b32 	%r1205, %r1204;
	sub.s32 	%r219, 31, %r1205;
	and.b32  	%r1206, %r572, %r1204;
	popc.b32 	%r220, %r1206;
	setp.ne.s32 	%p105, %r248, %r219;
	mov.b32 	%r1701, 0;
	@%p105 bra 	$L__BB9_149;
	ld.param.u32 	%r1610, [_ZN3cub18CUB_300001_SM_10006detail10radix_sort29DeviceRadixSortOnesweepKernelINS1_5radix10policy_hubIjNS0_8NullTypeEyE10Policy1000ELNS0_9SortOrderE0EjS6_yiiNS1_21identity_decomposer_tEEEvPT5_SC_PT3_PKSD_PT1_PKSH_PT2_PKSL_T4_iiT6__param_9];
	shl.b32 	%r1207, %r1, 5;
	and.b32  	%r1208, %r1207, 31744;
	mov.u32 	%r1209, _ZZN3cub18CUB_300001_SM_10006detail10radix_sort29DeviceRadixSortOnesweepKernelINS1_5radix10policy_hubIjNS0_8NullTypeEyE10Policy1000ELNS0_9SortOrderE0EjS6_yiiNS1_21identity_decomposer_tEEEvPT5_SC_PT3_PKSD_PT1_PKSH_PT2_PKSL_T4_iiT6_E1s;
	add.s32 	%r1210, %r1209, %r1208;
	shr.u32 	%r1211, %r1669, %r1610;
	and.b32  	%r1212, %r1211, %r82;
	shl.b32 	%r1213, %r1212, 2;
	add.s32 	%r1214, %r1210, %r1213;
	atom.shared.add.u32 	%r1701, [%r1214], %r220;
$L__BB9_149:
	ld.param.u32 	%r1611, [_ZN3cub18CUB_300001_SM_10006detail10radix_sort29DeviceRadixSortOnesweepKernelINS1_5radix10policy_hubIjNS0_8NullTypeEyE10Policy1000ELNS0_9SortOrderE0EjS6_yiiNS1_21identity_decomposer_tEEEvPT5_SC_PT3_PKSD_PT1_PKSH_PT2_PKSL_T4_iiT6__param_9];
	shfl.sync.idx.b32	%r1240|%p106, %r1701, %r219, 31, -1;
	add.s32 	%r223, %r220, %r1240;
	shr.u32 	%r1241, %r1670, %r1611;
	and.b32  	%r1237, %r1241, %r82;
	mov.b32 	%r1217, 1;
	// begin inline asm
	{
    .reg .pred p;
    and.b32 %r1215, %r1237, %r1217;    setp.ne.u32 p, %r1215, 0;
    vote.ballot.sync.b32 %r1215, p, 0xffffffff;
    @!p not.b32 %r1215, %r1215;
}

	// end inline asm
	mov.b32 	%r1220, 2;
	// begin inline asm
	{
    .reg .pred p;
    and.b32 %r1218, %r1237, %r1220;    setp.ne.u32 p, %r1218, 0;
    vote.ballot.sync.b32 %r1218, p, 0xffffffff;
    @!p not.b32 %r1218, %r1218;
}

	// end inline asm
	and.b32  	%r1242, %r1218, %r1215;
	mov.b32 	%r1223, 4;
	// begin inline asm
	{
    .reg .pred p;
    and.b32 %r1221, %r1237, %r1223;    setp.ne.u32 p, %r1221, 0;
    vote.ballot.sync.b32 %r1221, p, 0xffffffff;
    @!p not.b32 %r1221, %r1221;
}

	// end inline asm
	and.b32  	%r1243, %r1221, %r1242;
	mov.b32 	%r1226, 8;
	// begin inline asm
	{
    .reg .pred p;
    and.b32 %r1224, %r1237, %r1226;    setp.ne.u32 p, %r1224, 0;
    vote.ballot.sync.b32 %r1224, p, 0xffffffff;
    @!p not.b32 %r1224, %r1224;
}

	// end inline asm
	and.b32  	%r1244, %r1224, %r1243;
	mov.b32 	%r1229, 16;
	// begin inline asm
	{
    .reg .pred p;
    and.b32 %r1227, %r1237, %r1229;    setp.ne.u32 p, %r1227, 0;
    vote.ballot.sync.b32 %r1227, p, 0xffffffff;
    @!p not.b32 %r1227, %r1227;
}

	// end inline asm
	and.b32  	%r1245, %r1227, %r1244;
	mov.b32 	%r1232, 32;
	// begin inline asm
	{
    .reg .pred p;
    and.b32 %r1230, %r1237, %r1232;    setp.ne.u32 p, %r1230, 0;
    vote.ballot.sync.b32 %r1230, p, 0xffffffff;
    @!p not.b32 %r1230, %r1230;
}

	// end inline asm
	and.b32  	%r1246, %r1230, %r1245;
	mov.b32 	%r1235, 64;
	// begin inline asm
	{
    .reg .pred p;
    and.b32 %r1233, %r1237, %r1235;    setp.ne.u32 p, %r1233, 0;
    vote.ballot.sync.b32 %r1233, p, 0xffffffff;
    @!p not.b32 %r1233, %r1233;
}

	// end inline asm
	and.b32  	%r1247, %r1233, %r1246;
	mov.b32 	%r1238, 128;
	// begin inline asm
	{
    .reg .pred p;
    and.b32 %r1236, %r1237, %r1238;    setp.ne.u32 p, %r1236, 0;
    vote.ballot.sync.b32 %r1236, p, 0xffffffff;
    @!p not.b32 %r1236, %r1236;
}

	// end inline asm
	and.b32  	%r1248, %r1236, %r1247;
	clz.b32 	%r1249, %r1248;
	sub.s32 	%r224, 31, %r1249;
	and.b32  	%r1250, %r572, %r1248;
	popc.b32 	%r225, %r1250;
	setp.ne.s32 	%p107, %r248, %r224;
	mov.b32 	%r1702, 0;
	@%p107 bra 	$L__BB9_151;
	ld.param.u32 	%r1612, [_ZN3cub18CUB_300001_SM_10006detail10radix_sort29DeviceRadixSortOnesweepKernelINS1_5radix10policy_hubIjNS0_8NullTypeEyE10Policy1000ELNS0_9SortOrderE0EjS6_yiiNS1_21identity_decomposer_tEEEvPT5_SC_PT3_PKSD_PT1_PKSH_PT2_PKSL_T4_iiT6__param_9];
	shl.b32 	%r1251, %r1, 5;
	and.b32  	%r1252, %r1251, 31744;
	mov.u32 	%r1253, _ZZN3cub18CUB_300001_SM_10006detail10radix_sort29DeviceRadixSortOnesweepKernelINS1_5radix10policy_hubIjNS0_8NullTypeEyE10Policy1000ELNS0_9SortOrderE0EjS6_yiiNS1_21identity_decomposer_tEEEvPT5_SC_PT3_PKSD_PT1_PKSH_PT2_PKSL_T4_iiT6_E1s;
	add.s32 	%r1254, %r1253, %r1252;
	shr.u32 	%r1255, %r1670, %r1612;
	and.b32  	%r1256, %r1255, %r82;
	shl.b32 	%r1257, %r1256, 2;
	add.s32 	%r1258, %r1254, %r1257;
	atom.shared.add.u32 	%r1702, [%r1258], %r225;
$L__BB9_151:
	ld.param.u32 	%r1613, [_ZN3cub18CUB_300001_SM_10006detail10radix_sort29DeviceRadixSortOnesweepKernelINS1_5radix10policy_hubIjNS0_8NullTypeEyE10Policy1000ELNS0_9SortOrderE0EjS6_yiiNS1_21identity_decomposer_tEEEvPT5_SC_PT3_PKSD_PT1_PKSH_PT2_PKSL_T4_iiT6__param_9];
	shfl.sync.idx.b32	%r1284|%p108, %r1702, %r224, 31, -1;
	add.s32 	%r228, %r225, %r1284;
	shr.u32 	%r1285, %r1671, %r1613;
	and.b32  	%r1281, %r1285, %r82;
	mov.b32 	%r1261, 1;
	// begin inline asm
	{
    .reg .pred p;
    and.b32 %r1259, %r1281, %r1261;    setp.ne.u32 p, %r1259, 0;
    vote.ballot.sync.b32 %r1259, p, 0xffffffff;
    @!p not.b32 %r1259, %r1259;
}

	// end inline asm
	mov.b32 	%r1264, 2;
	// begin inline asm
	{
    .reg .pred p;
    and.b32 %r1262, %r1281, %r1264;    setp.ne.u32 p, %r1262, 0;
    vote.ballot.sync.b32 %r1262, p, 0xffffffff;
    @!p not.b32 %r1262, %r1262;
}

	// end inline asm
	and.b32  	%r1286, %r1262, %r1259;
	mov.b32 	%r1267, 4;
	// begin inline asm
	{
    .reg .pred p;
    and.b32 %r1265, %r1281, %r1267;    setp.ne.u32 p, %r1265, 0;
    vote.ballot.sync.b32 %r1265, p, 0xffffffff;
    @!p not.b32 %r1265, %r1265;
}

	// end inline asm
	and.b32  	%r1287, %r1265, %r1286;
	mov.b32 	%r1270, 8;
	// begin inline asm
	{
    .reg .pred p;
    and.b32 %r1268, %r1281, %r1270;    setp.ne.u32 p, %r1268, 0;
    vote.ballot.sync.b32 %r1268, p, 0xffffffff;
    @!p not.b32 %r1268, %r1268;
}

	// end inline asm
	and.b32  	%r1288, %r1268, %r1287;
	mov.b32 	%r1273, 16;
	// begin inline asm
	{
    .reg .pred p;
    and.b32 %r1271, %r1281, %r1273;    setp.ne.u32 p, %r1271, 0;
    vote.ballot.sync.b32 %r1271, p, 0xffffffff;
    @!p not.b32 %r1271, %r1271;
}

	// end inline asm
	and.b32  	%r1289, %r1271, %r1288;
	mov.b32 	%r1276, 32;
	// begin inline asm
	{
    .reg .pred p;
    and.b32 %r1274, %r1281, %r1276;    setp.ne.u32 p, %r1274, 0;
    vote.ballot.sync.b32 %r1274, p, 0xffffffff;
    @!p not.b32 %r1274, %r1274;
}

	// end inline asm
	and.b32  	%r1290, %r1274, %r1289;
	mov.b32 	%r1279, 64;
	// begin inline asm
	{
    .reg .pred p;
    and.b32 %r1277, %r1281, %r1279;    setp.ne.u32 p, %r1277, 0;
    vote.ballot.sync.b32 %r1277, p, 0xffffffff;
    @!p not.b32 %r1277, %r1277;
}

	// end inline asm
	and.b32  	%r1291, %r1277, %r1290;
	mov.b32 	%r1282, 128;
	// begin inline asm
	{
    .reg .pred p;
    and.b32 %r1280, %r1281, %r1282;    setp.ne.u32 p, %r1280, 0;
    vote.ballot.sync.b32 %r1280, p, 0xffffffff;
    @!p not.b32 %r1280, %r1280;
}

	// end inline asm
	and.b32  	%r1292, %r1280, %r1291;
	clz.b32 	%r1293, %r1292;
	sub.s32 	%r229, 31, %r1293;
	and.b32  	%r1294, %r572, %r1292;
	popc.b32 	%r230, %r1294;
	setp.ne.s32 	%p109, %r248, %r229;
	mov.b32 	%r1703, 0;
	@%p109 bra 	$L__BB9_153;
	ld.param.u32 	%r1614, [_ZN3cub18CUB_300001_SM_10006detail10radix_sort29DeviceRadixSortOnesweepKernelINS1_5radix10policy_hubIjNS0_8NullTypeEyE10Policy1000ELNS0_9SortOrderE0EjS6_yiiNS1_21identity_decomposer_tEEEvPT5_SC_PT3_PKSD_PT1_PKSH_PT2_PKSL_T4_iiT6__param_9];
	shl.b32 	%r1295, %r1, 5;
	and.b32  	%r1296, %r1295, 31744;
	mov.u32 	%r1297, _ZZN3cub18CUB_300001_SM_10006detail10radix_sort29DeviceRadixSortOnesweepKernelINS1_5radix10policy_hubIjNS0_8NullTypeEyE10Policy1000ELNS0_9SortOrderE0EjS6_yiiNS1_21identity_decomposer_tEEEvPT5_SC_PT3_PKSD_PT1_PKSH_PT2_PKSL_T4_iiT6_E1s;
	add.s32 	%r1298, %r1297, %r1296;
	shr.u32 	%r1299, %r1671, %r1614;
	and.b32  	%r1300, %r1299, %r82;
	shl.b32 	%r1301, %r1300, 2;
	add.s32 	%r1302, %r1298, %r1301;
	atom.shared.add.u32 	%r1703, [%r1302], %r230;
$L__BB9_153:
	shfl.sync.idx.b32	%r1303|%p111, %r1703, %r229, 31, -1;
	add.s32 	%r1304, %r230, %r1303;
	bar.sync 	0;
	shl.b32 	%r1305, %r143, 2;
	mov.u32 	%r1306, _ZZN3cub18CUB_300001_SM_10006detail10radix_sort29DeviceRadixSortOnesweepKernelINS1_5radix10policy_hubIjNS0_8NullTypeEyE10Policy1000ELNS0_9SortOrderE0EjS6_yiiNS1_21identity_decomposer_tEEEvPT5_SC_PT3_PKSD_PT1_PKSH_PT2_PKSL_T4_iiT6_E1s;
	add.s32 	%r1307, %r1306, %r1305;
	st.shared.u32 	[%r1307+-4], %r1653;
	shl.b32 	%r1308, %r148, 2;
	add.s32 	%r1309, %r1306, %r1308;
	st.shared.u32 	[%r1309+-4], %r1654;
	shl.b32 	%r1310, %r153, 2;
	add.s32 	%r1311, %r1306, %r1310;
	st.shared.u32 	[%r1311+-4], %r1655;
	shl.b32 	%r1312, %r158, 2;
	add.s32 	%r1313, %r1306, %r1312;
	st.shared.u32 	[%r1313+-4], %r1656;
	shl.b32 	%r1314, %r163, 2;
	add.s32 	%r1315, %r1306, %r1314;
	st.shared.u32 	[%r1315+-4], %r1657;
	shl.b32 	%r1316, %r168, 2;
	add.s32 	%r1317, %r1306, %r1316;
	st.shared.u32 	[%r1317+-4], %r1658;
	shl.b32 	%r1318, %r173, 2;
	add.s32 	%r1319, %r1306, %r1318;
	st.shared.u32 	[%r1319+-4], %r1659;
	shl.b32 	%r1320, %r178, 2;
	add.s32 	%r1321, %r1306, %r1320;
	st.shared.u32 	[%r1321+-4], %r1660;
	shl.b32 	%r1322, %r183, 2;
	add.s32 	%r1323, %r1306, %r1322;
	st.shared.u32 	[%r1323+-4], %r1661;
	shl.b32 	%r1324, %r188, 2;
	add.s32 	%r1325, %r1306, %r1324;
	st.shared.u32 	[%r1325+-4], %r1662;
	shl.b32 	%r1326, %r193, 2;
	add.s32 	%r1327, %r1306, %r1326;
	st.shared.u32 	[%r1327+-4], %r1663;
	shl.b32 	%r1328, %r198, 2;
	add.s32 	%r1329, %r1306, %r1328;
	st.shared.u32 	[%r1329+-4], %r1664;
	shl.b32 	%r1330, %r203, 2;
	add.s32 	%r1331, %r1306, %r1330;
	st.shared.u32 	[%r1331+-4], %r1665;
	shl.b32 	%r1332, %r208, 2;
	add.s32 	%r1333, %r1306, %r1332;
	st.shared.u32 	[%r1333+-4], %r1666;
	shl.b32 	%r1334, %r213, 2;
	add.s32 	%r1335, %r1306, %r1334;
	st.shared.u32 	[%r1335+-4], %r1667;
	shl.b32 	%r1336, %r218, 2;
	add.s32 	%r1337, %r1306, %r1336;
	st.shared.u32 	[%r1337+-4], %r1668;
	shl.b32 	%r1338, %r223, 2;
	add.s32 	%r1339, %r1306, %r1338;
	st.shared.u32 	[%r1339+-4], %r1669;
	shl.b32 	%r1340, %r228, 2;
	add.s32 	%r1341, %r1306, %r1340;
	st.shared.u32 	[%r1341+-4], %r1670;
	shl.b32 	%r1342, %r1304, 2;
	add.s32 	%r1343, %r1306, %r1342;
	st.shared.u32 	[%r1343+-4], %r1671;
	shl.b32 	%r1344, %r1, 3;
	add.s32 	%r1345, %r1306, %r1344;
	add.s32 	%r233, %r1345, 29184;
	@%p72 bra 	$L__BB9_161;
	ld.param.u64 	%rd238, [_ZN3cub18CUB_300001_SM_10006detail10radix_sort29DeviceRadixSortOnesweepKernelINS1_5radix10policy_hubIjNS0_8NullTypeEyE10Policy1000ELNS0_9SortOrderE0EjS6_yiiNS1_21identity_decomposer_tEEEvPT5_SC_PT3_PKSD_PT1_PKSH_PT2_PKSL_T4_iiT6__param_3];
	cvta.to.global.u64 	%rd59, %rd238;
	shl.b64 	%rd60, %rd6, 3;
	add.s64 	%rd61, %rd59, %rd60;
	ld.global.u64 	%rd62, [%rd61];
	cvt.s64.s32 	%rd63, %r137;
	sub.s64 	%rd241, %rd62, %rd63;
	st.shared.u64 	[%r233], %rd241;
	setp.lt.s32 	%p112, %r4, 1;
	mov.u32 	%r1707, %r1680;
	@%p112 bra 	$L__BB9_160;
	mov.b32 	%r1705, -1;
	mov.u32 	%r1704, %r4;
	mov.u32 	%r1707, %r1680;
$L__BB9_156:
	ld.param.u64 	%rd231, [_ZN3cub18CUB_300001_SM_10006detail10radix_sort29DeviceRadixSortOnesweepKernelINS1_5radix10policy_hubIjNS0_8NullTypeEyE10Policy1000ELNS0_9SortOrderE0EjS6_yiiNS1_21identity_decomposer_tEEEvPT5_SC_PT3_PKSD_PT1_PKSH_PT2_PKSL_T4_iiT6__param_0];
	add.s32 	%r237, %r1704, -1;
	shl.b32 	%r1347, %r237, 8;
	add.s32 	%r1348, %r1347, %r1;
	cvta.to.global.u64 	%rd64, %rd231;
	mul.wide.s32 	%rd65, %r1348, 4;
	add.s64 	%rd13, %rd64, %rd65;
$L__BB9_157:
	membar.cta;
	ld.volatile.global.u32 	%r238, [%rd13];
	setp.eq.s32 	%p113, %r238, 0;
	@%p113 bra 	$L__BB9_157;
	and.b32  	%r1349, %r238, 1073741823;
	add.s32 	%r1707, %r1349, %r1707;
	setp.gt.s32 	%p114, %r238, -1;
	vote.sync.ballot.b32 	%r1705, %p114, %r1705;
	setp.gt.u32 	%p116, %r1704, 1;
	and.pred  	%p117, %p114, %p116;
	mov.u32 	%r1704, %r237;
	@%p117 bra 	$L__BB9_156;
	ld.shared.u64 	%rd241, [%r233];
$L__BB9_160:
	ld.param.u64 	%rd232, [_ZN3cub18CUB_300001_SM_10006detail10radix_sort29DeviceRadixSortOnesweepKernelINS1_5radix10policy_hubIjNS0_8NullTypeEyE10Policy1000ELNS0_9SortOrderE0EjS6_yiiNS1_21identity_decomposer_tEEEvPT5_SC_PT3_PKSD_PT1_PKSH_PT2_PKSL_T4_iiT6__param_0];
	or.b32  	%r1350, %r1707, -2147483648;
	cvta.to.global.u64 	%rd66, %rd232;
	shl.b32 	%r1351, %r4, 8;
	add.s32 	%r1352, %r1351, %r1;
	mul.wide.s32 	%rd67, %r1352, 4;
	add.s64 	%rd68, %rd66, %rd67;
	st.volatile.global.u32 	[%rd68], %r1350;
	sub.s32 	%r1353, %r1707, %r1680;
	cvt.s64.s32 	%rd69, %r1353;
	add.s64 	%rd70, %rd241, %rd69;
	st.shared.u64 	[%r233], %rd70;
$L__BB9_161:
	ld.param.u32 	%r1587, [_ZN3cub18CUB_300001_SM_10006detail10radix_sort29DeviceRadixSortOnesweepKernelINS1_5radix10policy_hubIjNS0_8NullTypeEyE10Policy1000ELNS0_9SortOrderE0EjS6_yiiNS1_21identity_decomposer_tEEEvPT5_SC_PT3_PKSD_PT1_PKSH_PT2_PKSL_T4_iiT6__param_8];
	ld.param.u64 	%rd235, [_ZN3cub18CUB_300001_SM_10006detail10radix_sort29DeviceRadixSortOnesweepKernelINS1_5radix10policy_hubIjNS0_8NullTypeEyE10Policy1000ELNS0_9SortOrderE0EjS6_yiiNS1_21identity_decomposer_tEEEvPT5_SC_PT3_PKSD_PT1_PKSH_PT2_PKSL_T4_iiT6__param_2];
	setp.gt.u32 	%p118, %r1, 255;
	mad.lo.s32 	%r242, %r4, 7296, 7296;
	setp.lt.s32 	%p119, %r242, %r1587;
	setp.eq.s64 	%p120, %rd235, 0;
	or.pred  	%p121, %p120, %p119;
	or.pred  	%p122, %p118, %p121;
	@%p122 bra 	$L__BB9_163;
	ld.param.u64 	%rd236, [_ZN3cub18CUB_300001_SM_10006detail10radix_sort29DeviceRadixSortOnesweepKernelINS1_5radix10policy_hubIjNS0_8NullTypeEyE10Policy1000ELNS0_9SortOrderE0EjS6_yiiNS1_21identity_decomposer_tEEEvPT5_SC_PT3_PKSD_PT1_PKSH_PT2_PKSL_T4_iiT6__param_2];
	ld.shared.u64 	%rd71, [%r233];
	cvt.s64.s32 	%rd72, %r1680;
	cvt.s64.s32 	%rd73, %r137;
	add.s64 	%rd74, %rd73, %rd72;
	add.s64 	%rd75, %rd74, %rd71;
	cvta.to.global.u64 	%rd76, %rd236;
	shl.b64 	%rd77, %rd6, 3;
	add.s64 	%rd78, %rd76, %rd77;
	st.global.u64 	[%rd78], %rd75;
$L__BB9_163:
	ld.param.u32 	%r1588, [_ZN3cub18CUB_300001_SM_10006detail10radix_sort29DeviceRadixSortOnesweepKernelINS1_5radix10policy_hubIjNS0_8NullTypeEyE10Policy1000ELNS0_9SortOrderE0EjS6_yiiNS1_21identity_decomposer_tEEEvPT5_SC_PT3_PKSD_PT1_PKSH_PT2_PKSL_T4_iiT6__param_8];
	setp.gt.s32 	%p123, %r242, %r1588;
	bar.sync 	0;
	@%p123 bra 	$L__BB9_165;
	ld.param.u32 	%r1615, [_ZN3cub18CUB_300001_SM_10006detail10radix_sort29DeviceRadixSortOnesweepKernelINS1_5radix10policy_hubIjNS0_8NullTypeEyE10Policy1000ELNS0_9SortOrderE0EjS6_yiiNS1_21identity_decomposer_tEEEvPT5_SC_PT3_PKSD_PT1_PKSH_PT2_PKSL_T4_iiT6__param_9];
	ld.shared.u32 	%r1354, [%r121];
	shr.u32 	%r1355, %r1354, %r1615;
	and.b32  	%r1356, %r1355, %r82;
	shl.b32 	%r1357, %r1356, 3;
	add.s32 	%r1359, %r1306, 29184;
	add.s32 	%r1360, %r1359, %r1357;
	ld.shared.u64 	%rd79, [%r1360];
	add.s64 	%rd80, %rd79, %rd6;
	shl.b64 	%rd81, %rd80, 2;
	add.s64 	%rd82, %rd5, %rd81;
	st.global.u32 	[%rd82], %r1354;
	bar.warp.sync 	-1;
	ld.shared.u32 	%r1361, [%r121+1536];
	shr.u32 	%r1362, %r1361, %r1615;
	and.b32  	%r1363, %r1362, %r82;
	shl.b32 	%r1364, %r1363, 3;
	add.s32 	%r1365, %r1359, %r1364;
	ld.shared.u64 	%rd83, [%r1365];
	add.s64 	%rd84, %rd83, %rd6;
	shl.b64 	%rd85, %rd84, 2;
	add.s64 	%rd86, %rd5, %rd85;
	st.global.u32 	[%rd86+1536], %r1361;
	bar.warp.sync 	-1;
	ld.shared.u32 	%r1366, [%r121+3072];
	shr.u32 	%r1367, %r1366, %r1615;
	and.b32  	%r1368, %r1367, %r82;
	shl.b32 	%r1369, %r1368, 3;
	add.s32 	%r1370, %r1359, %r1369;
	ld.shared.u64 	%rd87, [%r1370];
	add.s64 	%rd88, %rd87, %rd6;
	shl.b64 	%rd89, %rd88, 2;
	add.s64 	%rd90, %rd5, %rd89;
	st.global.u32 	[%rd90+3072], %r1366;
	bar.warp.sync 	-1;
	ld.shared.u32 	%r1371, [%r121+4608];
	shr.u32 	%r1372, %r1371, %r1615;
	and.b32  	%r1373, %r1372, %r82;
	shl.b32 	%r1374, %r1373, 3;
	add.s32 	%r1375, %r1359, %r1374;
	ld.shared.u64 	%rd91, [%r1375];
	add.s64 	%rd92, %rd91, %rd6;
	shl.b64 	%rd93, %rd92, 2;
	add.s64 	%rd94, %rd5, %rd93;
	st.global.u32 	[%rd94+4608], %r1371;
	bar.warp.sync 	-1;
	ld.shared.u32 	%r1376, [%r121+6144];
	shr.u32 	%r1377, %r1376, %r1615;
	and.b32  	%r1378, %r1377, %r82;
	shl.b32 	%r1379, %r1378, 3;
	add.s32 	%r1380, %r1359, %r1379;
	ld.shared.u64 	%rd95, [%r1380];
	add.s64 	%rd96, %rd95, %rd6;
	shl.b64 	%rd97, %rd96, 2;
	add.s64 	%rd98, %rd5, %rd97;
	st.global.u32 	[%rd98+6144], %r1376;
	bar.warp.sync 	-1;
	ld.shared.u32 	%r1381, [%r121+7680];
	shr.u32 	%r1382, %r1381, %r1615;
	and.b32  	%r1383, %r1382, %r82;
	shl.b32 	%r1384, %r1383, 3;
	add.s32 	%r1385, %r1359, %r1384;
	ld.shared.u64 	%rd99, [%r1385];
	add.s64 	%rd100, %rd99, %rd6;
	shl.b64 	%rd101, %rd100, 2;
	add.s64 	%rd102, %rd5, %rd101;
	st.global.u32 	[%rd102+7680], %r1381;
	bar.warp.sync 	-1;
	ld.shared.u32 	%r1386, [%r121+9216];
	shr.u32 	%r1387, %r1386, %r1615;
	and.b32  	%r1388, %r1387, %r82;
	shl.b32 	%r1389, %r1388, 3;
	add.s32 	%r1390, %r1359, %r1389;
	ld.shared.u64 	%rd103, [%r1390];
	add.s64 	%rd104, %rd103, %rd6;
	shl.b64 	%rd105, %rd104, 2;
	add.s64 	%rd106, %rd5, %rd105;
	st.global.u32 	[%rd106+9216], %r1386;
	bar.warp.sync 	-1;
	ld.shared.u32 	%r1391, [%r121+10752];
	shr.u32 	%r1392, %r1391, %r1615;
	and.b32  	%r1393, %r1392, %r82;
	shl.b32 	%r1394, %r1393, 3;
	add.s32 	%r1395, %r1359, %r1394;
	ld.shared.u64 	%rd107, [%r1395];
	add.s64 	%rd108, %rd107, %rd6;
	shl.b64 	%rd109, %rd108, 2;
	add.s64 	%rd110, %rd5, %rd109;
	st.global.u32 	[%rd110+10752], %r1391;
	bar.warp.sync 	-1;
	ld.shared.u32 	%r1396, [%r121+12288];
	shr.u32 	%r1397, %r1396, %r1615;
	and.b32  	%r1398, %r1397, %r82;
	shl.b32 	%r1399, %r1398, 3;
	add.s32 	%r1400, %r1359, %r1399;
	ld.shared.u64 	%rd111, [%r1400];
	add.s64 	%rd112, %rd111, %rd6;
	shl.b64 	%rd113, %rd112, 2;
	add.s64 	%rd114, %rd5, %rd113;
	st.global.u32 	[%rd114+12288], %r1396;
	bar.warp.sync 	-1;
	ld.shared.u32 	%r1401, [%r121+13824];
	shr.u32 	%r1402, %r1401, %r1615;
	and.b32  	%r1403, %r1402, %r82;
	shl.b32 	%r1404, %r1403, 3;
	add.s32 	%r1405, %r1359, %r1404;
	ld.shared.u64 	%rd115, [%r1405];
	add.s64 	%rd116, %rd115, %rd6;
	shl.b64 	%rd117, %rd116, 2;
	add.s64 	%rd118, %rd5, %rd117;
	st.global.u32 	[%rd118+13824], %r1401;
	bar.warp.sync 	-1;
	ld.shared.u32 	%r1406, [%r121+15360];
	shr.u32 	%r1407, %r1406, %r1615;
	and.b32  	%r1408, %r1407, %r82;
	shl.b32 	%r1409, %r1408, 3;
	add.s32 	%r1410, %r1359, %r1409;
	ld.shared.u64 	%rd119, [%r1410];
	add.s64 	%rd120, %rd119, %rd6;
	shl.b64 	%rd121, %rd120, 2;
	add.s64 	%rd122, %rd5, %rd121;
	st.global.u32 	[%rd122+15360], %r1406;
	bar.warp.sync 	-1;
	ld.shared.u32 	%r1411, [%r121+16896];
	shr.u32 	%r1412, %r1411, %r1615;
	and.b32  	%r1413, %r1412, %r82;
	shl.b32 	%r1414, %r1413, 3;
	add.s32 	%r1415, %r1359, %r1414;
	ld.shared.u64 	%rd123, [%r1415];
	add.s64 	%rd124, %rd123, %rd6;
	shl.b64 	%rd125, %rd124, 2;
	add.s64 	%rd126, %rd5, %rd125;
	st.global.u32 	[%rd126+16896], %r1411;
	bar.warp.sync 	-1;
	ld.shared.u32 	%r1416, [%r121+18432];
	shr.u32 	%r1417, %r1416, %r1615;
	and.b32  	%r1418, %r1417, %r82;
	shl.b32 	%r1419, %r1418, 3;
	add.s32 	%r1420, %r1359, %r1419;
	ld.shared.u64 	%rd127, [%r1420];
	add.s64 	%rd128, %rd127, %rd6;
	shl.b64 	%rd129, %rd128, 2;
	add.s64 	%rd130, %rd5, %rd129;
	st.global.u32 	[%rd130+18432], %r1416;
	bar.warp.sync 	-1;
	ld.shared.u32 	%r1421, [%r121+19968];
	shr.u32 	%r1422, %r1421, %r1615;
	and.b32  	%r1423, %r1422, %r82;
	shl.b32 	%r1424, %r1423, 3;
	add.s32 	%r1425, %r1359, %r1424;
	ld.shared.u64 	%rd131, [%r1425];
	add.s64 	%rd132, %rd131, %rd6;
	shl.b64 	%rd133, %rd132, 2;
	add.s64 	%rd134, %rd5, %rd133;
	st.global.u32 	[%rd134+19968], %r1421;
	bar.warp.sync 	-1;
	ld.shared.u32 	%r1426, [%r121+21504];
	shr.u32 	%r1427, %r1426, %r1615;
	and.b32  	%r1428, %r1427, %r82;
	shl.b32 	%r1429, %r1428, 3;
	add.s32 	%r1430, %r1359, %r1429;
	ld.shared.u64 	%rd135, [%r1430];
	add.s64 	%rd136, %rd135, %rd6;
	shl.b64 	%rd137, %rd136, 2;
	add.s64 	%rd138, %rd5, %rd137;
	st.global.u32 	[%rd138+21504], %r1426;
	bar.warp.sync 	-1;
	ld.shared.u32 	%r1431, [%r121+23040];
	shr.u32 	%r1432, %r1431, %r1615;
	and.b32  	%r1433, %r1432, %r82;
	shl.b32 	%r1434, %r1433, 3;
	add.s32 	%r1435, %r1359, %r1434;
	ld.shared.u64 	%rd139, [%r1435];
	add.s64 	%rd140, %rd139, %rd6;
	shl.b64 	%rd141, %rd140, 2;
	add.s64 	%rd142, %rd5, %rd141;
	st.global.u32 	[%rd142+23040], %r1431;
	bar.warp.sync 	-1;
	ld.shared.u32 	%r1436, [%r121+24576];
	shr.u32 	%r1437, %r1436, %r1615;
	and.b32  	%r1438, %r1437, %r82;
	shl.b32 	%r1439, %r1438, 3;
	add.s32 	%r1440, %r1359, %r1439;
	ld.shared.u64 	%rd143, [%r1440];
	add.s64 	%rd144, %rd143, %rd6;
	shl.b64 	%rd145, %rd144, 2;
	add.s64 	%rd146, %rd5, %rd145;
	st.global.u32 	[%rd146+24576], %r1436;
	bar.warp.sync 	-1;
	ld.shared.u32 	%r1441, [%r121+26112];
	shr.u32 	%r1442, %r1441, %r1615;
	and.b32  	%r1443, %r1442, %r82;
	shl.b32 	%r1444, %r1443, 3;
	add.s32 	%r1445, %r1359, %r1444;
	ld.shared.u64 	%rd147, [%r1445];
	add.s64 	%rd148, %rd147, %rd6;
	shl.b64 	%rd149, %rd148, 2;
	add.s64 	%rd150, %rd5, %rd149;
	st.global.u32 	[%rd150+26112], %r1441;
	bar.warp.sync 	-1;
	ld.shared.u32 	%r1446, [%r121+27648];
	shr.u32 	%r1447, %r1446, %r1615;
	and.b32  	%r1448, %r1447, %r82;
	shl.b32 	%r1449, %r1448, 3;
	add.s32 	%r1450, %r1359, %r1449;
	ld.shared.u64 	%rd151, [%r1450];
	add.s64 	%rd152, %rd151, %rd6;
	shl.b64 	%rd153, %rd152, 2;
	add.s64 	%rd154, %rd5, %rd153;
	st.global.u32 	[%rd154+27648], %r1446;
	bar.warp.sync 	-1;
	bra.uni 	$L__BB9_204;
$L__BB9_165:
	ld.param.u32 	%r1589, [_ZN3cub18CUB_300001_SM_10006detail10radix_sort29DeviceRadixSortOnesweepKernelINS1_5radix10policy_hubIjNS0_8NullTypeEyE10Policy1000ELNS0_9SortOrderE0EjS6_yiiNS1_21identity_decomposer_tEEEvPT5_SC_PT3_PKSD_PT1_PKSH_PT2_PKSL_T4_iiT6__param_8];
	mad.lo.s32 	%r243, %r4, -7296, %r1589;
	setp.ge.s32 	%p124, %r1, %r243;
	@%p124 bra 	$L__BB9_167;
	ld.param.u32 	%r1616, [_ZN3cub18CUB_300001_SM_10006detail10radix_sort29DeviceRadixSortOnesweepKernelINS1_5radix10policy_hubIjNS0_8NullTypeEyE10Policy1000ELNS0_9SortOrderE0EjS6_yiiNS1_21identity_decomposer_tEEEvPT5_SC_PT3_PKSD_PT1_PKSH_PT2_PKSL_T4_iiT6__param_9];
	ld.shared.u32 	%r1451, [%r121];
	shr.u32 	%r1452, %r1451, %r1616;
	and.b32  	%r1453, %r1452, %r82;
	shl.b32 	%r1454, %r1453, 3;
	add.s32 	%r1456, %r1306, %r1454;
	ld.shared.u64 	%rd155, [%r1456+29184];
	add.s64 	%rd156, %rd155, %rd6;
	shl.b64 	%rd157, %rd156, 2;
	add.s64 	%rd158, %rd5, %rd157;
	st.global.u32 	[%rd158], %r1451;
$L__BB9_167:
	bar.warp.sync 	-1;
	add.s32 	%r1457, %r1, 384;
	setp.ge.s32 	%p125, %r1457, %r243;
	@%p125 bra 	$L__BB9_169;
	ld.param.u32 	%r1617, [_ZN3cub18CUB_300001_SM_10006detail10radix_sort29DeviceRadixSortOnesweepKernelINS1_5radix10policy_hubIjNS0_8NullTypeEyE10Policy1000ELNS0_9SortOrderE0EjS6_yiiNS1_21identity_decomposer_tEEEvPT5_SC_PT3_PKSD_PT1_PKSH_PT2_PKSL_T4_iiT6__param_9];
	ld.shared.u32 	%r1458, [%r121+1536];
	shr.u32 	%r1459, %r1458, %r1617;
	and.b32  	%r1460, %r1459, %r82;
	shl.b32 	%r1461, %r1460, 3;
	add.s32 	%r1463, %r1306, %r1461;
	ld.shared.u64 	%rd159, [%r1463+29184];
	add.s64 	%rd160, %rd159, %rd6;
	shl.b64 	%rd161, %rd160, 2;
	add.s64 	%rd162, %rd5, %rd161;
	st.global.u32 	[%rd162+1536], %r1458;
$L__BB9_169:
	bar.warp.sync 	-1;
	add.s32 	%r1464, %r1, 768;
	setp.ge.s32 	%p126, %r1464, %r243;
	@%p126 bra 	$L__BB9_171;
	ld.param.u32 	%r1618, [_ZN3cub18CUB_300001_SM_10006detail10radix_sort29DeviceRadixSortOnesweepKernelINS1_5radix10policy_hubIjNS0_8NullTypeEyE10Policy1000ELNS0_9SortOrderE0EjS6_yiiNS1_21identity_decomposer_tEEEvPT5_SC_PT3_PKSD_PT1_PKSH_PT2_PKSL_T4_iiT6__param_9];
	ld.shared.u32 	%r1465, [%r121+3072];
	shr.u32 	%r1466, %r1465, %r1618;
	and.b32  	%r1467, %r1466, %r82;
	shl.b32 	%r1468, %r1467, 3;
	add.s32 	%r1470, %r1306, %r1468;
	ld.shared.u64 	%rd163, [%r1470+29184];
	add.s64 	%rd164, %rd163, %rd6;
	shl.b64 	%rd165, %rd164, 2;
	add.s64 	%rd166, %rd5, %rd165;
	st.global.u32 	[%rd166+3072], %r1465;
$L__BB9_171:
	bar.warp.sync 	-1;
	add.s32 	%r1471, %r1, 1152;
	setp.ge.s32 	%p127, %r1471, %r243;
	@%p127 bra 	$L__BB9_173;
	ld.param.u32 	%r1619, [_ZN3cub18CUB_300001_SM_10006detail10radix_sort29DeviceRadixSortOnesweepKernelINS1_5radix10policy_hubIjNS0_8NullTypeEyE10Policy1000ELNS0_9SortOrderE0EjS6_yiiNS1_21identity_decomposer_tEEEvPT5_SC_PT3_PKSD_PT1_PKSH_PT2_PKSL_T4_iiT6__param_9];
	ld.shared.u32 	%r1472, [%r121+4608];
	shr.u32 	%r1473, %r1472, %r1619;
	and.b32  	%r1474, %r1473, %r82;
	shl.b32 	%r1475, %r1474, 3;
	add.s32 	%r1477, %r1306, %r1475;
	ld.shared.u64 	%rd167, [%r1477+29184];
	add.s64 	%rd168, %rd167, %rd6;
	shl.b64 	%rd169, %rd168, 2;
	add.s64 	%rd170, %rd5, %rd169;
	st.global.u32 	[%rd170+4608], %r1472;
$L__BB9_173:
	bar.warp.sync 	-1;
	add.s32 	%r1478, %r1, 1536;
	setp.ge.s32 	%p128, %r1478, %r243;
	@%p128 bra 	$L__BB9_175;
	ld.param.u32 	%r1620, [_ZN3cub18CUB_300001_SM_10006detail10radix_sort29DeviceRadixSortOnesweepKernelINS1_5radix10policy_hubIjNS0_8NullTypeEyE10Policy1000ELNS0_9SortOrderE0EjS6_yiiNS1_21identity_decomposer_tEEEvPT5_SC_PT3_PKSD_PT1_PKSH_PT2_PKSL_T4_iiT6__param_9];
	ld.shared.u32 	%r1479, [%r121+6144];
	shr.u32 	%r1480, %r1479, %r1620;
	and.b32  	%r1481, %r1480, %r82;
	shl.b32 	%r1482, %r1481, 3;
	add.s32 	%r1484, %r1306, %r1482;
	ld.shared.u64 	%rd171, [%r1484+29184];
	add.s64 	%rd172, %rd171, %rd6;
	shl.b64 	%rd173, %rd172, 2;
	add.s64 	%rd174, %rd5, %rd173;
	st.global.u32 	[%rd174+6144], %r1479;
$L__BB9_175:
	bar.warp.sync 	-1;
	add.s32 	%r1485, %r1, 1920;
	setp.ge.s32 	%p129, %r1485, %r243;
	@%p129 bra 	$L__BB9_177;
	ld.param.u32 	%r1621, [_ZN3cub18CUB_300001_SM_10006detail10radix_sort29DeviceRadixSortOnesweepKernelINS1_5radix10policy_hubIjNS0_8NullTypeEyE10Policy1000ELNS0_9SortOrderE0EjS6_yiiNS1_21identity_decomposer_tEEEvPT5_SC_PT3_PKSD_PT1_PKSH_PT2_PKSL_T4_iiT6__param_9];
	ld.shared.u32 	%r1486, [%r121+7680];
	shr.u32 	%r1487, %r1486, %r1621;
	and.b32  	%r1488, %r1487, %r82;
	shl.b32 	%r1489, %r1488, 3;
	add.s32 	%r1491, %r1306, %r1489;
	ld.shared.u64 	%rd175, [%r1491+29184];
	add.s64 	%rd176, %rd175, %rd6;
	shl.b64 	%rd177, %rd176, 2;
	add.s64 	%rd178, %rd5, %rd177;
	st.global.u32 	[%rd178+7680], %r1486;
$L__BB9_177:
	bar.warp.sync 	-1;
	add.s32 	%r1492, %r1, 2304;
	setp.ge.s32 	%p130, %r1492, %r243;
	@%p130 bra 	$L__BB9_179;
	ld.param.u32 	%r1622, [_ZN3cub18CUB_300001_SM_10006detail10radix_sort29DeviceRadixSortOnesweepKernelINS1_5radix10policy_hubIjNS0_8NullTypeEyE10Policy1000ELNS0_9SortOrderE0EjS6_yiiNS1_21identity_decomposer_tEEEvPT5_SC_PT3_PKSD_PT1_PKSH_PT2_PKSL_T4_iiT6__param_9];
	ld.shared.u32 	%r1493, [%r121+9216];
	shr.u32 	%r1494, %r1493, %r1622;
	and.b32  	%r1495, %r1494, %r82;
	shl.b32 	%r1496, %r1495, 3;
	add.s32 	%r1498, %r1306, %r1496;
	ld.shared.u64 	%rd179, [%r1498+29184];
	add.s64 	%rd180, %rd179, %rd6;
	shl.b64 	%rd181, %rd180, 2;
	add.s64 	%rd182, %rd5, %rd181;
	st.global.u32 	[%rd182+9216], %r1493;
$L__BB9_179:
	bar.warp.sync 	-1;
	add.s32 	%r1499, %r1, 2688;
	setp.ge.s32 	%p131, %r1499, %r243;
	@%p131 bra 	$L__BB9_181;
	ld.param.u32 	%r1623, [_ZN3cub18CUB_300001_SM_10006detail10radix_sort29DeviceRadixSortOnesweepKernelINS1_5radix10policy_hubIjNS0_8NullTypeEyE10Policy1000ELNS0_9SortOrderE0EjS6_yiiNS1_21identity_decomposer_tEEEvPT5_SC_PT3_PKSD_PT1_PKSH_PT2_PKSL_T4_iiT6__param_9];
	ld.shared.u32 	%r1500, [%r121+10752];
	shr.u32 	%r1501, %r1500, %r1623;
	and.b32  	%r1502, %r1501, %r82;
	shl.b32 	%r1503, %r1502, 3;
	add.s32 	%r1505, %r1306, %r1503;
	ld.shared.u64 	%rd183, [%r1505+29184];
	add.s64 	%rd184, %rd183, %rd6;
	shl.b64 	%rd185, %rd184, 2;
	add.s64 	%rd186, %rd5, %rd185;
	st.global.u32 	[%rd186+10752], %r1500;
$L__BB9_181:
	bar.warp.sync 	-1;
	or.b32  	%r1506, %r1, 3072;
	setp.ge.s32 	%p132, %r1506, %r243;
	@%p132 bra 	$L__BB9_183;
	ld.param.u32 	%r1624, [_ZN3cub18CUB_300001_SM_10006detail10radix_sort29DeviceRadixSortOnesweepKernelINS1_5radix10policy_hubIjNS0_8NullTypeEyE10Policy1000ELNS0_9SortOrderE0EjS6_yiiNS1_21identity_decomposer_tEEEvPT5_SC_PT3_PKSD_PT1_PKSH_PT2_PKSL_T4_iiT6__param_9];
	ld.shared.u32 	%r1507, [%r121+12288];
	shr.u32 	%r1508, %r1507, %r1624;
	and.b32  	%r1509, %r1508, %r82;
	shl.b32 	%r1510, %r1509, 3;
	add.s32 	%r1512, %r1306, %r1510;
	ld.shared.u64 	%rd187, [%r1512+29184];
	add.s64 	%rd188, %rd187, %rd6;
	shl.b64 	%rd189, %rd188, 2;
	add.s64 	%rd190, %rd5, %rd189;
	st.global.u32 	[%rd190+12288], %r1507;
$L__BB9_183:
	bar.warp.sync 	-1;
	add.s32 	%r1513, %r1, 3456;
	setp.ge.s32 	%p133, %r1513, %r243;
	@%p133 bra 	$L__BB9_185;
	ld.param.u32 	%r1625, [_ZN3cub18CUB_300001_SM_10006detail10radix_sort29DeviceRadixSortOnesweepKernelINS1_5radix10policy_hubIjNS0_8NullTypeEyE10Policy1000ELNS0_9SortOrderE0EjS6_yiiNS1_21identity_decomposer_tEEEvPT5_SC_PT3_PKSD_PT1_PKSH_PT2_PKSL_T4_iiT6__param_9];
	ld.shared.u32 	%r1514, [%r121+13824];
	shr.u32 	%r1515, %r1514, %r1625;
	and.b32  	%r1516, %r1515, %r82;
	shl.b32 	%r1517, %r1516, 3;
	add.s32 	%r1519, %r1306, %r1517;
	ld.shared.u64 	%rd191, [%r1519+29184];
	add.s64 	%rd192, %rd191, %rd6;
	shl.b64 	%rd193, %rd192, 2;
	add.s64 	%rd194, %rd5, %rd193;
	st.global.u32 	[%rd194+13824], %r1514;
$L__BB9_185:
	bar.warp.sync 	-1;
	add.s32 	%r1520, %r1, 3840;
	setp.ge.s32 	%p134, %r1520, %r243;
	@%p134 bra 	$L__BB9_187;
	ld.param.u32 	%r1626, [_ZN3cub18CUB_300001_SM_10006detail10radix_sort29DeviceRadixSortOnesweepKernelINS1_5radix10policy_hubIjNS0_8NullTypeEyE10Policy1000ELNS0_9SortOrderE0EjS6_yiiNS1_21identity_decomposer_tEEEvPT5_SC_PT3_PKSD_PT1_PKSH_PT2_PKSL_T4_iiT6__param_9];
	ld.shared.u32 	%r1521, [%r121+15360];
	shr.u32 	%r1522, %r1521, %r1626;
	and.b32  	%r1523, %r1522, %r82;
	shl.b32 	%r1524, %r1523, 3;
	add.s32 	%r1526, %r1306, %r1524;
	ld.shared.u64 	%rd195, [%r1526+29184];
	add.s64 	%rd196, %rd195, %rd6;
	shl.b64 	%rd197, %rd196, 2;
	add.s64 	%rd198, %rd5, %rd197;
	st.global.u32 	[%rd198+15360], %r1521;
$L__BB9_187:
	bar.warp.sync 	-1;
	add.s32 	%r1527, %r1, 4224;
	setp.ge.s32 	%p135, %r1527, %r243;
	@%p135 bra 	$L__BB9_189;
	ld.param.u32 	%r1627, [_ZN3cub18CUB_300001_SM_10006detail10radix_sort29DeviceRadixSortOnesweepKernelINS1_5radix10policy_hubIjNS0_8NullTypeEyE10Policy1000ELNS0_9SortOrderE0EjS6_yiiNS1_21identity_decomposer_tEEEvPT5_SC_PT3_PKSD_PT1_PKSH_PT2_PKSL_T4_iiT6__param_9];
	ld.shared.u32 	%r1528, [%r121+16896];
	shr.u32 	%r1529, %r1528, %r1627;
	and.b32  	%r1530, %r1529, %r82;
	shl.b32 	%r1531, %r1530, 3;
	add.s32 	%r1533, %r1306, %r1531;
	ld.shared.u64 	%rd199, [%r1533+29184];
	add.s64 	%rd200, %rd199, %rd6;
	shl.b64 	%rd201, %rd200, 2;
	add.s64 	%rd202, %rd5, %rd201;
	st.global.u32 	[%rd202+16896], %r1528;
$L__BB9_189:
	bar.warp.sync 	-1;
	add.s32 	%r1534, %r1, 4608;
	setp.ge.s32 	%p136, %r1534, %r243;
	@%p136 bra 	$L__BB9_191;
	ld.param.u32 	%r1628, [_ZN3cub18CUB_300001_SM_10006detail10radix_sort29DeviceRadixSortOnesweepKernelINS1_5radix10policy_hubIjNS0_8NullTypeEyE10Policy1000ELNS0_9SortOrderE0EjS6_yiiNS1_21identity_decomposer_tEEEvPT5_SC_PT3_PKSD_PT1_PKSH_PT2_PKSL_T4_iiT6__param_9];
	ld.shared.u32 	%r1535, [%r121+18432];
	shr.u32 	%r1536, %r1535, %r1628;
	and.b32  	%r1537, %r1536, %r82;
	shl.b32 	%r1538, %r1537, 3;
	add.s32 	%r1540, %r1306, %r1538;
	ld.shared.u64 	%rd203, [%r1540+29184];
	add.s64 	%rd204, %rd203, %rd6;
	shl.b64 	%rd205, %rd204, 2;
	add.s64 	%rd206, %rd5, %rd205;
	st.global.u32 	[%rd206+18432], %r1535;
$L__BB9_191:
	bar.warp.sync 	-1;
	add.s32 	%r1541, %r1, 4992;
	setp.ge.s32 	%p137, %r1541, %r243;
	@%p137 bra 	$L__BB9_193;
	ld.param.u32 	%r1629, [_ZN3cub18CUB_300001_SM_10006detail10radix_sort29DeviceRadixSortOnesweepKernelINS1_5radix10policy_hubIjNS0_8NullTypeEyE10Policy1000ELNS0_9SortOrderE0EjS6_yiiNS1_21identity_decomposer_tEEEvPT5_SC_PT3_PKSD_PT1_PKSH_PT2_PKSL_T4_iiT6__param_9];
	ld.shared.u32 	%r1542, [%r121+19968];
	shr.u32 	%r1543, %r1542, %r1629;
	and.b32  	%r1544, %r1543, %r82;
	shl.b32 	%r1545, %r1544, 3;
	add.s32 	%r1547, %r1306, %r1545;
	ld.shared.u64 	%rd207, [%r1547+29184];
	add.s64 	%rd208, %rd207, %rd6;
	shl.b64 	%rd209, %rd208, 2;
	add.s64 	%rd210, %rd5, %rd209;
	st.global.u32 	[%rd210+19968], %r1542;
$L__BB9_193:
	bar.warp.sync 	-1;
	add.s32 	%r1548, %r1, 5376;
	setp.ge.s32 	%p138, %r1548, %r243;
	@%p138 bra 	$L__BB9_195;
	ld.param.u32 	%r1630, [_ZN3cub18CUB_300001_SM_10006detail10radix_sort29DeviceRadixSortOnesweepKernelINS1_5radix10policy_hubIjNS0_8NullTypeEyE10Policy1000ELNS0_9SortOrderE0EjS6_yiiNS1_21identity_decomposer_tEEEvPT5_SC_PT3_PKSD_PT1_PKSH_PT2_PKSL_T4_iiT6__param_9];
	ld.shared.u32 	%r1549, [%r121+21504];
	shr.u32 	%r1550, %r1549, %r1630;
	and.b32  	%r1551, %r1550, %r82;
	shl.b32 	%r1552, %r1551, 3;
	add.s32 	%r1554, %r1306, %r1552;
	ld.shared.u64 	%rd211, [%r1554+29184];
	add.s64 	%rd212, %rd211, %rd6;
	shl.b64 	%rd213, %rd212, 2;
	add.s64 	%rd214, %rd5, %rd213;
	st.global.u32 	[%rd214+21504], %r1549;
$L__BB9_195:
	bar.warp.sync 	-1;
	add.s32 	%r1555, %r1, 5760;
	setp.ge.s32 	%p139, %r1555, %r243;
	@%p139 bra 	$L__BB9_197;
	ld.param.u32 	%r1631, [_ZN3cub18CUB_300001_SM_10006detail10radix_sort29DeviceRadixSortOnesweepKernelINS1_5radix10policy_hubIjNS0_8NullTypeEyE10Policy1000ELNS0_9SortOrderE0EjS6_yiiNS1_21identity_decomposer_tEEEvPT5_SC_PT3_PKSD_PT1_PKSH_PT2_PKSL_T4_iiT6__param_9];
	ld.shared.u32 	%r1556, [%r121+23040];
	shr.u32 	%r1557, %r1556, %r1631;
	and.b32  	%r1558, %r1557, %r82;
	shl.b32 	%r1559, %r1558, 3;
	add.s32 	%r1561, %r1306, %r1559;
	ld.shared.u64 	%rd215, [%r1561+29184];
	add.s64 	%rd216, %rd215, %rd6;
	shl.b64 	%rd217, %rd216, 2;
	add.s64 	%rd218, %rd5, %rd217;
	st.global.u32 	[%rd218+23040], %r1556;
$L__BB9_197:
	bar.warp.sync 	-1;
	or.b32  	%r1562, %r1, 6144;
	setp.ge.s32 	%p140, %r1562, %r243;
	@%p140 bra 	$L__BB9_199;
	ld.param.u32 	%r1632, [_ZN3cub18CUB_300001_SM_10006detail10radix_sort29DeviceRadixSortOnesweepKernelINS1_5radix10policy_hubIjNS0_8NullTypeEyE10Policy1000ELNS0_9SortOrderE0EjS6_yiiNS1_21identity_decomposer_tEEEvPT5_SC_PT3_PKSD_PT1_PKSH_PT2_PKSL_T4_iiT6__param_9];
	ld.shared.u32 	%r1563, [%r121+24576];
	shr.u32 	%r1564, %r1563, %r1632;
	and.b32  	%r1565, %r1564, %r82;
	shl.b32 	%r1566, %r1565, 3;
	add.s32 	%r1568, %r1306, %r1566;
	ld.shared.u64 	%rd219, [%r1568+29184];
	add.s64 	%rd220, %rd219, %rd6;
	shl.b64 	%rd221, %rd220, 2;
	add.s64 	%rd222, %rd5, %rd221;
	st.global.u32 	[%rd222+24576], %r1563;
$L__BB9_199:
	bar.warp.sync 	-1;
	add.s32 	%r1569, %r1, 6528;
	setp.ge.s32 	%p141, %r1569, %r243;
	@%p141 bra 	$L__BB9_201;
	ld.param.u32 	%r1633, [_ZN3cub18CUB_300001_SM_10006detail10radix_sort29DeviceRadixSortOnesweepKernelINS1_5radix10policy_hubIjNS0_8NullTypeEyE10Policy1000ELNS0_9SortOrderE0EjS6_yiiNS1_21identity_decomposer_tEEEvPT5_SC_PT3_PKSD_PT1_PKSH_PT2_PKSL_T4_iiT6__param_9];
	ld.shared.u32 	%r1570, [%r121+26112];
	shr.u32 	%r1571, %r1570, %r1633;
	and.b32  	%r1572, %r1571, %r82;
	shl.b32 	%r1573, %r1572, 3;
	add.s32 	%r1575, %r1306, %r1573;
	ld.shared.u64 	%rd223, [%r1575+29184];
	add.s64 	%rd224, %rd223, %rd6;
	shl.b64 	%rd225, %rd224, 2;
	add.s64 	%rd226, %rd5, %rd225;
	st.global.u32 	[%rd226+26112], %r1570;
$L__BB9_201:
	ld.param.u32 	%r1634, [_ZN3cub18CUB_300001_SM_10006detail10radix_sort29DeviceRadixSortOnesweepKernelINS1_5radix10policy_hubIjNS0_8NullTypeEyE10Policy1000ELNS0_9SortOrderE0EjS6_yiiNS1_21identity_decomposer_tEEEvPT5_SC_PT3_PKSD_PT1_PKSH_PT2_PKSL_T4_iiT6__param_9];
	bar.warp.sync 	-1;
	add.s32 	%r1576, %r1, 6912;
	ld.shared.u32 	%r244, [%r121+27648];
	shr.u32 	%r1577, %r244, %r1634;
	and.b32  	%r1578, %r1577, %r82;
	shl.b32 	%r1579, %r1578, 3;
	add.s32 	%r1581, %r1306, %r1579;
	ld.shared.u64 	%rd227, [%r1581+29184];
	add.s64 	%rd16, %rd227, %rd6;
	setp.ge.s32 	%p142, %r1576, %r243;
	@%p142 bra 	$L__BB9_203;
	shl.b64 	%rd228, %rd16, 2;
	add.s64 	%rd229, %rd5, %rd228;
	st.global.u32 	[%rd229+27648], %r244;
$L__BB9_203:
	bar.warp.sync 	-1;
$L__BB9_204:
	ret;

}


// ===== COMPILED SASS (sm_100) =====

	.target	sm_100

	.elftype	@"ET_EXEC"


//--------------------- .note.nv.tkinfo           --------------------------
	.section	.note.nv.tkinfo,"",@"SHT_NOTE"
	.sectionflags	@"SHF_NOTE_NV_TKINFO"
	.tkinfo
        /*0018*/ 	.word	0x00000002
        /*0030*/ 	.string	""
        /*0030*/ 	.string	"ptxas"
        /*0030*/ 	.string	"Cuda compilation tools, release 13.0, V13.0.88"
        /*0030*/ 	.string	"Build cuda_13.0.r13.0/compiler.36424714_0"
        /*0030*/ 	.string	"-arch sm_100 -m 64 "



//--------------------- .note.nv.cuinfo           --------------------------
	.section	.note.nv.cuinfo,"",@"SHT_NOTE"
	.sectionflags	@"SHF_NOTE_NV_CUINFO"
        /*0018*/ 	.short	0x0002
        /*001a*/ 	.short	0x0064
        /*001c*/ 	.short	0x0082
	.zero		2


//--------------------- .nv.info                  --------------------------
	.section	.nv.info,"",@"SHT_CUDA_INFO"
	.align	4


	//----- nvinfo : EIATTR_REGCOUNT
	.align		4
        /*0000*/ 	.byte	0x04, 0x2f
        /*0002*/ 	.short	(.L_46 - .L_45)
	.align		4
.L_45:
        /*0004*/ 	.word	index@(_Z19blockAndGlobalHistoPjS_iS_ijj)
        /*0008*/ 	.word	0x0000001d


	//----- nvinfo : EIATTR_FRAME_SIZE
	.align		4
.L_46:
        /*000c*/ 	.byte	0x04, 0x11
        /*000e*/ 	.short	(.L_48 - .L_47)
	.align		4
.L_47:
        /*0010*/ 	.word	index@(_Z19blockAndGlobalHistoPjS_iS_ijj)
        /*0014*/ 	.word	0x00000000


	//----- nvinfo : EIATTR_REGCOUNT
	.align		4
.L_48:
        /*0018*/ 	.byte	0x04, 0x2f
        /*001a*/ 	.short	(.L_50 - .L_49)
	.align		4
.L_49:
        /*001c*/ 	.word	index@(_Z15globalHistoScanPjS_i)
        /*0020*/ 	.word	0x0000001d


	//----- nvinfo : EIATTR_FRAME_SIZE
	.align		4
.L_50:
        /*0024*/ 	.byte	0x04, 0x11
        /*0026*/ 	.short	(.L_52 - .L_51)
	.align		4
.L_51:
        /*0028*/ 	.word	index@(_Z15globalHistoScanPjS_i)
        /*002c*/ 	.word	0x00000000


	//----- nvinfo : EIATTR_REGCOUNT
	.align		4
.L_52:
        /*0030*/ 	.byte	0x04, 0x2f
        /*0032*/ 	.short	(.L_54 - .L_53)
	.align		4
.L_53:
        /*0034*/ 	.word	index@(_Z14verticalScanHHPjS_ii)
        /*0038*/ 	.word	0x0000001e


	//----- nvinfo : EIATTR_FRAME_SIZE
	.align		4
.L_54:
        /*003c*/ 	.byte	0x04, 0x11
        /*003e*/ 	.short	(.L_56 - .L_55)
	.align		4
.L_55:
        /*0040*/ 	.word	index@(_Z14verticalScanHHPjS_ii)
        /*0044*/ 	.word	0x00000000


	//----- nvinfo : EIATTR_REGCOUNT
	.align		4
.L_56:
        /*0048*/ 	.byte	0x04, 0x2f
        /*004a*/ 	.short	(.L_58 - .L_57)
	.align		4
.L_57:
        /*004c*/ 	.word	index@(_Z15PartitionKernelPjS_S_iS_S_ijji)
        /*0050*/ 	.word	0x00000014


	//----- nvinfo : EIATTR_FRAME_SIZE
	.align		4
.L_58:
        /*0054*/ 	.byte	0x04, 0x11
        /*0056*/ 	.short	(.L_60 - .L_59)
	.align		4
.L_59:
        /*0058*/ 	.word	index@(_Z15PartitionKernelPjS_S_iS_S_ijji)
        /*005c*/ 	.word	0x00000000


	//----- nvinfo : EIATTR_REGCOUNT
	.align		4
.L_60:
        /*0060*/ 	.byte	0x04, 0x2f
        /*0062*/ 	.short	(.L_62 - .L_61)
	.align		4
.L_61:
        /*0064*/ 	.word	index@(_Z11bitonicSortPjii)
        /*0068*/ 	.word	0x0000000e


	//----- nvinfo : EIATTR_FRAME_SIZE
	.align		4
.L_62:
        /*006c*/ 	.byte	0x04, 0x11
        /*006e*/ 	.short	(.L_64 - .L_63)
	.align		4
.L_63:
        /*0070*/ 	.word	index@(_Z11bitonicSortPjii)
        /*0074*/ 	.word	0x00000000


	//----- nvinfo : EIATTR_REGCOUNT
	.align		4
.L_64:
        /*0078*/ 	.byte	0x04, 0x2f
        /*007a*/ 	.short	(.L_66 - .L_65)
	.align		4
.L_65:
        /*007c*/ 	.word	index@(_ZN3cub18CUB_300001_SM_10006detail11EmptyKernelIvEEvv)
        /*0080*/ 	.word	0x00000004


	//----- nvinfo : EIATTR_FRAME_SIZE
	.align		4
.L_66:
        /*0084*/ 	.byte	0x04, 0x11
        /*0086*/ 	.short	(.L_68 - .L_67)
	.align		4
.L_67:
        /*0088*/ 	.word	index@(_ZN3cub18CUB_300001_SM_10006detail11EmptyKernelIvEEvv)
        /*008c*/ 	.word	0x00000000


	//----- nvinfo : EIATTR_REGCOUNT
	.align		4
.L_68:
        /*0090*/ 	.byte	0x04, 0x2f
        /*0092*/ 	.short	(.L_70 - .L_69)
	.align		4
.L_69:
        /*0094*/ 	.word	index@(_ZN3cub18CUB_300001_SM_10006detail10radix_sort31DeviceRadixSortSingleTileKernelINS1_5radix10policy_hubIjNS0_8NullTypeEyE10Policy1000ELNS0_9SortOrderE0EjS6_yNS1_21identity_decomposer_tEEEvPKT1_PSB_PKT2_PSF_T3_iiT4_)
        /*0098*/ 	.word	0x0000007f


	//----- nvinfo : EIATTR_FRAME_SIZE
	.align		4
.L_70:
        /*009c*/ 	.byte	0x04, 0x11
        /*009e*/ 	.short	(.L_72 - .L_71)
	.align		4
.L_71:
        /*00a0*/ 	.word	index@(_ZN3cub18CUB_300001_SM_10006detail10radix_sort31DeviceRadixSortSingleTileKernelINS1_5radix10policy_hubIjNS0_8NullTypeEyE10Policy1000ELNS0_9SortOrderE0EjS6_yNS1_21identity_decomposer_tEEEvPKT1_PSB_PKT2_PSF_T3_iiT4_)
        /*00a4*/ 	.word	0x00000000


	//----- nvinfo : EIATTR_REGCOUNT
	.align		4
.L_72:
        /*00a8*/ 	.byte	0x04, 0x2f
        /*00aa*/ 	.short	(.L_74 - .L_73)
	.align		4
.L_73:
        /*00ac*/ 	.word	index@(_ZN3cub18CUB_300001_SM_10006detail10radix_sort30DeviceRadixSortHistogramKernelINS1_5radix10policy_hubIjNS0_8NullTypeEyE10Policy1000ELNS0_9SortOrderE0EjyNS1_21identity_decomposer_tEEEvPT2_PKT1_SB_iiT3_)
        /*00b0*/ 	.word	0x00000020


	//----- nvinfo : EIATTR_FRAME_SIZE
	.align		4
.L_74:
        /*00b4*/ 	.byte	0x04, 0x11
        /*00b6*/ 	.short	(.L_76 - .L_75)
	.align		4
.L_75:
        /*00b8*/ 	.word	index@(_ZN3cub18CUB_300001_SM_10006detail10radix_sort30DeviceRadixSortHistogramKernelINS1_5radix10policy_hubIjNS0_8NullTypeEyE10Policy1000ELNS0_9SortOrderE0EjyNS1_21identity_decomposer_tEEEvPT2_PKT1_SB_iiT3_)
        /*00bc*/ 	.word	0x00000000


	//----- nvinfo : EIATTR_REGCOUNT
	.align		4
.L_76:
        /*00c0*/ 	.byte	0x04, 0x2f
        /*00c2*/ 	.short	(.L_78 - .L_77)
	.align		4
.L_77:
        /*00c4*/ 	.word	index@(_ZN3cub18CUB_300001_SM_10006detail10radix_sort33DeviceRadixSortExclusiveSumKernelINS1_5radix10policy_hubIjNS0_8NullTypeEyE10Policy1000EyEEvPT0_)
        /*00c8*/ 	.word	0x00000020


	//----- nvinfo : EIATTR_FRAME_SIZE
	.align		4
.L_78:
        /*00cc*/ 	.byte	0x04, 0x11
        /*00ce*/ 	.short	(.L_80 - .L_79)
	.align		4
.L_79:
        /*00d0*/ 	.word	index@(_ZN3cub18CUB_300001_SM_10006detail10radix_sort33DeviceRadixSortExclusiveSumKernelINS1_5radix10policy_hubIjNS0_8NullTypeEyE10Policy1000EyEEvPT0_)
        /*00d4*/ 	.word	0x00000000


	//----- nvinfo : EIATTR_REGCOUNT
	.align		4
.L_80:
        /*00d8*/ 	.byte	0x04, 0x2f
        /*00da*/ 	.short	(.L_82 - .L_81)
	.align		4
.L_81:
        /*00dc*/ 	.word	index@(_ZN3cub18CUB_300001_SM_10006detail10radix_sort29DeviceRadixSortOnesweepKernelINS1_5radix10policy_hubIjNS0_8NullTypeEyE10Policy1000ELNS0_9SortOrderE0EjS6_yiiNS1_21identity_decomposer_tEEEvPT5_SC_PT3_PKSD_PT1_PKSH_PT2_PKSL_T4_iiT6_)
        /*00e0*/ 	.word	0x00000050


	//----- nvinfo : EIATTR_FRAME_SIZE
	.align		4
.L_82:
        /*00e4*/ 	.byte	0x04, 0x11
        /*00e6*/ 	.short	(.L_84 - .L_83)
	.align		4
.L_83:
        /*00e8*/ 	.word	index@(_ZN3cub18CUB_300001_SM_10006detail10radix_sort29DeviceRadixSortOnesweepKernelINS1_5radix10policy_hubIjNS0_8NullTypeEyE10Policy1000ELNS0_9SortOrderE0EjS6_yiiNS1_21identity_decomposer_tEEEvPT5_SC_PT3_PKSD_PT1_PKSH_PT2_PKSL_T4_iiT6_)
        /*00ec*/ 	.word	0x00000010


	//----- nvinfo : EIATTR_MIN_STACK_SIZE
	.align		4
.L_84:
        /*00f0*/ 	.byte	0x04, 0x12
        /*00f2*/ 	.short	(.L_86 - .L_85)
	.align		4
.L_85:
        /*00f4*/ 	.word	index@(_ZN3cub18CUB_300001_SM_10006detail10radix_sort29DeviceRadixSortOnesweepKernelINS1_5radix10policy_hubIjNS0_8NullTypeEyE10Policy1000ELNS0_9SortOrderE0EjS6_yiiNS1_21identity_decomposer_tEEEvPT5_SC_PT3_PKSD_PT1_PKSH_PT2_PKSL_T4_iiT6_)
        /*00f8*/ 	.word	0x00000010


	//----- nvinfo : EIATTR_MIN_STACK_SIZE
	.align		4
.L_86:
        /*00fc*/ 	.byte	0x04, 0x12
        /*00fe*/ 	.short	(.L_88 - .L_87)
	.align		4
.L_87:
        /*0100*/ 	.word	index@(_ZN3cub18CUB_300001_SM_10006detail10radix_sort33DeviceRadixSortExclusiveSumKernelINS1_5radix10policy_hubIjNS0_8NullTypeEyE10Policy1000EyEEvPT0_)
        /*0104*/ 	.word	0x00000000


	//----- nvinfo : EIATTR_MIN_STACK_SIZE
	.align		4
.L_88:
        /*0108*/ 	.byte	0x04, 0x12
        /*010a*/ 	.short	(.L_90 - .L_89)
	.align		4
.L_89:
        /*010c*/ 	.word	index@(_ZN3cub18CUB_300001_SM_10006detail10radix_sort30DeviceRadixSortHistogramKernelINS1_5radix10policy_hubIjNS0_8NullTypeEyE10Policy1000ELNS0_9SortOrderE0EjyNS1_21identity_decomposer_tEEEvPT2_PKT1_SB_iiT3_)
        /*0110*/ 	.word	0x00000000


	//----- nvinfo : EIATTR_MIN_STACK_SIZE
	.align		4
.L_90:
        /*0114*/ 	.byte	0x04, 0x12
        /*0116*/ 	.short	(.L_92 - .L_91)
	.align		4
.L_91:
        /*0118*/ 	.word	index@(_ZN3cub18CUB_300001_SM_10006detail10radix_sort31DeviceRadixSortSingleTileKernelINS1_5radix10policy_hubIjNS0_8NullTypeEyE10Policy1000ELNS0_9SortOrderE0EjS6_yNS1_21identity_decomposer_tEEEvPKT1_PSB_PKT2_PSF_T3_iiT4_)
        /*011c*/ 	.word	0x00000000


	//----- nvinfo : EIATTR_MIN_STACK_SIZE
	.align		4
.L_92:
        /*0120*/ 	.byte	0x04, 0x12
        /*0122*/ 	.short	(.L_94 - .L_93)
	.align		4
.L_93:
        /*0124*/ 	.word	index@(_ZN3cub18CUB_300001_SM_10006detail11EmptyKernelIvEEvv)
        /*0128*/ 	.word	0x00000000


	//----- nvinfo : EIATTR_MIN_STACK_SIZE
	.align		4
.L_94:
        /*012c*/ 	.byte	0x04, 0x12
        /*012e*/ 	.short	(.L_96 - .L_95)
	.align		4
.L_95:
        /*0130*/ 	.word	index@(_Z11bitonicSortPjii)
        /*0134*/ 	.word	0x00000000


	//----- nvinfo : EIATTR_MIN_STACK_SIZE
	.align		4
.L_96:
        /*0138*/ 	.byte	0x04, 0x12
        /*013a*/ 	.short	(.L_98 - .L_97)
	.align		4
.L_97:
        /*013c*/ 	.word	index@(_Z15PartitionKernelPjS_S_iS_S_ijji)
        /*0140*/ 	.word	0x00000000


	//----- nvinfo : EIATTR_MIN_STACK_SIZE
	.align		4
.L_98:
        /*0144*/ 	.byte	0x04, 0x12
        /*0146*/ 	.short	(.L_100 - .L_99)
	.align		4
.L_99:
        /*0148*/ 	.word	index@(_Z14verticalScanHHPjS_ii)
        /*014c*/ 	.word	0x00000000


	//----- nvinfo : EIATTR_MIN_STACK_SIZE
	.align		4
.L_100:
        /*0150*/ 	.byte	0x04, 0x12
        /*0152*/ 	.short	(.L_102 - .L_101)
	.align		4
.L_101:
        /*0154*/ 	.word	index@(_Z15globalHistoScanPjS_i)
        /*0158*/ 	.word	0x00000000


	//----- nvinfo : EIATTR_MIN_STACK_SIZE
	.align		4
.L_102:
        /*015c*/ 	.byte	0x04, 0x12
        /*015e*/ 	.short	(.L_104 - .L_103)
	.align		4
.L_103:
        /*0160*/ 	.word	index@(_Z19blockAndGlobalHistoPjS_iS_ijj)
        /*0164*/ 	.word	0x00000000
.L_104:


//--------------------- .nv.compat                --------------------------
	.section	.nv.compat,"",@"SHT_CUDA_COMPAT_INFO"
	.align	4
        /*0000*/ 	.byte	0x02, 0x09, 0x00, 0x00, 0x02, 0x02, 0x01, 0x00, 0x02, 0x05, 0x05, 0x00, 0x03, 0x07, 0x01, 0x01
        /*0010*/ 	.byte	0x02, 0x03, 0x00, 0x00, 0x02, 0x06, 0x01, 0x00, 0x04, 0x0b, 0x08, 0x00, 0x09, 0x00, 0x00, 0x00
        /*0020*/ 	.byte	0x00, 0x00, 0x00, 0x00


//--------------------- .nv.info._ZN3cub18CUB_300001_SM_10006detail10radix_sort29DeviceRadixSortOnesweepKernelINS1_5radix10policy_hubIjNS0_8NullTypeEyE10Policy1000ELNS0_9SortOrderE0EjS6_yiiNS1_21identity_decomposer_tEEEvPT5_SC_PT3_PKSD_PT1_PKSH_PT2_PKSL_T4_iiT6_ --------------------------
	.section	.nv.info._ZN3cub18CUB_300001_SM_10006detail10radix_sort29DeviceRadixSortOnesweepKernelINS1_5radix10policy_hubIjNS0_8NullTypeEyE10Policy1000ELNS0_9SortOrderE0EjS6_yiiNS1_21identity_decomposer_tEEEvPT5_SC_PT3_PKSD_PT1_PKSH_PT2_PKSL_T4_iiT6_,"",@"SHT_CUDA_INFO"
	.sectionflags	@""
	.align	4


	//----- nvinfo : EIATTR_CUDA_API_VERSION
	.align		4
        /*0000*/ 	.byte	0x04, 0x37
        /*0002*/ 	.short	(.L_106 - .L_105)
.L_105:
        /*0004*/ 	.word	0x00000082


	//----- nvinfo : EIATTR_KPARAM_INFO
	.align		4
.L_106:
        /*0008*/ 	.byte	0x04, 0x17
        /*000a*/ 	.short	(.L_108 - .L_107)
.L_107:
        /*000c*/ 	.word	0x00000000
        /*0010*/ 	.short	0x000b
        /*0012*/ 	.short	0x004c
        /*0014*/ 	.byte	0x00, 0xf0, 0x05, 0x00


	//----- nvinfo : EIATTR_KPARAM_INFO
	.align		4
.L_108:
        /*0018*/ 	.byte	0x04, 0x17
        /*001a*/ 	.short	(.L_110 - .L_109)
.L_109:
        /*001c*/ 	.word	0x00000000
        /*0020*/ 	.short	0x000a
        /*0022*/ 	.short	0x0048
        /*0024*/ 	.byte	0x00, 0xf0, 0x11, 0x00


	//----- nvinfo : EIATTR_KPARAM_INFO
	.align		4
.L_110:
        /*0028*/ 	.byte	0x04, 0x17
        /*002a*/ 	.short	(.L_112 - .L_111)
.L_111:
        /*002c*/ 	.word	0x00000000
        /*0030*/ 	.short	0x0009
        /*0032*/ 	.short	0x0044
        /*0034*/ 	.byte	0x00, 0xf0, 0x11, 0x00


	//----- nvinfo : EIATTR_KPARAM_INFO
	.align		4
.L_112:
        /*0038*/ 	.byte	0x04, 0x17
        /*003a*/ 	.short	(.L_114 - .L_113)
.L_113:
        /*003c*/ 	.word	0x00000000
        /*0040*/ 	.short	0x0008
        /*0042*/ 	.short	0x0040
        /*0044*/ 	.byte	0x00, 0xf0, 0x11, 0x00


	//----- nvinfo : EIATTR_KPARAM_INFO
	.align		4
.L_114:
        /*0048*/ 	.byte	0x04, 0x17
        /*004a*/ 	.short	(.L_116 - .L_115)
.L_115:
        /*004c*/ 	.word	0x00000000
        /*0050*/ 	.short	0x0007
        /*0052*/ 	.short	0x0038
        /*0054*/ 	.byte	0x00, 0xf5, 0x21, 0x00


	//----- nvinfo : EIATTR_KPARAM_INFO
	.align		4
.L_116:
        /*0058*/ 	.byte	0x04, 0x17
        /*005a*/ 	.short	(.L_118 - .L_117)
.L_117:
        /*005c*/ 	.word	0x00000000
        /*0060*/ 	.short	0x0006
        /*0062*/ 	.short	0x0030
        /*0064*/ 	.byte	0x00, 0xf5, 0x21, 0x00


	//----- nvinfo : EIATTR_KPARAM_INFO
	.align		4
.L_118:
        /*0068*/ 	.byte	0x04, 0x17
        /*006a*/ 	.short	(.L_120 - .L_119)
.L_119:
        /*006c*/ 	.word	0x00000000
        /*0070*/ 	.short	0x0005
        /*0072*/ 	.short	0x0028
        /*0074*/ 	.byte	0x00, 0xf5, 0x21, 0x00


	//----- nvinfo : EIATTR_KPARAM_INFO
	.align		4
.L_120:
        /*0078*/ 	.byte	0x04, 0x17
        /*007a*/ 	.short	(.L_122 - .L_121)
.L_121:
        /*007c*/ 	.word	0x00000000
        /*0080*/ 	.short	0x0004
        /*0082*/ 	.short	0x0020
        /*0084*/ 	.byte	0x00, 0xf5, 0x21, 0x00


	//----- nvinfo : EIATTR_KPARAM_INFO
	.align		4
.L_122:
        /*0088*/ 	.byte	0x04, 0x17
        /*008a*/ 	.short	(.L_124 - .L_123)
.L_123:
        /*008c*/ 	.word	0x00000000
        /*0090*/ 	.short	0x0003
        /*0092*/ 	.short	0x0018
        /*0094*/ 	.byte	0x00, 0xf5, 0x21, 0x00


	//----- nvinfo : EIATTR_KPARAM_INFO
	.align		4
.L_124:
        /*0098*/ 	.byte	0x04, 0x17
        /*009a*/ 	.short	(.L_126 - .L_125)
.L_125:
        /*009c*/ 	.word	0x00000000
        /*00a0*/ 	.short	0x0002
        /*00a2*/ 	.short	0x0010
        /*00a4*/ 	.byte	0x00, 0xf5, 0x21, 0x00


	//----- nvinfo : EIATTR_KPARAM_INFO
	.align		4
.L_126:
        /*00a8*/ 	.byte	0x04, 0x17
        /*00aa*/ 	.short	(.L_128 - .L_127)
.L_127:
        /*00ac*/ 	.word	0x00000000
        /*00b0*/ 	.short	0x0001
        /*00b2*/ 	.short	0x0008
        /*00b4*/ 	.byte	0x00, 0xf5, 0x21, 0x00


	//----- nvinfo : EIATTR_KPARAM_INFO
	.align		4
.L_128:
        /*00b8*/ 	.byte	0x04, 0x17
        /*00ba*/ 	.short	(.L_130 - .L_129)
.L_129:
        /*00bc*/ 	.word	0x00000000
        /*00c0*/ 	.short	0x0000
        /*00c2*/ 	.short	0x0000
        /*00c4*/ 	.byte	0x00, 0xf5, 0x21, 0x00


	//----- nvinfo : EIATTR_SPARSE_MMA_MASK
	.align		4
.L_130:
        /*00c8*/ 	.byte	0x03, 0x50
        /*00ca*/ 	.short	0x0000


	//----- nvinfo : EIATTR_MAXREG_COUNT
	.align		4
        /*00cc*/ 	.byte	0x03, 0x1b
        /*00ce*/ 	.short	0x00a8


	//----- nvinfo : EIATTR_NUM_BARRIERS
	.align		4
        /*00d0*/ 	.byte	0x02, 0x4c
        /*00d2*/ 	.byte	0x01
	.zero		1


	//----- nvinfo : EIATTR_ANNOTATIONS
	.align		4
        /*00d4*/ 	.byte	0x04, 0x55
        /*00d6*/ 	.short	(.L_132 - .L_131)


	//   ....[0]....
.L_131:
        /*00d8*/ 	.word	0x00000001
        /*00dc*/ 	.byte	0x40, 0x0e, 0x00, 0x00, 0x01, 0x00, 0x00, 0x00, 0x20, 0x10, 0x00, 0x00, 0x01, 0x00, 0x00, 0x00
        /*00ec*/ 	.byte	0xa0, 0x10, 0x00, 0x00, 0x01, 0x00, 0x00, 0x00, 0x00, 0x25, 0x00, 0x00, 0x01, 0x00, 0x00, 0x00
        /*00fc*/ 	.byte	0xc0, 0x39, 0x00, 0x00, 0x01, 0x00, 0x00, 0x00, 0x00, 0x3c, 0x00, 0x00, 0x01, 0x00, 0x00, 0x00
        /*010c*/ 	.byte	0x20, 0x52, 0x00, 0x00


	//----- nvinfo : EIATTR_MERCURY_ISA_VERSION
	.align		4
.L_132:
        /*0110*/ 	.byte	0x03, 0x5f
        /*0112*/ 	.short	0x0101


	//----- nvinfo : EIATTR_COOP_GROUP_MASK_REGIDS
	.align		4
        /*0114*/ 	.byte	0x04, 0x29
        /*0116*/ 	.short	(.L_134 - .L_133)


	//   ....[0]....
.L_133:
        /*0118*/ 	.word	0xffffffff


	//   ....[1]....
        /*011c*/ 	.word	0x05000000


	//   ....[2]....
        /*0120*/ 	.word	0xffffffff


	//   ....[3]....
        /*0124*/ 	.word	0xffffffff


	//   ....[4]....
        /*0128*/ 	.word	0xffffffff


	//   ....[5]....
        /*012c*/ 	.word	0xffffffff


	//   ....[6]....
        /*0130*/ 	.word	0xffffffff


	//   ....[7]....
        /*0134*/ 	.word	0xffffffff


	//   ....[8]....
        /*0138*/ 	.word	0xffffffff


	//   ....[9]....
        /*013c*/ 	.word	0xffffffff


	//   ....[10]....
        /*0140*/ 	.word	0xffffffff


	//   ....[11]....
        /*0144*/ 	.word	0xffffffff


	//   ....[12]....
        /*0148*/ 	.word	0xffffffff


	//   ....[13]....
        /*014c*/ 	.word	0xffffffff


	//   ....[14]....
        /*0150*/ 	.word	0xffffffff


	//   ....[15]....
        /*0154*/ 	.word	0xffffffff


	//   ....[16]....
        /*0158*/ 	.word	0xffffffff


	//   ....[17]....
        /*015c*/ 	.word	0xffffffff


	//   ....[18]....
        /*0160*/ 	.word	0xffffffff


	//   ....[19]....
        /*0164*/ 	.word	0xffffffff


	//   ....[20]....
        /*0168*/ 	.word	0xffffffff


	//   ....[21]....
        /*016c*/ 	.word	0xffffffff


	//   ....[22]....
        /*0170*/ 	.word	0xffffffff


	//   ....[23]....
        /*0174*/ 	.word	0xffffffff


	//   ....[24]....
        /*0178*/ 	.word	0xffffffff


	//   ....[25]....
        /*017c*/ 	.word	0xffffffff


	//   ....[26]....
        /*0180*/ 	.word	0xffffffff


	//   ....[27]....
        /*0184*/ 	.word	0xffffffff


	//   ....[28]....
        /*0188*/ 	.word	0xffffffff


	//   ....[29]....
        /*018c*/ 	.word	0xffffffff


	//   ....[30]....
        /*0190*/ 	.word	0xffffffff


	//   ....[31]....
        /*0194*/ 	.word	0xffffffff


	//   ....[32]....
        /*0198*/ 	.word	0xffffffff


	//   ....[33]....
        /*019c*/ 	.word	0xffffffff


	//   ....[34]....
        /*01a0*/ 	.word	0xffffffff


	//   ....[35]....
        /*01a4*/ 	.word	0xffffffff


	//   ....[36]....
        /*01a8*/ 	.word	0xffffffff


	//   ....[37]....
        /*01ac*/ 	.word	0xffffffff


	//   ....[38]....
        /*01b0*/ 	.word	0xffffffff


	//   ....[39]....
        /*01b4*/ 	.word	0xffffffff


	//   ....[40]....
        /*01b8*/ 	.word	0xffffffff


	//   ....[41]....
        /*01bc*/ 	.word	0xffffffff


	//   ....[42]....
        /*01c0*/ 	.word	0xffffffff


	//   ....[43]....
        /*01c4*/ 	.word	0xffffffff


	//   ....[44]....
        /*01c8*/ 	.word	0xffffffff


	//   ....[45]....
        /*01cc*/ 	.word	0xffffffff


	//   ....[46]....
        /*01d0*/ 	.word	0xffffffff


	//   ....[47]....
        /*01d4*/ 	.word	0xffffffff


	//   ....[48]....
        /*01d8*/ 	.word	0xffffffff


	//   ....[49]....
        /*01dc*/ 	.word	0xffffffff


	//   ....[50]....
        /*01e0*/ 	.word	0xffffffff


	//   ....[51]....
        /*01e4*/ 	.word	0xffffffff


	//   ....[52]....
        /*01e8*/ 	.word	0xffffffff


	//   ....[53]....
        /*01ec*/ 	.word	0xffffffff


	//   ....[54]....
        /*01f0*/ 	.word	0xffffffff


	//   ....[55]....
        /*01f4*/ 	.word	0xffffffff


	//   ....[56]....
        /*01f8*/ 	.word	0xffffffff


	//   ....[57]....
        /*01fc*/ 	.word	0xffffffff


	//   ....[58]....
        /*0200*/ 	.word	0xffffffff


	//   ....[59]....
        /*0204*/ 	.word	0xffffffff


	//   ....[60]....
        /*0208*/ 	.word	0xffffffff


	//   ....[61]....
        /*020c*/ 	.word	0xffffffff


	//   ....[62]....
        /*0210*/ 	.word	0xffffffff


	//   ....[63]....
        /*0214*/ 	.word	0xffffffff


	//   ....[64]....
        /*0218*/ 	.word	0xffffffff


	//   ....[65]....
        /*021c*/ 	.word	0xffffffff


	//   ....[66]....
        /*0220*/ 	.word	0xffffffff


	//   ....[67]....
        /*0224*/ 	.word	0xffffffff


	//   ....[68]....
        /*0228*/ 	.word	0xffffffff


	//   ....[69]....
        /*022c*/ 	.word	0xffffffff


	//   ....[70]....
        /*0230*/ 	.word	0xffffffff


	//   ....[71]....
        /*0234*/ 	.word	0xffffffff


	//   ....[72]....
        /*0238*/ 	.word	0xffffffff


	//   ....[73]....
        /*023c*/ 	.word	0xffffffff


	//   ....[74]....
        /*0240*/ 	.word	0xffffffff


	//   ....[75]....
        /*0244*/ 	.word	0xffffffff


	//   ....[76]....
        /*0248*/ 	.word	0xffffffff


	//   ....[77]....
        /*024c*/ 	.word	0xffffffff


	//   ....[78]....
        /*0250*/ 	.word	0xffffffff


	//   ....[79]....
        /*0254*/ 	.word	0xffffffff


	//   ....[80]....
        /*0258*/ 	.word	0xffffffff


	//   ....[81]....
        /*025c*/ 	.word	0xffffffff


	//   ....[82]....
        /*0260*/ 	.word	0xffffffff


	//   ....[83]....
        /*0264*/ 	.word	0xffffffff


	//   ....[84]....
        /*0268*/ 	.word	0xffffffff


	//   ....[85]....
        /*026c*/ 	.word	0xffffffff


	//   ....[86]....
        /*0270*/ 	.word	0xffffffff


	//   ....[87]....
        /*0274*/ 	.word	0xffffffff


	//   ....[88]....
        /*0278*/ 	.word	0xffffffff


	//   ....[89]....
        /*027c*/ 	.word	0xffffffff


	//   ....[90]....
        /*0280*/ 	.word	0xffffffff


	//   ....[91]....
        /*0284*/ 	.word	0xffffffff


	//   ....[92]....
        /*0288*/ 	.word	0xffffffff


	//   ....[93]....
        /*028c*/ 	.word	0xffffffff


	//   ....[94]....
        /*0290*/ 	.word	0xffffffff


	//   ....[95]....
        /*0294*/ 	.word	0xffffffff


	//   ....[96]....
        /*0298*/ 	.word	0xffffffff


	//   ....[97]....
        /*029c*/ 	.word	0xffffffff


	//   ....[98]....
        /*02a0*/ 	.word	0xffffffff


	//   ....[99]....
        /*02a4*/ 	.word	0xffffffff


	//   ....[100]....
        /*02a8*/ 	.word	0xffffffff


	//   ....[101]....
        /*02ac*/ 	.word	0xffffffff


	//   ....[102]....
        /*02b0*/ 	.word	0xffffffff


	//   ....[103]....
        /*02b4*/ 	.word	0xffffffff


	//   ....[104]....
        /*02b8*/ 	.word	0xffffffff


	//   ....[105]....
        /*02bc*/ 	.word	0xffffffff


	//   ....[106]....
        /*02c0*/ 	.word	0xffffffff


	//   ....[107]....
        /*02c4*/ 	.word	0xffffffff


	//   ....[108]....
        /*02c8*/ 	.word	0xffffffff


	//   ....[109]....
        /*02cc*/ 	.word	0xffffffff


	//   ....[110]....
        /*02d0*/ 	.word	0xffffffff


	//   ....[111]....
        /*02d4*/ 	.word	0xffffffff


	//   ....[112]....
        /*02d8*/ 	.word	0xffffffff


	//   ....[113]....
        /*02dc*/ 	.word	0xffffffff


	//   ....[114]....
        /*02e0*/ 	.word	0xffffffff


	//   ....[115]....
        /*02e4*/ 	.word	0xffffffff


	//   ....[116]....
        /*02e8*/ 	.word	0xffffffff


	//   ....[117]....
        /*02ec*/ 	.word	0xffffffff


	//   ....[118]....
        /*02f0*/ 	.word	0xffffffff


	//   ....[119]....
        /*02f4*/ 	.word	0xffffffff


	//   ....[120]....
        /*02f8*/ 	.word	0xffffffff


	//   ....[121]....
        /*02fc*/ 	.word	0xffffffff


	//   ....[122]....
        /*0300*/ 	.word	0xffffffff


	//   ....[123]....
        /*0304*/ 	.word	0xffffffff


	//   ....[124]....
        /*0308*/ 	.word	0xffffffff


	//   ....[125]....
        /*030c*/ 	.word	0xffffffff


	//   ....[126]....
        /*0310*/ 	.word	0xffffffff


	//   ....[127]....
        /*0314*/ 	.word	0xffffffff


	//   ....[128]....
        /*0318*/ 	.word	0xffffffff


	//   ....[129]....
        /*031c*/ 	.word	0xffffffff


	//   ....[130]....
        /*0320*/ 	.word	0xffffffff


	//   ....[131]....
        /*0324*/ 	.word	0xffffffff


	//   ....[132]....
        /*0328*/ 	.word	0xffffffff


	//   ....[133]....
        /*032c*/ 	.word	0xffffffff


	//   ....[134]....
        /*0330*/ 	.word	0xffffffff


	//   ....[135]....
        /*0334*/ 	.word	0xffffffff


	//   ....[136]....
        /*0338*/ 	.word	0xffffffff


	//   ....[137]....
        /*033c*/ 	.word	0xffffffff


	//   ....[138]....
        /*0340*/ 	.word	0xffffffff


	//   ....[139]....
        /*0344*/ 	.word	0xffffffff


	//   ....[140]....
        /*0348*/ 	.word	0xffffffff


	//   ....[141]....
        /*034c*/ 	.word	0xffffffff


	//   ....[142]....
        /*0350*/ 	.word	0xffffffff


	//   ....[143]....
        /*0354*/ 	.word	0xffffffff


	//   ....[144]....
        /*0358*/ 	.word	0xffffffff


	//   ....[145]....
        /*035c*/ 	.word	0xffffffff


	//   ....[146]....
        /*0360*/ 	.word	0xffffffff


	//   ....[147]....
        /*0364*/ 	.word	0xffffffff


	//   ....[148]....
        /*0368*/ 	.word	0xffffffff


	//   ....[149]....
        /*036c*/ 	.word	0xffffffff


	//   ....[150]....
        /*0370*/ 	.word	0xffffffff


	//   ....[151]....
        /*0374*/ 	.word	0xffffffff


	//   ....[152]....
        /*0378*/ 	.word	0xffffffff


	//   ....[153]....
        /*037c*/ 	.word	0xffffffff


	//   ....[154]....
        /*0380*/ 	.word	0xffffffff


	//   ....[155]....
        /*0384*/ 	.word	0xffffffff


	//   ....[156]....
        /*0388*/ 	.word	0xffffffff


	//   ....[157]....
        /*038c*/ 	.word	0xffffffff


	//   ....[158]....
        /*0390*/ 	.word	0xffffffff


	//   ....[159]....
        /*0394*/ 	.word	0xffffffff


	//   ....[160]....
        /*0398*/ 	.word	0xffffffff


	//   ....[161]....
        /*039c*/ 	.word	0xffffffff


	//   ....[162]....
        /*03a0*/ 	.word	0xffffffff


	//   ....[163]....
        /*03a4*/ 	.word	0xffffffff


	//   ....[164]....
        /*03a8*/ 	.word	0xffffffff


	//   ....[165]....
        /*03ac*/ 	.word	0xffffffff


	//   ....[166]....
        /*03b0*/ 	.word	0xffffffff


	//   ....[167]....
        /*03b4*/ 	.word	0xffffffff


	//   ....[168]....
        /*03b8*/ 	.word	0xffffffff


	//   ....[169]....
        /*03bc*/ 	.word	0xffffffff


	//   ....[170]....
        /*03c0*/ 	.word	0xffffffff


	//   ....[171]....
        /*03c4*/ 	.word	0xffffffff


	//   ....[172]....
        /*03c8*/ 	.word	0xffffffff


	//   ....[173]....
        /*03cc*/ 	.word	0xffffffff


	//   ....[174]....
        /*03d0*/ 	.word	0xffffffff


	//   ....[175]....
        /*03d4*/ 	.word	0xffffffff


	//   ....[176]....
        /*03d8*/ 	.word	0xffffffff


	//   ....[177]....
        /*03dc*/ 	.word	0xffffffff


	//   ....[178]....
        /*03e0*/ 	.word	0x05000002


	//   ....[179]....
        /*03e4*/ 	.word	0xffffffff


	//   ....[180]....
        /*03e8*/ 	.word	0xffffffff


	//   ....[181]....
        /*03ec*/ 	.word	0xffffffff


	//   ....[182]....
        /*03f0*/ 	.word	0xffffffff


	//   ....[183]....
        /*03f4*/ 	.word	0xffffffff


	//   ....[184]....
        /*03f8*/ 	.word	0xffffffff


	//   ....[185]....
        /*03fc*/ 	.word	0xffffffff


	//   ....[186]....
        /*0400*/ 	.word	0xffffffff


	//   ....[187]....
        /*0404*/ 	.word	0xffffffff


	//   ....[188]....
        /*0408*/ 	.word	0xffffffff


	//   ....[189]....
        /*040c*/ 	.word	0xffffffff


	//   ....[190]....
        /*0410*/ 	.word	0xffffffff


	//   ....[191]....
        /*0414*/ 	.word	0xffffffff


	//   ....[192]....
        /*0418*/ 	.word	0xffffffff


	//   ....[193]....
        /*041c*/ 	.word	0xffffffff


	//   ....[194]....
        /*0420*/ 	.word	0xffffffff


	//   ....[195]....
        /*0424*/ 	.word	0xffffffff


	//   ....[196]....
        /*0428*/ 	.word	0xffffffff


	//   ....[197]....
        /*042c*/ 	.word	0xffffffff


	//   ....[198]....
        /*0430*/ 	.word	0xffffffff


	//   ....[199]....
        /*0434*/ 	.word	0xffffffff


	//   ....[200]....
        /*0438*/ 	.word	0xffffffff


	//   ....[201]....
        /*043c*/ 	.word	0xffffffff


	//   ....[202]....
        /*0440*/ 	.word	0xffffffff


	//   ....[203]....
        /*0444*/ 	.word	0xffffffff


	//   ....[204]....
        /*0448*/ 	.word	0xffffffff


	//   ....[205]....
        /*044c*/ 	.word	0xffffffff


	//   ....[206]....
        /*0450*/ 	.word	0xffffffff


	//   ....[207]....
        /*0454*/ 	.word	0xffffffff


	//   ....[208]....
        /*0458*/ 	.word	0xffffffff


	//   ....[209]....
        /*045c*/ 	.word	0xffffffff


	//   ....[210]....
        /*0460*/ 	.word	0xffffffff


	//   ....[211]....
        /*0464*/ 	.word	0xffffffff


	//   ....[212]....
        /*0468*/ 	.word	0xffffffff


	//   ....[213]....
        /*046c*/ 	.word	0xffffffff


	//   ....[214]....
        /*0470*/ 	.word	0xffffffff


	//   ....[215]....
        /*0474*/ 	.word	0xffffffff


	//   ....[216]....
        /*0478*/ 	.word	0xffffffff


	//   ....[217]....
        /*047c*/ 	.word	0x0500004c


	//   ....[218]....
        /*0480*/ 	.word	0x0500004c


	//   ....[219]....
        /*0484*/ 	.word	0x0500004c


	//   ....[220]....
        /*0488*/ 	.word	0x0500004c


	//   ....[221]....
        /*048c*/ 	.word	0x0500004c


	//----- nvinfo : EIATTR_COOP_GROUP_INSTR_OFFSETS
	.align		4
.L_134:
        /*0490*/ 	.byte	0x04, 0x28
        /*0492*/ 	.short	(.L_136 - .L_135)


	//   ....[0]....
.L_135:
        /*0494*/ 	.word	0x00000f20


	//   ....[1]....
        /*0498*/ 	.word	0x00001870


	//   ....[2]....
        /*049c*/ 	.word	0x000022e0


	//   ....[3]....
        /*04a0*/ 	.word	0x00002300


	//   ....[4]....
        /*04a4*/ 	.word	0x00002320


	//   ....[5]....
        /*04a8*/ 	.word	0x00002340


	//   ....[6]....
        /*04ac*/ 	.word	0x00002360


	//   ....[7]....
        /*04b0*/ 	.word	0x00002850


	//   ....[8]....
        /*04b4*/ 	.word	0x00002860


	//   ....[9]....
        /*04b8*/ 	.word	0x00002880


	//   ....[10]....
        /*04bc*/ 	.word	0x000028a0


	//   ....[11]....
        /*04c0*/ 	.word	0x000028f0


	//   ....[12]....
        /*04c4*/ 	.word	0x00002920


	//   ....[13]....
        /*04c8*/ 	.word	0x00002960


	//   ....[14]....
        /*04cc*/ 	.word	0x000029a0


	//   ....[15]....
        /*04d0*/ 	.word	0x00002a70


	//   ....[16]....
        /*04d4*/ 	.word	0x00002ad0


	//   ....[17]....
        /*04d8*/ 	.word	0x00002ae0


	//   ....[18]....
        /*04dc*/ 	.word	0x00002b10


	//   ....[19]....
        /*04e0*/ 	.word	0x00002b40


	//   ....[20]....
        /*04e4*/ 	.word	0x00002b80


	//   ....[21]....
        /*04e8*/ 	.word	0x00002ba0


	//   ....[22]....
        /*04ec*/ 	.word	0x00002be0


	//   ....[23]....
        /*04f0*/ 	.word	0x00002c00


	//   ....[24]....
        /*04f4*/ 	.word	0x00002ce0


	//   ....[25]....
        /*04f8*/ 	.word	0x00002cf0


	//   ....[26]....
        /*04fc*/ 	.word	0x00002d20


	//   ....[27]....
        /*0500*/ 	.word	0x00002d50


	//   ....[28]....
        /*0504*/ 	.word	0x00002d90


	//   ....[29]....
        /*0508*/ 	.word	0x00002db0


	//   ....[30]....
        /*050c*/ 	.word	0x00002df0


	//   ....[31]....
        /*0510*/ 	.word	0x00002e10


	//   ....[32]....
        /*0514*/ 	.word	0x00002e70


	//   ....[33]....
        /*0518*/ 	.word	0x00002f00


	//   ....[34]....
        /*051c*/ 	.word	0x00002f20


	//   ....[35]....
        /*0520*/ 	.word	0x00002f30


	//   ....[36]....
        /*0524*/ 	.word	0x00002f60


	//   ....[37]....
        /*0528*/ 	.word	0x00002f90


	//   ....[38]....
        /*052c*/ 	.word	0x00002fd0


	//   ....[39]....
        /*0530*/ 	.word	0x00002ff0


	//   ....[40]....
        /*0534*/ 	.word	0x00003030


	//   ....[41]....
        /*0538*/ 	.word	0x00003050


	//   ....[42]....
        /*053c*/ 	.word	0x00003130


	//   ....[43]....
        /*0540*/ 	.word	0x00003160


	//   ....[44]....
        /*0544*/ 	.word	0x00003170


	//   ....[45]....
        /*0548*/ 	.word	0x000031a0


	//   ....[46]....
        /*054c*/ 	.word	0x000031d0


	//   ....[47]....
        /*0550*/ 	.word	0x00003210


	//   ....[48]....
        /*0554*/ 	.word	0x00003230


	//   ....[49]....
        /*0558*/ 	.word	0x00003270


	//   ....[50]....
        /*055c*/ 	.word	0x00003290


	//   ....[51]....
        /*0560*/ 	.word	0x00003360


	//   ....[52]....
        /*0564*/ 	.word	0x00003380


	//   ....[53]....
        /*0568*/ 	.word	0x00003390


	//   ....[54]....
        /*056c*/ 	.word	0x000033c0


	//   ....[55]....
        /*0570*/ 	.word	0x000033f0


	//   ....[56]....
        /*0574*/ 	.word	0x00003430


	//   ....[57]....
        /*0578*/ 	.word	0x00003450


	//   ....[58]....
        /*057c*/ 	.word	0x00003490


	//   ....[59]....
        /*0580*/ 	.word	0x000034b0


	//   ....[60]....
        /*0584*/ 	.word	0x00003590


	//   ....[61]....
        /*0588*/ 	.word	0x000035b0


	//   ....[62]....
        /*058c*/ 	.word	0x000035c0


	//   ....[63]....
        /*0590*/ 	.word	0x000035f0


	//   ....[64]....
        /*0594*/ 	.word	0x00003620


	//   ....[65]....
        /*0598*/ 	.word	0x00003670


	//   ....[66]....
        /*059c*/ 	.word	0x00003690


	//   ....[67]....
        /*05a0*/ 	.word	0x000036d0


	//   ....[68]....
        /*05a4*/ 	.word	0x000036f0


	//   ....[69]....
        /*05a8*/ 	.word	0x000037c0


	//   ....[70]....
        /*05ac*/ 	.word	0x000037e0


	//   ....[71]....
        /*05b0*/ 	.word	0x000037f0


	//   ....[72]....
        /*05b4*/ 	.word	0x00003820


	//   ....[73]....
        /*05b8*/ 	.word	0x00003850


	//   ....[74]....
        /*05bc*/ 	.word	0x00003890


	//   ....[75]....
        /*05c0*/ 	.word	0x000038b0


	//   ....[76]....
        /*05c4*/ 	.word	0x000038f0


	//   ....[77]....
        /*05c8*/ 	.word	0x00003910


	//   ....[78]....
        /*05cc*/ 	.word	0x00003a20


	//   ....[79]....
        /*05d0*/ 	.word	0x00003a30


	//   ....[80]....
        /*05d4*/ 	.word	0x00003a60


	//   ....[81]....
        /*05d8*/ 	.word	0x00003a90


	//   ....[82]....
        /*05dc*/ 	.word	0x00003ad0


	//   ....[83]....
        /*05e0*/ 	.word	0x00003ae0


	//   ....[84]....
        /*05e4*/ 	.word	0x00003b00


	//   ....[85]....
        /*05e8*/ 	.word	0x00003b40


	//   ....[86]....
        /*05ec*/ 	.word	0x00003b60


	//   ....[87]....
        /*05f0*/ 	.word	0x00003c50


	//   ....[88]....
        /*05f4*/ 	.word	0x00003c60


	//   ....[89]....
        /*05f8*/ 	.word	0x00003c90


	//   ....[90]....
        /*05fc*/ 	.word	0x00003cc0


	//   ....[91]....
        /*0600*/ 	.word	0x00003d00


	//   ....[92]....
        /*0604*/ 	.word	0x00003d10


	//   ....[93]....
        /*0608*/ 	.word	0x00003d30


	//   ....[94]....
        /*060c*/ 	.word	0x00003d70


	//   ....[95]....
        /*0610*/ 	.word	0x00003d90


	//   ....[96]....
        /*0614*/ 	.word	0x00003e90


	//   ....[97]....
        /*0618*/ 	.word	0x00003ea0


	//   ....[98]....
        /*061c*/ 	.word	0x00003ed0


	//   ....[99]....
        /*0620*/ 	.word	0x00003f00


	//   ....[100]....
        /*0624*/ 	.word	0x00003f40


	//   ....[101]....
        /*0628*/ 	.word	0x00003f50


	//   ....[102]....
        /*062c*/ 	.word	0x00003f70


	//   ....[103]....
        /*0630*/ 	.word	0x00003fb0


	//   ....[104]....
        /*0634*/ 	.word	0x00003fd0


	//   ....[105]....
        /*0638*/ 	.word	0x000040b0


	//   ....[106]....
        /*063c*/ 	.word	0x000040c0


	//   ....[107]....
        /*0640*/ 	.word	0x000040f0


	//   ....[108]....
        /*0644*/ 	.word	0x00004120


	//   ....[109]....
        /*0648*/ 	.word	0x00004160


	//   ....[110]....
        /*064c*/ 	.word	0x00004180


	//   ....[111]....
        /*0650*/ 	.word	0x000041c0


	//   ....[112]....
        /*0654*/ 	.word	0x000041e0


	//   ....[113]....
        /*0658*/ 	.word	0x00004240


	//   ....[114]....
        /*065c*/ 	.word	0x000042f0


	//   ....[115]....
        /*0660*/ 	.word	0x00004300


	//   ....[116]....
        /*0664*/ 	.word	0x00004330


	//   ....[117]....
        /*0668*/ 	.word	0x00004360


	//   ....[118]....
        /*066c*/ 	.word	0x000043a0


	//   ....[119]....
        /*0670*/ 	.word	0x000043b0


	//   ....[120]....
        /*0674*/ 	.word	0x000043d0


	//   ....[121]....
        /*0678*/ 	.word	0x00004410


	//   ....[122]....
        /*067c*/ 	.word	0x00004430


	//   ....[123]....
        /*0680*/ 	.word	0x00004510


	//   ....[124]....
        /*0684*/ 	.word	0x00004520


	//   ....[125]....
        /*0688*/ 	.word	0x00004550


	//   ....[126]....
        /*068c*/ 	.word	0x00004580


	//   ....[127]....
        /*0690*/ 	.word	0x000045c0


	//   ....[128]....
        /*0694*/ 	.word	0x000045d0


	//   ....[129]....
        /*0698*/ 	.word	0x000045f0


	//   ....[130]....
        /*069c*/ 	.word	0x00004630


	//   ....[131]....
        /*06a0*/ 	.word	0x00004650


	//   ....[132]....
        /*06a4*/ 	.word	0x00004750


	//   ....[133]....
        /*06a8*/ 	.word	0x00004760


	//   ....[134]....
        /*06ac*/ 	.word	0x00004790


	//   ....[135]....
        /*06b0*/ 	.word	0x000047c0


	//   ....[136]....
        /*06b4*/ 	.word	0x00004800


	//   ....[137]....
        /*06b8*/ 	.word	0x00004810


	//   ....[138]....
        /*06bc*/ 	.word	0x00004830


	//   ....[139]....
        /*06c0*/ 	.word	0x00004870


	//   ....[140]....
        /*06c4*/ 	.word	0x00004890


	//   ....[141]....
        /*06c8*/ 	.word	0x00004970


	//   ....[142]....
        /*06cc*/ 	.word	0x00004980


	//   ....[143]....
        /*06d0*/ 	.word	0x000049b0


	//   ....[144]....
        /*06d4*/ 	.word	0x000049e0


	//   ....[145]....
        /*06d8*/ 	.word	0x00004a20


	//   ....[146]....
        /*06dc*/ 	.word	0x00004a30


	//   ....[147]....
        /*06e0*/ 	.word	0x00004a50


	//   ....[148]....
        /*06e4*/ 	.word	0x00004a90


	//   ....[149]....
        /*06e8*/ 	.word	0x00004ab0


	//   ....[150]....
        /*06ec*/ 	.word	0x00004bb0


	//   ....[151]....
        /*06f0*/ 	.word	0x00004bc0


	//   ....[152]....
        /*06f4*/ 	.word	0x00004bf0


	//   ....[153]....
        /*06f8*/ 	.word	0x00004c20


	//   ....[154]....
        /*06fc*/ 	.word	0x00004c60


	//   ....[155]....
        /*0700*/ 	.word	0x00004c80


	//   ....[156]....
        /*0704*/ 	.word	0x00004cc0


	//   ....[157]....
        /*0708*/ 	.word	0x00004ce0


	//   ....[158]....
        /*070c*/ 	.word	0x00004d30


	//   ....[159]....
        /*0710*/ 	.word	0x00004dc0


	//   ....[160]....
        /*0714*/ 	.word	0x00004de0


	//   ....[161]....
        /*0718*/ 	.word	0x00004df0


	//   ....[162]....
        /*071c*/ 	.word	0x00004e20


	//   ....[163]....
        /*0720*/ 	.word	0x00004e50


	//   ....[164]....
        /*0724*/ 	.word	0x00004e90


	//   ....[165]....
        /*0728*/ 	.word	0x00004eb0


	//   ....[166]....
        /*072c*/ 	.word	0x00004ef0


	//   ....[167]....
        /*0730*/ 	.word	0x00004f10


	//   ....[168]....
        /*0734*/ 	.word	0x00004ff0


	//   ....[169]....
        /*0738*/ 	.word	0x00005030


	//   ....[170]....
        /*073c*/ 	.word	0x00005040


	//   ....[171]....
        /*0740*/ 	.word	0x00005070


	//   ....[172]....
        /*0744*/ 	.word	0x000050a0


	//   ....[173]....
        /*0748*/ 	.word	0x000050e0


	//   ....[174]....
        /*074c*/ 	.word	0x00005100


	//   ....[175]....
        /*0750*/ 	.word	0x00005140


	//   ....[176]....
        /*0754*/ 	.word	0x00005160


	//   ....[177]....
        /*0758*/ 	.word	0x00005260


	//   ....[178]....
        /*075c*/ 	.word	0x00005800


	//   ....[179]....
        /*0760*/ 	.word	0x00005b20


	//   ....[180]....
        /*0764*/ 	.word	0x00005bd0


	//   ....[181]....
        /*0768*/ 	.word	0x00005c80


	//   ....[182]....
        /*076c*/ 	.word	0x00005d30


	//   ....[183]....
        /*0770*/ 	.word	0x00005de0


	//   ....[184]....
        /*0774*/ 	.word	0x00005e90


	//   ....[185]....
        /*0778*/ 	.word	0x00005f40


	//   ....[186]....
        /*077c*/ 	.word	0x00005ff0


	//   ....[187]....
        /*0780*/ 	.word	0x000060a0


	//   ....[188]....
        /*0784*/ 	.word	0x00006150


	//   ....[189]....
        /*0788*/ 	.word	0x00006200


	//   ....[190]....
        /*078c*/ 	.word	0x000062b0


	//   ....[191]....
        /*0790*/ 	.word	0x00006360


	//   ....[192]....
        /*0794*/ 	.word	0x00006410


	//   ....[193]....
        /*0798*/ 	.word	0x000064c0


	//   ....[194]....
        /*079c*/ 	.word	0x00006570


	//   ....[195]....
        /*07a0*/ 	.word	0x00006620


	//   ....[196]....
        /*07a4*/ 	.word	0x000066d0


	//   ....[197]....
        /*07a8*/ 	.word	0x00006780


	//   ....[198]....
        /*07ac*/ 	.word	0x00006980


	//   ....[199]....
        /*07b0*/ 	.word	0x00006aa0


	//   ....[200]....
        /*07b4*/ 	.word	0x00006bc0


	//   ....[201]....
        /*07b8*/ 	.word	0x00006ce0


	//   ....[202]....
        /*07bc*/ 	.word	0x00006e00


	//   ....[203]....
        /*07c0*/ 	.word	0x00006f20


	//   ....[204]....
        /*07c4*/ 	.word	0x00007040


	//   ....[205]....
        /*07c8*/ 	.word	0x00007160


	//   ....[206]....
        /*07cc*/ 	.word	0x00007280


	//   ....[207]....
        /*07d0*/ 	.word	0x000073a0


	//   ....[208]....
        /*07d4*/ 	.word	0x000074c0


	//   ....[209]....
        /*07d8*/ 	.word	0x000075d0


	//   ....[210]....
        /*07dc*/ 	.word	0x000076d0


	//   ....[211]....
        /*07e0*/ 	.word	0x000077d0


	//   ....[212]....
        /*07e4*/ 	.word	0x000078d0


	//   ....[213]....
        /*07e8*/ 	.word	0x000079d0


	//   ....[214]....
        /*07ec*/ 	.word	0x00007ad0


	//   ....[215]....
        /*07f0*/ 	.word	0x00007bd0


	//   ....[216]....
        /*07f4*/ 	.word	0x00007cc0


	//   ....[217]....
        /*07f8*/ 	.word	0x00007d30


	//   ....[218]....
        /*07fc*/ 	.word	0x00007d90


	//   ....[219]....
        /*0800*/ 	.word	0x00007e00


	//   ....[220]....
        /*0804*/ 	.word	0x00007e60


	//   ....[221]....
        /*0808*/ 	.word	0x00007ed0


	//----- nvinfo : EIATTR_VRC_CTA_INIT_COUNT
	.align		4
.L_136:
        /*080c*/ 	.byte	0x02, 0x4a
	.zero		1
	.zero		1


	//----- nvinfo : EIATTR_EXIT_INSTR_OFFSETS
	.align		4
        /*0810*/ 	.byte	0x04, 0x1c
        /*0812*/ 	.short	(.L_138 - .L_137)


	//   ....[0]....
.L_137:
        /*0814*/ 	.word	0x00001cb0


	//   ....[1]....
        /*0818*/ 	.word	0x000020c0


	//   ....[2]....
        /*081c*/ 	.word	0x000020e0


	//   ....[3]....
        /*0820*/ 	.word	0x00006790


	//   ....[4]....
        /*0824*/ 	.word	0x00007cd0


	//----- nvinfo : EIATTR_MAX_THREADS
	.align		4
.L_138:
        /*0828*/ 	.byte	0x04, 0x05
        /*082a*/ 	.short	(.L_140 - .L_139)
.L_139:
        /*082c*/ 	.word	0x00000180
        /*0830*/ 	.word	0x00000001
        /*0834*/ 	.word	0x00000001


	//----- nvinfo : EIATTR_CRS_STACK_SIZE
	.align		4
.L_140:
        /*0838*/ 	.byte	0x04, 0x1e
        /*083a*/ 	.short	(.L_142 - .L_141)
.L_141:
        /*083c*/ 	.word	0x00000000


	//----- nvinfo : EIATTR_CBANK_PARAM_SIZE
	.align		4
.L_142:
        /*0840*/ 	.byte	0x03, 0x19
        /*0842*/ 	.short	0x004d


	//----- nvinfo : EIATTR_PARAM_CBANK
	.align		4
        /*0844*/ 	.byte	0x04, 0x0a
        /*0846*/ 	.short	(.L_144 - .L_143)
	.align		4
.L_143:
        /*0848*/ 	.word	index@(.nv.constant0._ZN3cub18CUB_300001_SM_10006detail10radix_sort29DeviceRadixSortOnesweepKernelINS1_5radix10policy_hubIjNS0_8NullTypeEyE10Policy1000ELNS0_9SortOrderE0EjS6_yiiNS1_21identity_decomposer_tEEEvPT5_SC_PT3_PKSD_PT1_PKSH_PT2_PKSL_T4_iiT6_)
        /*084c*/ 	.short	0x0380
        /*084e*/ 	.short	0x004d


	//----- nvinfo : EIATTR_SW_WAR
	.align		4
.L_144:
        /*0850*/ 	.byte	0x04, 0x36
        /*0852*/ 	.short	(.L_146 - .L_145)
.L_145:
        /*0854*/ 	.word	0x00000008
.L_146:


//--------------------- .nv.info._ZN3cub18CUB_300001_SM_10006detail10radix_sort33DeviceRadixSortExclusiveSumKernelINS1_5radix10policy_hubIjNS0_8NullTypeEyE10Policy1000EyEEvPT0_ --------------------------
	.section	.nv.info._ZN3cub18CUB_300001_SM_10006detail10radix_sort33DeviceRadixSortExclusiveSumKernelINS1_5radix10policy_hubIjNS0_8NullTypeEyE10Policy1000EyEEvPT0_,"",@"SHT_CUDA_INFO"
	.sectionflags	@""
	.align	4


	//----- nvinfo : EIATTR_CUDA_API_VERSION
	.align		4
        /*0000*/ 	.byte	0x04, 0x37
        /*0002*/ 	.short	(.L_148 - .L_147)
.L_147:
        /*0004*/ 	.word	0x00000082


	//----- nvinfo : EIATTR_KPARAM_INFO
	.align		4
.L_148:
        /*0008*/ 	.byte	0x04, 0x17
        /*000a*/ 	.short	(.L_150 - .L_149)
.L_149:
        /*000c*/ 	.word	0x00000000
        /*0010*/ 	.short	0x0000
        /*0012*/ 	.short	0x0000
        /*0014*/ 	.byte	0x00, 0xf5, 0x21, 0x00


	//----- nvinfo : EIATTR_SPARSE_MMA_MASK
	.align		4
.L_150:
        /*0018*/ 	.byte	0x03, 0x50
        /*001a*/ 	.short	0x0000


	//----- nvinfo : EIATTR_MAXREG_COUNT
	.align		4
        /*001c*/ 	.byte	0x03, 0x1b
        /*001e*/ 	.short	0x00ff


	//----- nvinfo : EIATTR_NUM_BARRIERS
	.align		4
        /*0020*/ 	.byte	0x02, 0x4c
        /*0022*/ 	.byte	0x01
	.zero		1


	//----- nvinfo : EIATTR_MERCURY_ISA_VERSION
	.align		4
        /*0024*/ 	.byte	0x03, 0x5f
        /*0026*/ 	.short	0x0101


	//----- nvinfo : EIATTR_COOP_GROUP_MASK_REGIDS
	.align		4
        /*0028*/ 	.byte	0x04, 0x29
        /*002a*/ 	.short	(.L_152 - .L_151)


	//   ....[0]....
.L_151:
        /*002c*/ 	.word	0xffffffff


	//   ....[1]....
        /*0030*/ 	.word	0xffffffff


	//   ....[2]....
        /*0034*/ 	.word	0xffffffff


	//   ....[3]....
        /*0038*/ 	.word	0xffffffff


	//   ....[4]....
        /*003c*/ 	.word	0xffffffff


	//   ....[5]....
        /*0040*/ 	.word	0xffffffff


	//   ....[6]....
        /*0044*/ 	.word	0xffffffff


	//   ....[7]....
        /*0048*/ 	.word	0xffffffff


	//   ....[8]....
        /*004c*/ 	.word	0xffffffff


	//   ....[9]....
        /*0050*/ 	.word	0xffffffff


	//   ....[10]....
        /*0054*/ 	.word	0x05000015


	//   ....[11]....
        /*0058*/ 	.word	0x05000015


	//   ....[12]....
        /*005c*/ 	.word	0x05000015


	//   ....[13]....
        /*0060*/ 	.word	0x05000015


	//   ....[14]....
        /*0064*/ 	.word	0x05000015


	//   ....[15]....
        /*0068*/ 	.word	0x05000015


	//   ....[16]....
        /*006c*/ 	.word	0x05000015


	//   ....[17]....
        /*0070*/ 	.word	0x05000015


	//   ....[18]....
        /*0074*/ 	.word	0x05000015


	//   ....[19]....
        /*0078*/ 	.word	0x05000015


	//----- nvinfo : EIATTR_COOP_GROUP_INSTR_OFFSETS
	.align		4
.L_152:
        /*007c*/ 	.byte	0x04, 0x28
        /*007e*/ 	.short	(.L_154 - .L_153)


	//   ....[0]....
.L_153:
        /*0080*/ 	.word	0x00000250


	//   ....[1]....
        /*0084*/ 	.word	0x00000260


	//   ....[2]....
        /*0088*/ 	.word	0x000002a0


	//   ....[3]....
        /*008c*/ 	.word	0x000002c0


	//   ....[4]....
        /*0090*/ 	.word	0x00000310


	//   ....[5]....
        /*0094*/ 	.word	0x00000320


	//   ....[6]....
        /*0098*/ 	.word	0x00000360


	//   ....[7]....
        /*009c*/ 	.word	0x00000380


	//   ....[8]....
        /*00a0*/ 	.word	0x000003d0


	//   ....[9]....
        /*00a4*/ 	.word	0x000003e0


	//   ....[10]....
        /*00a8*/ 	.word	0x00000660


	//   ....[11]....
        /*00ac*/ 	.word	0x000006b0


	//   ....[12]....
        /*00b0*/ 	.word	0x00000740


	//   ....[13]....
        /*00b4*/ 	.word	0x00000790


	//   ....[14]....
        /*00b8*/ 	.word	0x00000820


	//   ....[15]....
        /*00bc*/ 	.word	0x00000870


	//   ....[16]....
        /*00c0*/ 	.word	0x00000900


	//   ....[17]....
        /*00c4*/ 	.word	0x00000950


	//   ....[18]....
        /*00c8*/ 	.word	0x000009e0


	//   ....[19]....
        /*00cc*/ 	.word	0x00000a30


	//----- nvinfo : EIATTR_VRC_CTA_INIT_COUNT
	.align		4
.L_154:
        /*00d0*/ 	.byte	0x02, 0x4a
	.zero		1
	.zero		1


	//----- nvinfo : EIATTR_EXIT_INSTR_OFFSETS
	.align		4
        /*00d4*/ 	.byte	0x04, 0x1c
        /*00d6*/ 	.short	(.L_156 - .L_155)


	//   ....[0]....
.L_155:
        /*00d8*/ 	.word	0x000005d0


	//   ....[1]....
        /*00dc*/ 	.word	0x00000600


	//----- nvinfo : EIATTR_CRS_STACK_SIZE
	.align		4
.L_156:
        /*00e0*/ 	.byte	0x04, 0x1e
        /*00e2*/ 	.short	(.L_158 - .L_157)
.L_157:
        /*00e4*/ 	.word	0x00000000


	//----- nvinfo : EIATTR_CBANK_PARAM_SIZE
	.align		4
.L_158:
        /*00e8*/ 	.byte	0x03, 0x19
        /*00ea*/ 	.short	0x0008


	//----- nvinfo : EIATTR_PARAM_CBANK
	.align		4
        /*00ec*/ 	.byte	0x04, 0x0a
        /*00ee*/ 	.short	(.L_160 - .L_159)
	.align		4
.L_159:
        /*00f0*/ 	.word	index@(.nv.constant0._ZN3cub18CUB_300001_SM_10006detail10radix_sort33DeviceRadixSortExclusiveSumKernelINS1_5radix10policy_hubIjNS0_8NullTypeEyE10Policy1000EyEEvPT0_)
        /*00f4*/ 	.short	0x0380
        /*00f6*/ 	.short	0x0008


	//----- nvinfo : EIATTR_SW_WAR
	.align		4
.L_160:
        /*00f8*/ 	.byte	0x04, 0x36
        /*00fa*/ 	.short	(.L_162 - .L_161)
.L_161:
        /*00fc*/ 	.word	0x00000008
.L_162:


//--------------------- .nv.info._ZN3cub18CUB_300001_SM_10006detail10radix_sort30DeviceRadixSortHistogramKernelINS1_5radix10policy_hubIjNS0_8NullTypeEyE10Policy1000ELNS0_9SortOrderE0EjyNS1_21identity_decomposer_tEEEvPT2_PKT1_SB_iiT3_ --------------------------
	.section	.nv.info._ZN3cub18CUB_300001_SM_10006detail10radix_sort30DeviceRadixSortHistogramKernelINS1_5radix10policy_hubIjNS0_8NullTypeEyE10Policy1000ELNS0_9SortOrderE0EjyNS1_21identity_decomposer_tEEEvPT2_PKT1_SB_iiT3_,"",@"SHT_CUDA_INFO"
	.sectionflags	@""
	.align	4


	//----- nvinfo : EIATTR_CUDA_API_VERSION
	.align		4
        /*0000*/ 	.byte	0x04, 0x37
        /*0002*/ 	.short	(.L_164 - .L_163)
.L_163:
        /*0004*/ 	.word	0x00000082


	//----- nvinfo : EIATTR_KPARAM_INFO
	.align		4
.L_164:
        /*0008*/ 	.byte	0x04, 0x17
        /*000a*/ 	.short	(.L_166 - .L_165)
.L_165:
        /*000c*/ 	.word	0x00000000
        /*0010*/ 	.short	0x0005
        /*0012*/ 	.short	0x0020
        /*0014*/ 	.byte	0x00, 0xf0, 0x05, 0x00


	//----- nvinfo : EIATTR_KPARAM_INFO
	.align		4
.L_166:
        /*0018*/ 	.byte	0x04, 0x17
        /*001a*/ 	.short	(.L_168 - .L_167)
.L_167:
        /*001c*/ 	.word	0x00000000
        /*0020*/ 	.short	0x0004
        /*0022*/ 	.short	0x001c
        /*0024*/ 	.byte	0x00, 0xf0, 0x11, 0x00


	//----- nvinfo : EIATTR_KPARAM_INFO
	.align		4
.L_168:
        /*0028*/ 	.byte	0x04, 0x17
        /*002a*/ 	.short	(.L_170 - .L_169)
.L_169:
        /*002c*/ 	.word	0x00000000
        /*0030*/ 	.short	0x0003
        /*0032*/ 	.short	0x0018
        /*0034*/ 	.byte	0x00, 0xf0, 0x11, 0x00


	//----- nvinfo : EIATTR_KPARAM_INFO
	.align		4
.L_170:
        /*0038*/ 	.byte	0x04, 0x17
        /*003a*/ 	.short	(.L_172 - .L_171)
.L_171:
        /*003c*/ 	.word	0x00000000
        /*0040*/ 	.short	0x0002
        /*0042*/ 	.short	0x0010
        /*0044*/ 	.byte	0x00, 0xf0, 0x21, 0x00


	//----- nvinfo : EIATTR_KPARAM_INFO
	.align		4
.L_172:
        /*0048*/ 	.byte	0x04, 0x17
        /*004a*/ 	.short	(.L_174 - .L_173)
.L_173:
        /*004c*/ 	.word	0x00000000
        /*0050*/ 	.short	0x0001
        /*0052*/ 	.short	0x0008
        /*0054*/ 	.byte	0x00, 0xf5, 0x21, 0x00


	//----- nvinfo : EIATTR_KPARAM_INFO
	.align		4
.L_174:
        /*0058*/ 	.byte	0x04, 0x17
        /*005a*/ 	.short	(.L_176 - .L_175)
.L_175:
        /*005c*/ 	.word	0x00000000
        /*0060*/ 	.short	0x0000
        /*0062*/ 	.short	0x0000
        /*0064*/ 	.byte	0x00, 0xf5, 0x21, 0x00


	//----- nvinfo : EIATTR_SPARSE_MMA_MASK
	.align		4
.L_176:
        /*0068*/ 	.byte	0x03, 0x50
        /*006a*/ 	.short	0x0000


	//----- nvinfo : EIATTR_MAXREG_COUNT
	.align		4
        /*006c*/ 	.byte	0x03, 0x1b
        /*006e*/ 	.short	0x00ff


	//----- nvinfo : EIATTR_NUM_BARRIERS
	.align		4
        /*0070*/ 	.byte	0x02, 0x4c
        /*0072*/ 	.byte	0x01
	.zero		1


	//----- nvinfo : EIATTR_MERCURY_ISA_VERSION
	.align		4
        /*0074*/ 	.byte	0x03, 0x5f
        /*0076*/ 	.short	0x0101


	//----- nvinfo : EIATTR_VRC_CTA_INIT_COUNT
	.align		4
        /*0078*/ 	.byte	0x02, 0x4a
	.zero		1
	.zero		1


	//----- nvinfo : EIATTR_EXIT_INSTR_OFFSETS
	.align		4
        /*007c*/ 	.byte	0x04, 0x1c
        /*007e*/ 	.short	(.L_178 - .L_177)


	//   ....[0]....
.L_177:
        /*0080*/ 	.word	0x00000040


	//   ....[1]....
        /*0084*/ 	.word	0x00002ec0


	//----- nvinfo : EIATTR_MAX_THREADS
	.align		4
.L_178:
        /*0088*/ 	.byte	0x04, 0x05
        /*008a*/ 	.short	(.L_180 - .L_179)
.L_179:
        /*008c*/ 	.word	0x00000080
        /*0090*/ 	.word	0x00000001
        /*0094*/ 	.word	0x00000001


	//----- nvinfo : EIATTR_CRS_STACK_SIZE
	.align		4
.L_180:
        /*0098*/ 	.byte	0x04, 0x1e
        /*009a*/ 	.short	(.L_182 - .L_181)
.L_181:
        /*009c*/ 	.word	0x00000000


	//----- nvinfo : EIATTR_CBANK_PARAM_SIZE
	.align		4
.L_182:
        /*00a0*/ 	.byte	0x03, 0x19
        /*00a2*/ 	.short	0x0021


	//----- nvinfo : EIATTR_PARAM_CBANK
	.align		4
        /*00a4*/ 	.byte	0x04, 0x0a
        /*00a6*/ 	.short	(.L_184 - .L_183)
	.align		4
.L_183:
        /*00a8*/ 	.word	index@(.nv.constant0._ZN3cub18CUB_300001_SM_10006detail10radix_sort30DeviceRadixSortHistogramKernelINS1_5radix10policy_hubIjNS0_8NullTypeEyE10Policy1000ELNS0_9SortOrderE0EjyNS1_21identity_decomposer_tEEEvPT2_PKT1_SB_iiT3_)
        /*00ac*/ 	.short	0x0380
        /*00ae*/ 	.short	0x0021


	//----- nvinfo : EIATTR_SW_WAR
	.align		4
.L_184:
        /*00b0*/ 	.byte	0x04, 0x36
        /*00b2*/ 	.short	(.L_186 - .L_185)
.L_185:
        /*00b4*/ 	.word	0x00000008
.L_186:


//--------------------- .nv.info._ZN3cub18CUB_300001_SM_10006detail10radix_sort31DeviceRadixSortSingleTileKernelINS1_5radix10policy_hubIjNS0_8NullTypeEyE10Policy1000ELNS0_9SortOrderE0EjS6_yNS1_21identity_decomposer_tEEEvPKT1_PSB_PKT2_PSF_T3_iiT4_ --------------------------
	.section	.nv.info._ZN3cub18CUB_300001_SM_10006detail10radix_sort31DeviceRadixSortSingleTileKernelINS1_5radix10policy_hubIjNS0_8NullTypeEyE10Policy1000ELNS0_9SortOrderE0EjS6_yNS1_21identity_decomposer_tEEEvPKT1_PSB_PKT2_PSF_T3_iiT4_,"",@"SHT_CUDA_INFO"
	.sectionflags	@""
	.align	4


	//----- nvinfo : EIATTR_CUDA_API_VERSION
	.align		4
        /*0000*/ 	.byte	0x04, 0x37
        /*0002*/ 	.short	(.L_188 - .L_187)
.L_187:
        /*0004*/ 	.word	0x00000082


	//----- nvinfo : EIATTR_KPARAM_INFO
	.align		4
.L_188:
        /*0008*/ 	.byte	0x04, 0x17
        /*000a*/ 	.short	(.L_190 - .L_189)
.L_189:
        /*000c*/ 	.word	0x00000000
        /*0010*/ 	.short	0x0007
        /*0012*/ 	.short	0x0030
        /*0014*/ 	.byte	0x00, 0xf0, 0x05, 0x00


	//----- nvinfo : EIATTR_KPARAM_INFO
	.align		4
.L_190:
        /*0018*/ 	.byte	0x04, 0x17
        /*001a*/ 	.short	(.L_192 - .L_191)
.L_191:
        /*001c*/ 	.word	0x00000000
        /*0020*/ 	.short	0x0006
        /*0022*/ 	.short	0x002c
        /*0024*/ 	.byte	0x00, 0xf0, 0x11, 0x00


	//----- nvinfo : EIATTR_KPARAM_INFO
	.align		4
.L_192:
        /*0028*/ 	.byte	0x04, 0x17
        /*002a*/ 	.short	(.L_194 - .L_193)
.L_193:
        /*002c*/ 	.word	0x00000000
        /*0030*/ 	.short	0x0005
        /*0032*/ 	.short	0x0028
        /*0034*/ 	.byte	0x00, 0xf0, 0x11, 0x00


	//----- nvinfo : EIATTR_KPARAM_INFO
	.align		4
.L_194:
        /*0038*/ 	.byte	0x04, 0x17
        /*003a*/ 	.short	(.L_196 - .L_195)
.L_195:
        /*003c*/ 	.word	0x00000000
        /*0040*/ 	.short	0x0004
        /*0042*/ 	.short	0x0020
        /*0044*/ 	.byte	0x00, 0xf0, 0x21, 0x00


	//----- nvinfo : EIATTR_KPARAM_INFO
	.align		4
.L_196:
        /*0048*/ 	.byte	0x04, 0x17
        /*004a*/ 	.short	(.L_198 - .L_197)
.L_197:
        /*004c*/ 	.word	0x00000000
        /*0050*/ 	.short	0x0003
        /*0052*/ 	.short	0x0018
        /*0054*/ 	.byte	0x00, 0xf5, 0x21, 0x00


	//----- nvinfo : EIATTR_KPARAM_INFO
	.align		4
.L_198:
        /*0058*/ 	.byte	0x04, 0x17
        /*005a*/ 	.short	(.L_200 - .L_199)
.L_199:
        /*005c*/ 	.word	0x00000000
        /*0060*/ 	.short	0x0002
        /*0062*/ 	.short	0x0010
        /*0064*/ 	.byte	0x00, 0xf5, 0x21, 0x00


	//----- nvinfo : EIATTR_KPARAM_INFO
	.align		4
.L_200:
        /*0068*/ 	.byte	0x04, 0x17
        /*006a*/ 	.short	(.L_202 - .L_201)
.L_201:
        /*006c*/ 	.word	0x00000000
        /*0070*/ 	.short	0x0001
        /*0072*/ 	.short	0x0008
        /*0074*/ 	.byte	0x00, 0xf5, 0x21, 0x00


	//----- nvinfo : EIATTR_KPARAM_INFO
	.align		4
.L_202:
        /*0078*/ 	.byte	0x04, 0x17
        /*007a*/ 	.short	(.L_204 - .L_203)
.L_203:
        /*007c*/ 	.word	0x00000000
        /*0080*/ 	.short	0x0000
        /*0082*/ 	.short	0x0000
        /*0084*/ 	.byte	0x00, 0xf5, 0x21, 0x00


	//----- nvinfo : EIATTR_SPARSE_MMA_MASK
	.align		4
.L_204:
        /*0088*/ 	.byte	0x03, 0x50
        /*008a*/ 	.short	0x0000


	//----- nvinfo : EIATTR_MAXREG_COUNT
	.align		4
        /*008c*/ 	.byte	0x03, 0x1b
        /*008e*/ 	.short	0x00ff


	//----- nvinfo : EIATTR_NUM_BARRIERS
	.align		4
        /*0090*/ 	.byte	0x02, 0x4c
        /*0092*/ 	.byte	0x01
	.zero		1


	//----- nvinfo : EIATTR_MERCURY_ISA_VERSION
	.align		4
        /*0094*/ 	.byte	0x03, 0x5f
        /*0096*/ 	.short	0x0101


	//----- nvinfo : EIATTR_COOP_GROUP_MASK_REGIDS
	.align		4
        /*0098*/ 	.byte	0x04, 0x29
        /*009a*/ 	.short	(.L_206 - .L_205)


	//   ....[0]....
.L_205:
        /*009c*/ 	.word	0xffffffff


	//   ....[1]....
        /*00a0*/ 	.word	0xffffffff


	//   ....[2]....
        /*00a4*/ 	.word	0xffffffff


	//   ....[3]....
        /*00a8*/ 	.word	0xffffffff


	//   ....[4]....
        /*00ac*/ 	.word	0xffffffff


	//----- nvinfo : EIATTR_COOP_GROUP_INSTR_OFFSETS
	.align		4
.L_206:
        /*00b0*/ 	.byte	0x04, 0x28
        /*00b2*/ 	.short	(.L_208 - .L_207)


	//   ....[0]....
.L_207:
        /*00b4*/ 	.word	0x000018c0


	//   ....[1]....
        /*00b8*/ 	.word	0x000018e0


	//   ....[2]....
        /*00bc*/ 	.word	0x00001900


	//   ....[3]....
        /*00c0*/ 	.word	0x00001920


	//   ....[4]....
        /*00c4*/ 	.word	0x00001940


	//----- nvinfo : EIATTR_VRC_CTA_INIT_COUNT
	.align		4
.L_208:
        /*00c8*/ 	.byte	0x02, 0x4a
	.zero		1
	.zero		1


	//----- nvinfo : EIATTR_EXIT_INSTR_OFFSETS
	.align		4
        /*00cc*/ 	.byte	0x04, 0x1c
        /*00ce*/ 	.short	(.L_210 - .L_209)


	//   ....[0]....
.L_209:
        /*00d0*/ 	.word	0x00002e90


	//   ....[1]....
        /*00d4*/ 	.word	0x00002ec0


	//----- nvinfo : EIATTR_MAX_THREADS
	.align		4
.L_210:
        /*00d8*/ 	.byte	0x04, 0x05
        /*00da*/ 	.short	(.L_212 - .L_211)
.L_211:
        /*00dc*/ 	.word	0x00000100
        /*00e0*/ 	.word	0x00000001
        /*00e4*/ 	.word	0x00000001


	//----- nvinfo : EIATTR_CBANK_PARAM_SIZE
	.align		4
.L_212:
        /*00e8*/ 	.byte	0x03, 0x19
        /*00ea*/ 	.short	0x0031


	//----- nvinfo : EIATTR_PARAM_CBANK
	.align		4
        /*00ec*/ 	.byte	0x04, 0x0a
        /*00ee*/ 	.short	(.L_214 - .L_213)
	.align		4
.L_213:
        /*00f0*/ 	.word	index@(.nv.constant0._ZN3cub18CUB_300001_SM_10006detail10radix_sort31DeviceRadixSortSingleTileKernelINS1_5radix10policy_hubIjNS0_8NullTypeEyE10Policy1000ELNS0_9SortOrderE0EjS6_yNS1_21identity_decomposer_tEEEvPKT1_PSB_PKT2_PSF_T3_iiT4_)
        /*00f4*/ 	.short	0x0380
        /*00f6*/ 	.short	0x0031


	//----- nvinfo : EIATTR_SW_WAR
	.align		4
.L_214:
        /*00f8*/ 	.byte	0x04, 0x36
        /*00fa*/ 	.short	(.L_216 - .L_215)
.L_215:
        /*00fc*/ 	.word	0x00000008
.L_216:


//--------------------- .nv.info._ZN3cub18CUB_300001_SM_10006detail11EmptyKernelIvEEvv --------------------------
	.section	.nv.info._ZN3cub18CUB_300001_SM_10006detail11EmptyKernelIvEEvv,"",@"SHT_CUDA_INFO"
	.sectionflags	@""
	.align	4


	//----- nvinfo : EIATTR_CUDA_API_VERSION
	.align		4
        /*0000*/ 	.byte	0x04, 0x37
        /*0002*/ 	.short	(.L_218 - .L_217)
.L_217:
        /*0004*/ 	.word	0x00000082


	//----- nvinfo : EIATTR_SPARSE_MMA_MASK
	.align		4
.L_218:
        /*0008*/ 	.byte	0x03, 0x50
        /*000a*/ 	.short	0x0000


	//----- nvinfo : EIATTR_MAXREG_COUNT
	.align		4
        /*000c*/ 	.byte	0x03, 0x1b
        /*000e*/ 	.short	0x00ff


	//----- nvinfo : EIATTR_MERCURY_ISA_VERSION
	.align		4
        /*0010*/ 	.byte	0x03, 0x5f
        /*0012*/ 	.short	0x0101


	//----- nvinfo : EIATTR_VRC_CTA_INIT_COUNT
	.align		4
        /*0014*/ 	.byte	0x02, 0x4a
	.zero		1
	.zero		1


	//----- nvinfo : EIATTR_EXIT_INSTR_OFFSETS
	.align		4
        /*0018*/ 	.byte	0x04, 0x1c
        /*001a*/ 	.short	(.L_220 - .L_219)


	//   ....[0]....
.L_219:
        /*001c*/ 	.word	0x00000010


	//----- nvinfo : EIATTR_SW_WAR
	.align		4
.L_220:
        /*0020*/ 	.byte	0x04, 0x36
        /*0022*/ 	.short	(.L_222 - .L_221)
.L_221:
        /*0024*/ 	.word	0x00000008
.L_222:


//--------------------- .nv.info._Z11bitonicSortPjii --------------------------
	.section	.nv.info._Z11bitonicSortPjii,"",@"SHT_CUDA_INFO"
	.sectionflags	@""
	.align	4


	//----- nvinfo : EIATTR_CUDA_API_VERSION
	.align		4
        /*0000*/ 	.byte	0x04, 0x37
        /*0002*/ 	.short	(.L_224 - .L_223)
.L_223:
        /*0004*/ 	.word	0x00000082


	//----- nvinfo : EIATTR_KPARAM_INFO
	.align		4
.L_224:
        /*0008*/ 	.byte	0x04, 0x17
        /*000a*/ 	.short	(.L_226 - .L_225)
.L_225:
        /*000c*/ 	.word	0x00000000
        /*0010*/ 	.short	0x0002
        /*0012*/ 	.short	0x000c
        /*0014*/ 	.byte	0x00, 0xf0, 0x11, 0x00


	//----- nvinfo : EIATTR_KPARAM_INFO
	.align		4
.L_226:
        /*0018*/ 	.byte	0x04, 0x17
        /*001a*/ 	.short	(.L_228 - .L_227)
.L_227:
        /*001c*/ 	.word	0x00000000
        /*0020*/ 	.short	0x0001
        /*0022*/ 	.short	0x0008
        /*0024*/ 	.byte	0x00, 0xf0, 0x11, 0x00


	//----- nvinfo : EIATTR_KPARAM_INFO
	.align		4
.L_228:
        /*0028*/ 	.byte	0x04, 0x17
        /*002a*/ 	.short	(.L_230 - .L_229)
.L_229:
        /*002c*/ 	.word	0x00000000
        /*0030*/ 	.short	0x0000
        /*0032*/ 	.short	0x0000
        /*0034*/ 	.byte	0x00, 0xf5, 0x21, 0x00


	//----- nvinfo : EIATTR_SPARSE_MMA_MASK
	.align		4
.L_230:
        /*0038*/ 	.byte	0x03, 0x50
        /*003a*/ 	.short	0x0000


	//----- nvinfo : EIATTR_MAXREG_COUNT
	.align		4
        /*003c*/ 	.byte	0x03, 0x1b
        /*003e*/ 	.short	0x00ff


	//----- nvinfo : EIATTR_NUM_BARRIERS
	.align		4
        /*0040*/ 	.byte	0x02, 0x4c
        /*0042*/ 	.byte	0x01
	.zero		1


	//----- nvinfo : EIATTR_MERCURY_ISA_VERSION
	.align		4
        /*0044*/ 	.byte	0x03, 0x5f
        /*0046*/ 	.short	0x0101


	//----- nvinfo : EIATTR_VRC_CTA_INIT_COUNT
	.align		4
        /*0048*/ 	.byte	0x02, 0x4a
	.zero		1
	.zero		1


	//----- nvinfo : EIATTR_EXIT_INSTR_OFFSETS
	.align		4
        /*004c*/ 	.byte	0x04, 0x1c
        /*004e*/ 	.short	(.L_232 - .L_231)


	//   ....[0]....
.L_231:
        /*0050*/ 	.word	0x00000370


	//   ....[1]....
        /*0054*/ 	.word	0x000003a0


	//----- nvinfo : EIATTR_CRS_STACK_SIZE
	.align		4
.L_232:
        /*0058*/ 	.byte	0x04, 0x1e
        /*005a*/ 	.short	(.L_234 - .L_233)
.L_233:
        /*005c*/ 	.word	0x00000000


	//----- nvinfo : EIATTR_CBANK_PARAM_SIZE
	.align		4
.L_234:
        /*0060*/ 	.byte	0x03, 0x19
        /*0062*/ 	.short	0x0010


	//----- nvinfo : EIATTR_PARAM_CBANK
	.align		4
        /*0064*/ 	.byte	0x04, 0x0a
        /*0066*/ 	.short	(.L_236 - .L_235)
	.align		4
.L_235:
        /*0068*/ 	.word	index@(.nv.constant0._Z11bitonicSortPjii)
        /*006c*/ 	.short	0x0380
        /*006e*/ 	.short	0x0010


	//----- nvinfo : EIATTR_SW_WAR
	.align		4
.L_236:
        /*0070*/ 	.byte	0x04, 0x36
        /*0072*/ 	.short	(.L_238 - .L_237)
.L_237:
        /*0074*/ 	.word	0x00000008
.L_238:


//--------------------- .nv.info._Z15PartitionKernelPjS_S_iS_S_ijji --------------------------
	.section	.nv.info._Z15PartitionKernelPjS_S_iS_S_ijji,"",@"SHT_CUDA_INFO"
	.sectionflags	@""
	.align	4


	//----- nvinfo : EIATTR_CUDA_API_VERSION
	.align		4
        /*0000*/ 	.byte	0x04, 0x37
        /*0002*/ 	.short	(.L_240 - .L_239)
.L_239:
        /*0004*/ 	.word	0x00000082


	//----- nvinfo : EIATTR_KPARAM_INFO
	.align		4
.L_240:
        /*0008*/ 	.byte	0x04, 0x17
        /*000a*/ 	.short	(.L_242 - .L_241)
.L_241:
        /*000c*/ 	.word	0x00000000
        /*0010*/ 	.short	0x0009
        /*0012*/ 	.short	0x003c
        /*0014*/ 	.byte	0x00, 0xf0, 0x11, 0x00


	//----- nvinfo : EIATTR_KPARAM_INFO
	.align		4
.L_242:
        /*0018*/ 	.byte	0x04, 0x17
        /*001a*/ 	.short	(.L_244 - .L_243)
.L_243:
        /*001c*/ 	.word	0x00000000
        /*0020*/ 	.short	0x0008
        /*0022*/ 	.short	0x0038
        /*0024*/ 	.byte	0x00, 0xf0, 0x11, 0x00


	//----- nvinfo : EIATTR_KPARAM_INFO
	.align		4
.L_244:
        /*0028*/ 	.byte	0x04, 0x17
        /*002a*/ 	.short	(.L_246 - .L_245)
.L_245:
        /*002c*/ 	.word	0x00000000
        /*0030*/ 	.short	0x0007
        /*0032*/ 	.short	0x0034
        /*0034*/ 	.byte	0x00, 0xf0, 0x11, 0x00


	//----- nvinfo : EIATTR_KPARAM_INFO
	.align		4
.L_246:
        /*0038*/ 	.byte	0x04, 0x17
        /*003a*/ 	.short	(.L_248 - .L_247)
.L_247:
        /*003c*/ 	.word	0x00000000
        /*0040*/ 	.short	0x0006
        /*0042*/ 	.short	0x0030
        /*0044*/ 	.byte	0x00, 0xf0, 0x11, 0x00


	//----- nvinfo : EIATTR_KPARAM_INFO
	.align		4
.L_248:
        /*0048*/ 	.byte	0x04, 0x17
        /*004a*/ 	.short	(.L_250 - .L_249)
.L_249:
        /*004c*/ 	.word	0x00000000
        /*0050*/ 	.short	0x0005
        /*0052*/ 	.short	0x0028
        /*0054*/ 	.byte	0x00, 0xf5, 0x21, 0x00


	//----- nvinfo : EIATTR_KPARAM_INFO
	.align		4
.L_250:
        /*0058*/ 	.byte	0x04, 0x17
        /*005a*/ 	.short	(.L_252 - .L_251)
.L_251:
        /*005c*/ 	.word	0x00000000
        /*0060*/ 	.short	0x0004
        /*0062*/ 	.short	0x0020
        /*0064*/ 	.byte	0x00, 0xf5, 0x21, 0x00


	//----- nvinfo : EIATTR_KPARAM_INFO
	.align		4
.L_252:
        /*0068*/ 	.byte	0x04, 0x17
        /*006a*/ 	.short	(.L_254 - .L_253)
.L_253:
        /*006c*/ 	.word	0x00000000
        /*0070*/ 	.short	0x0003
        /*0072*/ 	.short	0x0018
        /*0074*/ 	.byte	0x00, 0xf0, 0x11, 0x00


	//----- nvinfo : EIATTR_KPARAM_INFO
	.align		4
.L_254:
        /*0078*/ 	.byte	0x04, 0x17
        /*007a*/ 	.short	(.L_256 - .L_255)
.L_255:
        /*007c*/ 	.word	0x00000000
        /*0080*/ 	.short	0x0002
        /*0082*/ 	.short	0x0010
        /*0084*/ 	.byte	0x00, 0xf5, 0x21, 0x00


	//----- nvinfo : EIATTR_KPARAM_INFO
	.align		4
.L_256:
        /*0088*/ 	.byte	0x04, 0x17
        /*008a*/ 	.short	(.L_258 - .L_257)
.L_257:
        /*008c*/ 	.word	0x00000000
        /*0090*/ 	.short	0x0001
        /*0092*/ 	.short	0x0008
        /*0094*/ 	.byte	0x00, 0xf5, 0x21, 0x00


	//----- nvinfo : EIATTR_KPARAM_INFO
	.align		4
.L_258:
        /*0098*/ 	.byte	0x04, 0x17
        /*009a*/ 	.short	(.L_260 - .L_259)
.L_259:
        /*009c*/ 	.word	0x00000000
        /*00a0*/ 	.short	0x0000
        /*00a2*/ 	.short	0x0000
        /*00a4*/ 	.byte	0x00, 0xf5, 0x21, 0x00


	//----- nvinfo : EIATTR_SPARSE_MMA_MASK
	.align		4
.L_260:
        /*00a8*/ 	.byte	0x03, 0x50
        /*00aa*/ 	.short	0x0000


	//----- nvinfo : EIATTR_MAXREG_COUNT
	.align		4
        /*00ac*/ 	.byte	0x03, 0x1b
        /*00ae*/ 	.short	0x00ff


	//----- nvinfo : EIATTR_NUM_BARRIERS
	.align		4
        /*00b0*/ 	.byte	0x02, 0x4c
        /*00b2*/ 	.byte	0x01
	.zero		1


	//----- nvinfo : EIATTR_MERCURY_ISA_VERSION
	.align		4
        /*00b4*/ 	.byte	0x03, 0x5f
        /*00b6*/ 	.short	0x0101


	//----- nvinfo : EIATTR_VRC_CTA_INIT_COUNT
	.align		4
        /*00b8*/ 	.byte	0x02, 0x4a
	.zero		1
	.zero		1


	//----- nvinfo : EIATTR_EXIT_INSTR_OFFSETS
	.align		4
        /*00bc*/ 	.byte	0x04, 0x1c
        /*00be*/ 	.short	(.L_262 - .L_261)


	//   ....[0]....
.L_261:
        /*00c0*/ 	.word	0x00000200


	//   ....[1]....
        /*00c4*/ 	.word	0x000005e0


	//----- nvinfo : EIATTR_CRS_STACK_SIZE
	.align		4
.L_262:
        /*00c8*/ 	.byte	0x04, 0x1e
        /*00ca*/ 	.short	(.L_264 - .L_263)
.L_263:
        /*00cc*/ 	.word	0x00000000


	//----- nvinfo : EIATTR_CBANK_PARAM_SIZE
	.align		4
.L_264:
        /*00d0*/ 	.byte	0x03, 0x19
        /*00d2*/ 	.short	0x0040


	//----- nvinfo : EIATTR_PARAM_CBANK
	.align		4
        /*00d4*/ 	.byte	0x04, 0x0a
        /*00d6*/ 	.short	(.L_266 - .L_265)
	.align		4
.L_265:
        /*00d8*/ 	.word	index@(.nv.constant0._Z15PartitionKernelPjS_S_iS_S_ijji)
        /*00dc*/ 	.short	0x0380
        /*00de*/ 	.short	0x0040


	//----- nvinfo : EIATTR_SW_WAR
	.align		4
.L_266:
        /*00e0*/ 	.byte	0x04, 0x36
        /*00e2*/ 	.short	(.L_268 - .L_267)
.L_267:
        /*00e4*/ 	.word	0x00000008
.L_268:


//--------------------- .nv.info._Z14verticalScanHHPjS_ii --------------------------
	.section	.nv.info._Z14verticalScanHHPjS_ii,"",@"SHT_CUDA_INFO"
	.sectionflags	@""
	.align	4


	//----- nvinfo : EIATTR_CUDA_API_VERSION
	.align		4
        /*0000*/ 	.byte	0x04, 0x37
        /*0002*/ 	.short	(.L_270 - .L_269)
.L_269:
        /*0004*/ 	.word	0x00000082


	//----- nvinfo : EIATTR_KPARAM_INFO
	.align		4
.L_270:
        /*0008*/ 	.byte	0x04, 0x17
        /*000a*/ 	.short	(.L_272 - .L_271)
.L_271:
        /*000c*/ 	.word	0x00000000
        /*0010*/ 	.short	0x0003
        /*0012*/ 	.short	0x0014
        /*0014*/ 	.byte	0x00, 0xf0, 0x11, 0x00


	//----- nvinfo : EIATTR_KPARAM_INFO
	.align		4
.L_272:
        /*0018*/ 	.byte	0x04, 0x17
        /*001a*/ 	.short	(.L_274 - .L_273)
.L_273:
        /*001c*/ 	.word	0x00000000
        /*0020*/ 	.short	0x0002
        /*0022*/ 	.short	0x0010
        /*0024*/ 	.byte	0x00, 0xf0, 0x11, 0x00


	//----- nvinfo : EIATTR_KPARAM_INFO
	.align		4
.L_274:
        /*0028*/ 	.byte	0x04, 0x17
        /*002a*/ 	.short	(.L_276 - .L_275)
.L_275:
        /*002c*/ 	.word	0x00000000
        /*0030*/ 	.short	0x0001
        /*0032*/ 	.short	0x0008
        /*0034*/ 	.byte	0x00, 0xf5, 0x21, 0x00


	//----- nvinfo : EIATTR_KPARAM_INFO
	.align		4
.L_276:
        /*0038*/ 	.byte	0x04, 0x17
        /*003a*/ 	.short	(.L_278 - .L_277)
.L_277:
        /*003c*/ 	.word	0x00000000
        /*0040*/ 	.short	0x0000
        /*0042*/ 	.short	0x0000
        /*0044*/ 	.byte	0x00, 0xf5, 0x21, 0x00


	//----- nvinfo : EIATTR_SPARSE_MMA_MASK
	.align		4
.L_278:
        /*0048*/ 	.byte	0x03, 0x50
        /*004a*/ 	.short	0x0000


	//----- nvinfo : EIATTR_MAXREG_COUNT
	.align		4
        /*004c*/ 	.byte	0x03, 0x1b
        /*004e*/ 	.short	0x00ff


	//----- nvinfo : EIATTR_NUM_BARRIERS
	.align		4
        /*0050*/ 	.byte	0x02, 0x4c
        /*0052*/ 	.byte	0x01
	.zero		1


	//----- nvinfo : EIATTR_MERCURY_ISA_VERSION
	.align		4
        /*0054*/ 	.byte	0x03, 0x5f
        /*0056*/ 	.short	0x0101


	//----- nvinfo : EIATTR_VRC_CTA_INIT_COUNT
	.align		4
        /*0058*/ 	.byte	0x02, 0x4a
	.zero		1
	.zero		1


	//----- nvinfo : EIATTR_EXIT_INSTR_OFFSETS
	.align		4
        /*005c*/ 	.byte	0x04, 0x1c
        /*005e*/ 	.short	(.L_280 - .L_279)


	//   ....[0]....
.L_279:
        /*0060*/ 	.word	0x00000040


	//   ....[1]....
        /*0064*/ 	.word	0x00000810


	//   ....[2]....
        /*0068*/ 	.word	0x00000870


	//----- nvinfo : EIATTR_CRS_STACK_SIZE
	.align		4
.L_280:
        /*006c*/ 	.byte	0x04, 0x1e
        /*006e*/ 	.short	(.L_282 - .L_281)
.L_281:
        /*0070*/ 	.word	0x00000000


	//----- nvinfo : EIATTR_CBANK_PARAM_SIZE
	.align		4
.L_282:
        /*0074*/ 	.byte	0x03, 0x19
        /*0076*/ 	.short	0x0018


	//----- nvinfo : EIATTR_PARAM_CBANK
	.align		4
        /*0078*/ 	.byte	0x04, 0x0a
        /*007a*/ 	.short	(.L_284 - .L_283)
	.align		4
.L_283:
        /*007c*/ 	.word	index@(.nv.constant0._Z14verticalScanHHPjS_ii)
        /*0080*/ 	.short	0x0380
        /*0082*/ 	.short	0x0018


	//----- nvinfo : EIATTR_SW_WAR
	.align		4
.L_284:
        /*0084*/ 	.byte	0x04, 0x36
        /*0086*/ 	.short	(.L_286 - .L_285)
.L_285:
        /*0088*/ 	.word	0x00000008
.L_286:


//--------------------- .nv.info._Z15globalHistoScanPjS_i --------------------------
	.section	.nv.info._Z15globalHistoScanPjS_i,"",@"SHT_CUDA_INFO"
	.sectionflags	@""
	.align	4


	//----- nvinfo : EIATTR_CUDA_API_VERSION
	.align		4
        /*0000*/ 	.byte	0x04, 0x37
        /*0002*/ 	.short	(.L_288 - .L_287)
.L_287:
        /*0004*/ 	.word	0x00000082


	//----- nvinfo : EIATTR_KPARAM_INFO
	.align		4
.L_288:
        /*0008*/ 	.byte	0x04, 0x17
        /*000a*/ 	.short	(.L_290 - .L_289)
.L_289:
        /*000c*/ 	.word	0x00000000
        /*0010*/ 	.short	0x0002
        /*0012*/ 	.short	0x0010
        /*0014*/ 	.byte	0x00, 0xf0, 0x11, 0x00


	//----- nvinfo : EIATTR_KPARAM_INFO
	.align		4
.L_290:
        /*0018*/ 	.byte	0x04, 0x17
        /*001a*/ 	.short	(.L_292 - .L_291)
.L_291:
        /*001c*/ 	.word	0x00000000
        /*0020*/ 	.short	0x0001
        /*0022*/ 	.short	0x0008
        /*0024*/ 	.byte	0x00, 0xf5, 0x21, 0x00


	//----- nvinfo : EIATTR_KPARAM_INFO
	.align		4
.L_292:
        /*0028*/ 	.byte	0x04, 0x17
        /*002a*/ 	.short	(.L_294 - .L_293)
.L_293:
        /*002c*/ 	.word	0x00000000
        /*0030*/ 	.short	0x0000
        /*0032*/ 	.short	0x0000
        /*0034*/ 	.byte	0x00, 0xf5, 0x21, 0x00


	//----- nvinfo : EIATTR_SPARSE_MMA_MASK
	.align		4
.L_294:
        /*0038*/ 	.byte	0x03, 0x50
        /*003a*/ 	.short	0x0000


	//----- nvinfo : EIATTR_MAXREG_COUNT
	.align		4
        /*003c*/ 	.byte	0x03, 0x1b
        /*003e*/ 	.short	0x00ff


	//----- nvinfo : EIATTR_NUM_BARRIERS
	.align		4
        /*0040*/ 	.byte	0x02, 0x4c
        /*0042*/ 	.byte	0x01
	.zero		1


	//----- nvinfo : EIATTR_MERCURY_ISA_VERSION
	.align		4
        /*0044*/ 	.byte	0x03, 0x5f
        /*0046*/ 	.short	0x0101


	//----- nvinfo : EIATTR_VRC_CTA_INIT_COUNT
	.align		4
        /*0048*/ 	.byte	0x02, 0x4a
	.zero		1
	.zero		1


	//----- nvinfo : EIATTR_EXIT_INSTR_OFFSETS
	.align		4
        /*004c*/ 	.byte	0x04, 0x1c
        /*004e*/ 	.short	(.L_296 - .L_295)


	//   ....[0]....
.L_295:
        /*0050*/ 	.word	0x000007c0


	//   ....[1]....
        /*0054*/ 	.word	0x00000810


	//----- nvinfo : EIATTR_CRS_STACK_SIZE
	.align		4
.L_296:
        /*0058*/ 	.byte	0x04, 0x1e
        /*005a*/ 	.short	(.L_298 - .L_297)
.L_297:
        /*005c*/ 	.word	0x00000000


	//----- nvinfo : EIATTR_CBANK_PARAM_SIZE
	.align		4
.L_298:
        /*0060*/ 	.byte	0x03, 0x19
        /*0062*/ 	.short	0x0014


	//----- nvinfo : EIATTR_PARAM_CBANK
	.align		4
        /*0064*/ 	.byte	0x04, 0x0a
        /*0066*/ 	.short	(.L_300 - .L_299)
	.align		4
.L_299:
        /*0068*/ 	.word	index@(.nv.constant0._Z15globalHistoScanPjS_i)
        /*006c*/ 	.short	0x0380
        /*006e*/ 	.short	0x0014


	//----- nvinfo : EIATTR_SW_WAR
	.align		4
.L_300:
        /*0070*/ 	.byte	0x04, 0x36
        /*0072*/ 	.short	(.L_302 - .L_301)
.L_301:
        /*0074*/ 	.word	0x00000008
.L_302:


//--------------------- .nv.info._Z19blockAndGlobalHistoPjS_iS_ijj --------------------------
	.section	.nv.info._Z19blockAndGlobalHistoPjS_iS_ijj,"",@"SHT_CUDA_INFO"
	.sectionflags	@""
	.align	4


	//----- nvinfo : EIATTR_CUDA_API_VERSION
	.align		4
        /*0000*/ 	.byte	0x04, 0x37
        /*0002*/ 	.short	(.L_304 - .L_303)
.L_303:
        /*0004*/ 	.word	0x00000082


	//----- nvinfo : EIATTR_KPARAM_INFO
	.align		4
.L_304:
        /*0008*/ 	.byte	0x04, 0x17
        /*000a*/ 	.short	(.L_306 - .L_305)
.L_305:
        /*000c*/ 	.word	0x00000000
        /*0010*/ 	.short	0x0006
        /*0012*/ 	.short	0x0028
        /*0014*/ 	.byte	0x00, 0xf0, 0x11, 0x00


	//----- nvinfo : EIATTR_KPARAM_INFO
	.align		4
.L_306:
        /*0018*/ 	.byte	0x04, 0x17
        /*001a*/ 	.short	(.L_308 - .L_307)
.L_307:
        /*001c*/ 	.word	0x00000000
        /*0020*/ 	.short	0x0005
        /*0022*/ 	.short	0x0024
        /*0024*/ 	.byte	0x00, 0xf0, 0x11, 0x00


	//----- nvinfo : EIATTR_KPARAM_INFO
	.align		4
.L_308:
        /*0028*/ 	.byte	0x04, 0x17
        /*002a*/ 	.short	(.L_310 - .L_309)
.L_309:
        /*002c*/ 	.word	0x00000000
        /*0030*/ 	.short	0x0004
        /*0032*/ 	.short	0x0020
        /*0034*/ 	.byte	0x00, 0xf0, 0x11, 0x00


	//----- nvinfo : EIATTR_KPARAM_INFO
	.align		4
.L_310:
        /*0038*/ 	.byte	0x04, 0x17
        /*003a*/ 	.short	(.L_312 - .L_311)
.L_311:
        /*003c*/ 	.word	0x00000000
        /*0040*/ 	.short	0x0003
        /*0042*/ 	.short	0x0018
        /*0044*/ 	.byte	0x00, 0xf5, 0x21, 0x00


	//----- nvinfo : EIATTR_KPARAM_INFO
	.align		4
.L_312:
        /*0048*/ 	.byte	0x04, 0x17
        /*004a*/ 	.short	(.L_314 - .L_313)
.L_313:
        /*004c*/ 	.word	0x00000000
        /*0050*/ 	.short	0x0002
        /*0052*/ 	.short	0x0010
        /*0054*/ 	.byte	0x00, 0xf0, 0x11, 0x00


	//----- nvinfo : EIATTR_KPARAM_INFO
	.align		4
.L_314:
        /*0058*/ 	.byte	0x04, 0x17
        /*005a*/ 	.short	(.L_316 - .L_315)
.L_315:
        /*005c*/ 	.word	0x00000000
        /*0060*/ 	.short	0x0001
        /*0062*/ 	.short	0x0008
        /*0064*/ 	.byte	0x00, 0xf5, 0x21, 0x00


	//----- nvinfo : EIATTR_KPARAM_INFO
	.align		4
.L_316:
        /*0068*/ 	.byte	0x04, 0x17
        /*006a*/ 	.short	(.L_318 - .L_317)
.L_317:
        /*006c*/ 	.word	0x00000000
        /*0070*/ 	.short	0x0000
        /*0072*/ 	.short	0x0000
        /*0074*/ 	.byte	0x00, 0xf5, 0x21, 0x00


	//----- nvinfo : EIATTR_SPARSE_MMA_MASK
	.align		4
.L_318:
        /*0078*/ 	.byte	0x03, 0x50
        /*007a*/ 	.short	0x0000


	//----- nvinfo : EIATTR_MAXREG_COUNT
	.align		4
        /*007c*/ 	.byte	0x03, 0x1b
        /*007e*/ 	.short	0x00ff


	//----- nvinfo : EIATTR_NUM_BARRIERS
	.align		4
        /*0080*/ 	.byte	0x02, 0x4c
        /*0082*/ 	.byte	0x01
	.zero		1


	//----- nvinfo : EIATTR_MERCURY_ISA_VERSION
	.align		4
        /*0084*/ 	.byte	0x03, 0x5f
        /*0086*/ 	.short	0x0101


	//----- nvinfo : EIATTR_VRC_CTA_INIT_COUNT
	.align		4
        /*0088*/ 	.byte	0x02, 0x4a
	.zero		1
	.zero		1


	//----- nvinfo : EIATTR_EXIT_INSTR_OFFSETS
	.align		4
        /*008c*/ 	.byte	0x04, 0x1c
        /*008e*/ 	.short	(.L_320 - .L_319)


	//   ....[0]....
.L_319:
        /*0090*/ 	.word	0x00000bd0


	//   ....[1]....
        /*0094*/ 	.word	0x00000c60


	//----- nvinfo : EIATTR_CRS_STACK_SIZE
	.align		4
.L_320:
        /*0098*/ 	.byte	0x04, 0x1e
        /*009a*/ 	.short	(.L_322 - .L_321)
.L_321:
        /*009c*/ 	.word	0x00000000


	//----- nvinfo : EIATTR_CBANK_PARAM_SIZE
	.align		4
.L_322:
        /*00a0*/ 	.byte	0x03, 0x19
        /*00a2*/ 	.short	0x002c


	//----- nvinfo : EIATTR_PARAM_CBANK
	.align		4
        /*00a4*/ 	.byte	0x04, 0x0a
        /*00a6*/ 	.short	(.L_324 - .L_323)
	.align		4
.L_323:
        /*00a8*/ 	.word	index@(.nv.constant0._Z19blockAndGlobalHistoPjS_iS_ijj)
        /*00ac*/ 	.short	0x0380
        /*00ae*/ 	.short	0x002c


	//----- nvinfo : EIATTR_SW_WAR
	.align		4
.L_324:
        /*00b0*/ 	.byte	0x04, 0x36
        /*00b2*/ 	.short	(.L_326 - .L_325)
.L_325:
        /*00b4*/ 	.word	0x00000008
.L_326:


//--------------------- .nv.callgraph             --------------------------
	.section	.nv.callgraph,"",@"SHT_CUDA_CALLGRAPH"
	.align	4
	.sectionentsize	8
	.align		4
        /*0000*/ 	.word	0x00000000
	.align		4
        /*0004*/ 	.word	0xffffffff
	.align		4
        /*0008*/ 	.word	0x00000000
	.align		4
        /*000c*/ 	.word	0xfffffffe
	.align		4
        /*0010*/ 	.word	0x00000000
	.align		4
        /*0014*/ 	.word	0xfffffffd
	.align		4
        /*0018*/ 	.word	0x00000000
	.align		4
        /*001c*/ 	.word	0xfffffffc


//--------------------- .nv.constant4             --------------------------
	.section	.nv.constant4,"a",@progbits
	.align	8
	.align		8
.nv.constant4:
        /*0000*/ 	.dword	_ZN34_INTERNAL_3a8e9e26_4_k_cu_528fb9644cuda3std3__45__cpo5beginE
	.align		8
        /*0008*/ 	.dword	_ZN34_INTERNAL_3a8e9e26_4_k_cu_528fb9644cuda3std3__45__cpo3endE
	.align		8
        /*0010*/ 	.dword	_ZN34_INTERNAL_3a8e9e26_4_k_cu_528fb9644cuda3std3__45__cpo6cbeginE
	.align		8
        /*0018*/ 	.dword	_ZN34_INTERNAL_3a8e9e26_4_k_cu_528fb9644cuda3std3__45__cpo4cendE
	.align		8
        /*0020*/ 	.dword	_ZN34_INTERNAL_3a8e9e26_4_k_cu_528fb9644cuda3std3__45__cpo6rbeginE
	.align		8
        /*0028*/ 	.dword	_ZN34_INTERNAL_3a8e9e26_4_k_cu_528fb9644cuda3std3__45__cpo4rendE
	.align		8
        /*0030*/ 	.dword	_ZN34_INTERNAL_3a8e9e26_4_k_cu_528fb9644cuda3std3__45__cpo7crbeginE
	.align		8
        /*0038*/ 	.dword	_ZN34_INTERNAL_3a8e9e26_4_k_cu_528fb9644cuda3std3__45__cpo5crendE
	.align		8
        /*0040*/ 	.dword	_ZN34_INTERNAL_3a8e9e26_4_k_cu_528fb9644cuda3std3__436_GLOBAL__N__3a8e9e26_4_k_cu_528fb9646ignoreE
	.align		8
        /*0048*/ 	.dword	_ZN34_INTERNAL_3a8e9e26_4_k_cu_528fb9644cuda3std3__419piecewise_constructE
	.align		8
        /*0050*/ 	.dword	_ZN34_INTERNAL_3a8e9e26_4_k_cu_528fb9644cuda3std3__48in_placeE
	.align		8
        /*0058*/ 	.dword	_ZN34_INTERNAL_3a8e9e26_4_k_cu_528fb9644cuda3std3__420unreachable_sentinelE
	.align		8
        /*0060*/ 	.dword	_ZN34_INTERNAL_3a8e9e26_4_k_cu_528fb9644cuda3std3__47nulloptE
	.align		8
        /*0068*/ 	.dword	_ZN34_INTERNAL_3a8e9e26_4_k_cu_528fb9644cuda3std3__48unexpectE
	.align		8
        /*0070*/ 	.dword	_ZN34_INTERNAL_3a8e9e26_4_k_cu_528fb9644cuda3std6ranges3__45__cpo4swapE
	.align		8
        /*0078*/ 	.dword	_ZN34_INTERNAL_3a8e9e26_4_k_cu_528fb9644cuda3std6ranges3__45__cpo9iter_moveE
	.align		8
        /*0080*/ 	.dword	_ZN34_INTERNAL_3a8e9e26_4_k_cu_528fb9644cuda3std6ranges3__45__cpo5beginE
	.align		8
        /*0088*/ 	.dword	_ZN34_INTERNAL_3a8e9e26_4_k_cu_528fb9644cuda3std6ranges3__45__cpo3endE
	.align		8
        /*0090*/ 	.dword	_ZN34_INTERNAL_3a8e9e26_4_k_cu_528fb9644cuda3std6ranges3__45__cpo6cbeginE
	.align		8
        /*0098*/ 	.dword	_ZN34_INTERNAL_3a8e9e26_4_k_cu_528fb9644cuda3std6ranges3__45__cpo4cendE
	.align		8
        /*00a0*/ 	.dword	_ZN34_INTERNAL_3a8e9e26_4_k_cu_528fb9644cuda3std6ranges3__45__cpo7advanceE
	.align		8
        /*00a8*/ 	.dword	_ZN34_INTERNAL_3a8e9e26_4_k_cu_528fb9644cuda3std6ranges3__45__cpo9iter_swapE
	.align		8
        /*00b0*/ 	.dword	_ZN34_INTERNAL_3a8e9e26_4_k_cu_528fb9644cuda3std6ranges3__45__cpo4nextE
	.align		8
        /*00b8*/ 	.dword	_ZN34_INTERNAL_3a8e9e26_4_k_cu_528fb9644cuda3std6ranges3__45__cpo4prevE
	.align		8
        /*00c0*/ 	.dword	_ZN34_INTERNAL_3a8e9e26_4_k_cu_528fb9644cuda3std6ranges3__45__cpo4dataE
	.align		8
        /*00c8*/ 	.dword	_ZN34_INTERNAL_3a8e9e26_4_k_cu_528fb9644cuda3std6ranges3__45__cpo5cdataE
	.align		8
        /*00d0*/ 	.dword	_ZN34_INTERNAL_3a8e9e26_4_k_cu_528fb9644cuda3std6ranges3__45__cpo4sizeE
	.align		8
        /*00d8*/ 	.dword	_ZN34_INTERNAL_3a8e9e26_4_k_cu_528fb9644cuda3std6ranges3__45__cpo5ssizeE
	.align		8
        /*00e0*/ 	.dword	_ZN34_INTERNAL_3a8e9e26_4_k_cu_528fb9644cuda3std6ranges3__45__cpo8distanceE
	.align		8
        /*00e8*/ 	.dword	_ZN34_INTERNAL_3a8e9e26_4_k_cu_528fb9646thrust24THRUST_300001_SM_1000_NS8cuda_cub3parE
	.align		8
        /*00f0*/ 	.dword	_ZN34_INTERNAL_3a8e9e26_4_k_cu_528fb9646thrust24THRUST_300001_SM_1000_NS8cuda_cub10par_nosyncE
	.align		8
        /*00f8*/ 	.dword	_ZN34_INTERNAL_3a8e9e26_4_k_cu_528fb9646thrust24THRUST_300001_SM_1000_NS6system6detail10sequential3seqE
	.align		8
        /*0100*/ 	.dword	_ZN34_INTERNAL_3a8e9e26_4_k_cu_528fb9646thrust24THRUST_300001_SM_1000_NS6system3cpp3parE
	.align		8
        /*0108*/ 	.dword	_ZN34_INTERNAL_3a8e9e26_4_k_cu_528fb9646thrust24THRUST_300001_SM_1000_NS12placeholders2_1E
	.align		8
        /*0110*/ 	.dword	_ZN34_INTERNAL_3a8e9e26_4_k_cu_528fb9646thrust24THRUST_300001_SM_1000_NS12placeholders2_2E
	.align		8
        /*0118*/ 	.dword	_ZN34_INTERNAL_3a8e9e26_4_k_cu_528fb9646thrust24THRUST_300001_SM_1000_NS12placeholders2_3E
	.align		8
        /*0120*/ 	.dword	_ZN34_INTERNAL_3a8e9e26_4_k_cu_528fb9646thrust24THRUST_300001_SM_1000_NS12placeholders2_4E
	.align		8
        /*0128*/ 	.dword	_ZN34_INTERNAL_3a8e9e26_4_k_cu_528fb9646thrust24THRUST_300001_SM_1000_NS12placeholders2_5E
	.align		8
        /*0130*/ 	.dword	_ZN34_INTERNAL_3a8e9e26_4_k_cu_528fb9646thrust24THRUST_300001_SM_1000_NS12placeholders2_6E
	.align		8
        /*0138*/ 	.dword	_ZN34_INTERNAL_3a8e9e26_4_k_cu_528fb9646thrust24THRUST_300001_SM_1000_NS12placeholders2_7E
	.align		8
        /*0140*/ 	.dword	_ZN34_INTERNAL_3a8e9e26_4_k_cu_528fb9646thrust24THRUST_300001_SM_1000_NS12placeholders2_8E
	.align		8
        /*0148*/ 	.dword	_ZN34_INTERNAL_3a8e9e26_4_k_cu_528fb9646thrust24THRUST_300001_SM_1000_NS12placeholders2_9E
	.align		8
        /*0150*/ 	.dword	_ZN34_INTERNAL_3a8e9e26_4_k_cu_528fb9646thrust24THRUST_300001_SM_1000_NS12placeholders3_10E
	.align		8
        /*0158*/ 	.dword	_ZN34_INTERNAL_3a8e9e26_4_k_cu_528fb9646thrust24THRUST_300001_SM_1000_NS3seqE
	.align		8
        /*0160*/ 	.dword	_ZN34_INTERNAL_3a8e9e26_4_k_cu_528fb9646thrust24THRUST_300001_SM_1000_NS6deviceE


//--------------------- .text._ZN3cub18CUB_300001_SM_10006detail10radix_sort29DeviceRadixSortOnesweepKernelINS1_5radix10policy_hubIjNS0_8NullTypeEyE10Policy1000ELNS0_9SortOrderE0EjS6_yiiNS1_21identity_decomposer_tEEEvPT5_SC_PT3_PKSD_PT1_PKSH_PT2_PKSL_T4_iiT6_ --------------------------
	.section	.text._ZN3cub18CUB_300001_SM_10006detail10radix_sort29DeviceRadixSortOnesweepKernelINS1_5radix10policy_hubIjNS0_8NullTypeEyE10Policy1000ELNS0_9SortOrderE0EjS6_yiiNS1_21identity_decomposer_tEEEvPT5_SC_PT3_PKSD_PT1_PKSH_PT2_PKSL_T4_iiT6_,"ax",@progbits
	.align	128
        .global         _ZN3cub18CUB_300001_SM_10006detail10radix_sort29DeviceRadixSortOnesweepKernelINS1_5radix10policy_hubIjNS0_8NullTypeEyE10Policy1000ELNS0_9SortOrderE0EjS6_yiiNS1_21identity_decomposer_tEEEvPT5_SC_PT3_PKSD_PT1_PKSH_PT2_PKSL_T4_iiT6_
        .type           _ZN3cub18CUB_300001_SM_10006detail10radix_sort29DeviceRadixSortOnesweepKernelINS1_5radix10policy_hubIjNS0_8NullTypeEyE10Policy1000ELNS0_9SortOrderE0EjS6_yiiNS1_21identity_decomposer_tEEEvPT5_SC_PT3_PKSD_PT1_PKSH_PT2_PKSL_T4_iiT6_,@function
        .size           _ZN3cub18CUB_300001_SM_10006detail10radix_sort29DeviceRadixSortOnesweepKernelINS1_5radix10policy_hubIjNS0_8NullTypeEyE10Policy1000ELNS0_9SortOrderE0EjS6_yiiNS1_21identity_decomposer_tEEEvPT5_SC_PT3_PKSD_PT1_PKSH_PT2_PKSL_T4_iiT6_,(.L_x_259 - _ZN3cub18CUB_300001_SM_10006detail10radix_sort29DeviceRadixSortOnesweepKernelINS1_5radix10policy_hubIjNS0_8NullTypeEyE10Policy1000ELNS0_9SortOrderE0EjS6_yiiNS1_21identity_decomposer_tEEEvPT5_SC_PT3_PKSD_PT1_PKSH_PT2_PKSL_T4_iiT6_)
        .other          _ZN3cub18CUB_300001_SM_10006detail10radix_sort29DeviceRadixSortOnesweepKernelINS1_5radix10policy_hubIjNS0_8NullTypeEyE10Policy1000ELNS0_9SortOrderE0EjS6_yiiNS1_21identity_decomposer_tEEEvPT5_SC_PT3_PKSD_PT1_PKSH_PT2_PKSL_T4_iiT6_,@"STO_CUDA_ENTRY STV_DEFAULT"
_ZN3cub18CUB_300001_SM_10006detail10radix_sort29DeviceRadixSortOnesweepKernelINS1_5radix10policy_hubIjNS0_8NullTypeEyE10Policy1000ELNS0_9SortOrderE0EjS6_yiiNS1_21identity_decomposer_tEEEvPT5_SC_PT3_PKSD_PT1_PKSH_PT2_PKSL_T4_iiT6_:
.text._ZN3cub18CUB_300001_SM_10006detail10radix_sort29DeviceRadixSortOnesweepKernelINS1_5radix10policy_hubIjNS0_8NullTypeEyE10Policy1000ELNS0_9SortOrderE0EjS6_yiiNS1_21identity_decomposer_tEEEvPT5_SC_PT3_PKSD_PT1_PKSH_PT2_PKSL_T4_iiT6_:
[----:B------:R-:W0:Y:S01]  /*0000*/  LDC R1, c[0x0][0x37c] ;  /* 0x0000df00ff017b82 */ /* 0x000e220000000800 */
[----:B------:R-:W1:Y:S01]  /*0010*/  S2R R39, SR_TID.X ;  /* 0x0000000000277919 */ /* 0x000e620000002100 */
[----:B------:R-:W-:Y:S01]  /*0020*/  MOV R73, 0x400 ;  /* 0x0000040000497802 */ /* 0x000fe20000000f00 */
[----:B------:R-:W2:Y:S01]  /*0030*/  LDCU.64 UR6, c[0x0][0x358] ;  /* 0x00006b00ff0677ac */ /* 0x000ea20008000a00 */
[----:B------:R-:W-:Y:S01]  /*0040*/  BSSY.RECONVERGENT B0, `(.L_x_0) ;  /* 0x000000d000007945 */ /* 0x000fe20003800200 */
[----:B------:R-:W3:Y:S01]  /*0050*/  S2R R0, SR_CgaCtaId ;  /* 0x0000000000007919 */ /* 0x000ee20000008800 */
[----:B0-----:R-:W-:Y:S01]  /*0060*/  VIADD R1, R1, 0xfffffff0 ;  /* 0xfffffff001017836 */ /* 0x001fe20000000000 */
[----:B-1----:R-:W-:Y:S02]  /*0070*/  ISETP.NE.AND P0, PT, R39, RZ, PT ;  /* 0x000000ff2700720c */ /* 0x002fe40003f05270 */
[----:B---3--:R-:W-:-:S11]  /*0080*/  LEA R73, R0, R73, 0x18 ;  /* 0x0000004900497211 */ /* 0x008fd600078ec0ff */
[----:B--2---:R-:W-:Y:S05]  /*0090*/  @P0 BRA `(.L_x_1) ;  /* 0x00000000001c0947 */ /* 0x004fea0003800000 */
[----:B------:R-:W0:Y:S01]  /*00a0*/  LDC.64 R2, c[0x0][0x388] ;  /* 0x0000e200ff027b82 */ /* 0x000e220000000a00 */
[----:B------:R-:W-:-:S05]  /*00b0*/  IMAD.MOV.U32 R5, RZ, RZ, 0x1 ;  /* 0x00000001ff057424 */ /* 0x000fca00078e00ff */
[----:B0-----:R-:W2:Y:S02]  /*00c0*/  ATOMG.E.ADD.STRONG.GPU PT, R2, desc[UR6][R2.64], R5 ;  /* 0x80000005020279a8 */ /* 0x001ea400081ef106 */
[----:B------:R-:W0:Y:S01]  /*00d0*/  S2UR UR5, SR_CgaCtaId ;  /* 0x00000000000579c3 */ /* 0x000e220000008800 */
[----:B------:R-:W-:Y:S02]  /*00e0*/  UMOV UR4, 0x400 ;  /* 0x0000040000047882 */ /* 0x000fe40000000000 */
[----:B0-----:R-:W-:-:S09]  /*00f0*/  ULEA UR4, UR5, UR4, 0x18 ;  /* 0x0000000405047291 */ /* 0x001fd2000f8ec0ff */
[----:B--2---:R0:W-:Y:S03]  /*0100*/  STS [UR4+0x7200], R2 ;  /* 0x00720002ff007988 */ /* 0x0041e60008000804 */
.L_x_1:
[----:B------:R-:W-:Y:S05]  /*0110*/  BSYNC.RECONVERGENT B0 ;  /* 0x0000000000007941 */ /* 0x000fea0003800200 */
.L_x_0:
[----:B------:R-:W-:Y:S06]  /*0120*/  BAR.SYNC.DEFER_BLOCKING 0x0 ;  /* 0x0000000000007b1d */ /* 0x000fec0000010000 */
[----:B------:R-:W1:Y:S01]  /*0130*/  LDCU UR4, c[0x0][0x3c0] ;  /* 0x00007800ff0477ac */ /* 0x000e620008000800 */
[----:B------:R-:W2:Y:S01]  /*0140*/  S2R R9, SR_LANEID ;  /* 0x0000000000097919 */ /* 0x000ea20000000000 */
[----:B------:R-:W0:Y:S02]  /*0150*/  LDS R72, [R73+0x7200] ;  /* 0x0072000049487984 */ /* 0x000e240000000800 */
[----:B0-----:R-:W-:-:S04]  /*0160*/  IMAD R2, R72, 0x1c80, RZ ;  /* 0x00001c8048027824 */ /* 0x001fc800078e02ff */
[----:B------:R-:W-:Y:S01]  /*0170*/  VIADD R0, R2, 0x1c80 ;  /* 0x00001c8002007836 */ /* 0x000fe20000000000 */
[----:B------:R-:W-:-:S04]  /*0180*/  SHF.R.S32.HI R6, RZ, 0x1f, R2 ;  /* 0x0000001fff067819 */ /* 0x000fc80000011402 */
[----:B-1----:R-:W-:Y:S02]  /*0190*/  ISETP.GT.AND P0, PT, R0, UR4, PT ;  /* 0x0000000400007c0c */ /* 0x002fe4000bf04270 */
[----:B------:R-:W-:-:S11]  /*01a0*/  SHF.R.U32.HI R0, RZ, 0x5, R39 ;  /* 0x00000005ff007819 */ /* 0x000fd60000011627 */
[----:B--2---:R-:W-:Y:S05]  /*01b0*/  @P0 BRA `(.L_x_2) ;  /* 0x0000000000700947 */ /* 0x004fea0003800000 */
[----:B------:R-:W0:Y:S01]  /*01c0*/  LDCU.64 UR4, c[0x0][0x3a8] ;  /* 0x00007500ff0477ac */ /* 0x000e220008000a00 */
[C---:B------:R-:W-:Y:S02]  /*01d0*/  LOP3.LUT R3, R39.reuse, 0x1f, RZ, 0xc0, !PT ;  /* 0x0000001f27037812 */ /* 0x040fe400078ec0ff */
[----:B------:R-:W-:-:S05]  /*01e0*/  LOP3.LUT R4, R39, 0x3e0, RZ, 0xc0, !PT ;  /* 0x000003e027047812 */ /* 0x000fca00078ec0ff */
[----:B------:R-:W-:-:S05]  /*01f0*/  IMAD R3, R4, 0x13, R3 ;  /* 0x0000001304037824 */ /* 0x000fca00078e0203 */
[----:B------:R-:W-:-:S05]  /*0200*/  IADD3 R3, P0, PT, R2, R3, RZ ;  /* 0x0000000302037210 */ /* 0x000fca0007f1e0ff */
[----:B------:R-:W-:Y:S01]  /*0210*/  IMAD.X R6, RZ, RZ, R6, P0 ;  /* 0x000000ffff067224 */ /* 0x000fe200000e0606 */
[----:B0-----:R-:W-:-:S04]  /*0220*/  LEA R2, P0, R3, UR4, 0x2 ;  /* 0x0000000403027c11 */ /* 0x001fc8000f8010ff */
[----:B------:R-:W-:-:S05]  /*0230*/  LEA.HI.X R3, R3, UR5, R6, 0x2, P0 ;  /* 0x0000000503037c11 */ /* 0x000fca00080f1406 */
[----:B------:R0:W5:Y:S04]  /*0240*/  LDG.E R71, desc[UR6][R2.64] ;  /* 0x0000000602477981 */ /* 0x000168000c1e1900 */
        /* <DEDUP_REMOVED lines=17> */
[----:B------:R0:W5:Y:S01]  /*0360*/  LDG.E R53, desc[UR6][R2.64+0x900] ;  /* 0x0009000602357981 */ /* 0x000162000c1e1900 */
[----:B------:R-:W-:Y:S05]  /*0370*/  BRA `(.L_x_3) ;  /* 0x0000000400507947 */ /* 0x000fea0003800000 */
.L_x_2:
[----:B------:R-:W0:Y:S01]  /*0380*/  LDCU.64 UR8, c[0x0][0x3a8] ;  /* 0x00007500ff0877ac */ /* 0x000e220008000a00 */
[C---:B------:R-:W-:Y:S01]  /*0390*/  LOP3.LUT R3, R39.reuse, 0x1f, RZ, 0xc0, !PT ;  /* 0x0000001f27037812 */ /* 0x040fe200078ec0ff */
[----:B------:R-:W-:Y:S01]  /*03a0*/  IMAD.MOV.U32 R71, RZ, RZ, -0x1 ;  /* 0xffffffffff477424 */ /* 0x000fe200078e00ff */
[----:B------:R-:W-:Y:S01]  /*03b0*/  LOP3.LUT R4, R39, 0x3e0, RZ, 0xc0, !PT ;  /* 0x000003e027047812 */ /* 0x000fe200078ec0ff */
[----:B------:R-:W-:Y:S02]  /*03c0*/  IMAD.MOV.U32 R69, RZ, RZ, -0x1 ;  /* 0xffffffffff457424 */ /* 0x000fe400078e00ff */
[----:B------:R-:W-:Y:S02]  /*03d0*/  IMAD.MOV.U32 R70, RZ, RZ, -0x1 ;  /* 0xffffffffff467424 */ /* 0x000fe400078e00ff */
[----:B------:R-:W-:Y:S01]  /*03e0*/  IMAD R11, R4, 0x13, R3 ;  /* 0x00000013040b7824 */ /* 0x000fe200078e0203 */
[----:B------:R-:W-:-:S03]  /*03f0*/  IADD3 R4, PT, PT, -R2, UR4, RZ ;  /* 0x0000000402047c10 */ /* 0x000fc6000fffe1ff */
[C---:B------:R-:W-:Y:S01]  /*0400*/  VIADD R3, R11.reuse, 0x20 ;  /* 0x000000200b037836 */ /* 0x040fe20000000000 */
[----:B------:R-:W-:Y:S01]  /*0410*/  IADD3 R8, P0, PT, R2, R11, RZ ;  /* 0x0000000b02087210 */ /* 0x000fe20007f1e0ff */
[C---:B------:R-:W-:Y:S01]  /*0420*/  VIADD R5, R11.reuse, 0x40 ;  /* 0x000000400b057836 */ /* 0x040fe20000000000 */
[CC--:B------:R-:W-:Y:S01]  /*0430*/  ISETP.GE.AND P1, PT, R11.reuse, R4.reuse, PT ;  /* 0x000000040b00720c */ /* 0x0c0fe20003f26270 */
[----:B------:R-:W-:Y:S01]  /*0440*/  VIADD R7, R11, 0x60 ;  /* 0x000000600b077836 */ /* 0x000fe20000000000 */
[-C--:B------:R-:W-:Y:S01]  /*0450*/  ISETP.GE.AND P2, PT, R3, R4.reuse, PT ;  /* 0x000000040300720c */ /* 0x080fe20003f46270 */
[----:B------:R-:W-:Y:S01]  /*0460*/  VIADD R3, R11, 0x80 ;  /* 0x000000800b037836 */ /* 0x000fe20000000000 */
[-C--:B------:R-:W-:Y:S01]  /*0470*/  ISETP.GE.AND P3, PT, R5, R4.reuse, PT ;  /* 0x000000040500720c */ /* 0x080fe20003f66270 */
[----:B------:R-:W-:Y:S01]  /*0480*/  VIADD R5, R11, 0xa0 ;  /* 0x000000a00b057836 */ /* 0x000fe20000000000 */
[-C--:B------:R-:W-:Y:S01]  /*0490*/  ISETP.GE.AND P4, PT, R7, R4.reuse, PT ;  /* 0x000000040700720c */ /* 0x080fe20003f86270 */
[----:B------:R-:W-:Y:S01]  /*04a0*/  IMAD.X R13, RZ, RZ, R6, P0 ;  /* 0x000000ffff0d7224 */ /* 0x000fe200000e0606 */
[----:B0-----:R-:W-:Y:S01]  /*04b0*/  LEA R2, P0, R8, UR8, 0x2 ;  /* 0x0000000808027c11 */ /* 0x001fe2000f8010ff */
[----:B------:R-:W-:Y:S01]  /*04c0*/  VIADD R7, R11, 0xc0 ;  /* 0x000000c00b077836 */ /* 0x000fe20000000000 */
[----:B------:R-:W-:-:S02]  /*04d0*/  ISETP.GE.AND P5, PT, R3, R4, PT ;  /* 0x000000040300720c */ /* 0x000fc40003fa6270 */
[-C--:B------:R-:W-:Y:S01]  /*04e0*/  ISETP.GE.AND P6, PT, R5, R4.reuse, PT ;  /* 0x000000040500720c */ /* 0x080fe20003fc6270 */
[----:B------:R-:W-:Y:S01]  /*04f0*/  VIADD R5, R11, 0xe0 ;  /* 0x000000e00b057836 */ /* 0x000fe20000000000 */
[----:B------:R-:W-:Y:S01]  /*0500*/  LEA.HI.X R3, R8, UR9, R13, 0x2, P0 ;  /* 0x0000000908037c11 */ /* 0x000fe200080f140d */
[----:B------:R-:W-:Y:S01]  /*0510*/  IMAD.MOV.U32 R68, RZ, RZ, -0x1 ;  /* 0xffffffffff447424 */ /* 0x000fe200078e00ff */
[-C--:B------:R-:W-:Y:S01]  /*0520*/  ISETP.GE.AND P0, PT, R7, R4.reuse, PT ;  /* 0x000000040700720c */ /* 0x080fe20003f06270 */
[----:B------:R-:W-:Y:S02]  /*0530*/  VIADD R7, R11, 0x100 ;  /* 0x000001000b077836 */ /* 0x000fe40000000000 */
[----:B------:R1:W5:Y:S01]  /*0540*/  @!P1 LDG.E R71, desc[UR6][R2.64] ;  /* 0x0000000602479981 */ /* 0x000362000c1e1900 */
[-C--:B------:R-:W-:Y:S01]  /*0550*/  ISETP.GE.AND P1, PT, R5, R4.reuse, PT ;  /* 0x000000040500720c */ /* 0x080fe20003f26270 */
[----:B------:R-:W-:Y:S02]  /*0560*/  VIADD R5, R11, 0x120 ;  /* 0x000001200b057836 */ /* 0x000fe40000000000 */
[----:B------:R1:W5:Y:S03]  /*0570*/  @!P3 LDG.E R69, desc[UR6][R2.64+0x100] ;  /* 0x000100060245b981 */ /* 0x000366000c1e1900 */
[----:B------:R-:W-:Y:S01]  /*0580*/  ISETP.GE.AND P3, PT, R5, R4, PT ;  /* 0x000000040500720c */ /* 0x000fe20003f66270 */
[----:B------:R-:W-:Y:S01]  /*0590*/  VIADD R5, R11, 0x140 ;  /* 0x000001400b057836 */ /* 0x000fe20000000000 */
[----:B------:R1:W5:Y:S01]  /*05a0*/  @!P4 LDG.E R68, desc[UR6][R2.64+0x180] ;  /* 0x000180060244c981 */ /* 0x000362000c1e1900 */
[----:B------:R-:W-:-:S03]  /*05b0*/  IMAD.MOV.U32 R66, RZ, RZ, -0x1 ;  /* 0xffffffffff427424 */ /* 0x000fc600078e00ff */
[-C--:B------:R-:W-:Y:S01]  /*05c0*/  ISETP.GE.AND P4, PT, R5, R4.reuse, PT ;  /* 0x000000040500720c */ /* 0x080fe20003f86270 */
[----:B------:R-:W-:Y:S01]  /*05d0*/  VIADD R5, R11, 0x180 ;  /* 0x000001800b057836 */ /* 0x000fe20000000000 */
[----:B------:R1:W5:Y:S01]  /*05e0*/  @!P2 LDG.E R70, desc[UR6][R2.64+0x80] ;  /* 0x000080060246a981 */ /* 0x000362000c1e1900 */
[-C--:B------:R-:W-:Y:S01]  /*05f0*/  ISETP.GE.AND P2, PT, R7, R4.reuse, PT ;  /* 0x000000040700720c */ /* 0x080fe20003f46270 */
[----:B------:R-:W-:Y:S02]  /*0600*/  IMAD.MOV.U32 R65, RZ, RZ, -0x1 ;  /* 0xffffffffff417424 */ /* 0x000fe400078e00ff */
[----:B------:R1:W5:Y:S01]  /*0610*/  @!P6 LDG.E R66, desc[UR6][R2.64+0x280] ;  /* 0x000280060242e981 */ /* 0x000362000c1e1900 */
[-C--:B------:R-:W-:Y:S01]  /*0620*/  ISETP.GE.AND P6, PT, R5, R4.reuse, PT ;  /* 0x000000040500720c */ /* 0x080fe20003fc6270 */
[C---:B------:R-:W-:Y:S02]  /*0630*/  VIADD R5, R11.reuse, 0x1a0 ;  /* 0x000001a00b057836 */ /* 0x040fe40000000000 */
[----:B------:R-:W-:Y:S01]  /*0640*/  IMAD.MOV.U32 R67, RZ, RZ, -0x1 ;  /* 0xffffffffff437424 */ /* 0x000fe200078e00ff */
[----:B------:R1:W5:Y:S01]  /*0650*/  @!P0 LDG.E R65, desc[UR6][R2.64+0x300] ;  /* 0x0003000602418981 */ /* 0x000362000c1e1900 */
[----:B------:R-:W-:Y:S01]  /*0660*/  VIADD R7, R11, 0x160 ;  /* 0x000001600b077836 */ /* 0x000fe20000000000 */
[----:B------:R-:W-:Y:S01]  /*0670*/  ISETP.GE.AND P0, PT, R5, R4, PT ;  /* 0x000000040500720c */ /* 0x000fe20003f06270 */
[----:B------:R-:W-:-:S02]  /*0680*/  IMAD.MOV.U32 R63, RZ, RZ, -0x1 ;  /* 0xffffffffff3f7424 */ /* 0x000fc400078e00ff */
[----:B------:R-:W-:Y:S01]  /*0690*/  VIADD R5, R11, 0x1e0 ;  /* 0x000001e00b057836 */ /* 0x000fe20000000000 */
[----:B------:R1:W5:Y:S01]  /*06a0*/  @!P5 LDG.E R67, desc[UR6][R2.64+0x200] ;  /* 0x000200060243d981 */ /* 0x000362000c1e1900 */
[-C--:B------:R-:W-:Y:S01]  /*06b0*/  ISETP.GE.AND P5, PT, R7, R4.reuse, PT ;  /* 0x000000040700720c */ /* 0x080fe20003fa6270 */
[----:B------:R-:W-:Y:S02]  /*06c0*/  IMAD.MOV.U32 R64, RZ, RZ, -0x1 ;  /* 0xffffffffff407424 */ /* 0x000fe400078e00ff */
[----:B------:R1:W5:Y:S01]  /*06d0*/  @!P2 LDG.E R63, desc[UR6][R2.64+0x400] ;  /* 0x00040006023fa981 */ /* 0x000362000c1e1900 */
[----:B------:R-:W-:Y:S01]  /*06e0*/  IMAD.MOV.U32 R62, RZ, RZ, -0x1 ;  /* 0xffffffffff3e7424 */ /* 0x000fe200078e00ff */
[----:B------:R-:W-:Y:S01]  /*06f0*/  ISETP.GE.AND P2, PT, R5, R4, PT ;  /* 0x000000040500720c */ /* 0x000fe20003f46270 */
[C---:B------:R-:W-:Y:S01]  /*0700*/  VIADD R7, R11.reuse, 0x1c0 ;  /* 0x000001c00b077836 */ /* 0x040fe20000000000 */
[----:B------:R1:W5:Y:S01]  /*0710*/  @!P1 LDG.E R64, desc[UR6][R2.64+0x380] ;  /* 0x0003800602409981 */ /* 0x000362000c1e1900 */
[----:B------:R-:W-:-:S02]  /*0720*/  VIADD R5, R11, 0x200 ;  /* 0x000002000b057836 */ /* 0x000fc40000000000 */
[----:B------:R-:W-:Y:S01]  /*0730*/  IMAD.MOV.U32 R61, RZ, RZ, -0x1 ;  /* 0xffffffffff3d7424 */ /* 0x000fe200078e00ff */
[----:B------:R1:W5:Y:S01]  /*0740*/  @!P3 LDG.E R62, desc[UR6][R2.64+0x480] ;  /* 0x00048006023eb981 */ /* 0x000362000c1e1900 */
[----:B------:R-:W-:Y:S01]  /*0750*/  IMAD.MOV.U32 R60, RZ, RZ, -0x1 ;  /* 0xffffffffff3c7424 */ /* 0x000fe200078e00ff */
[-C--:B------:R-:W-:Y:S01]  /*0760*/  ISETP.GE.AND P1, PT, R7, R4.reuse, PT ;  /* 0x000000040700720c */ /* 0x080fe20003f26270 */
[----:B------:R-:W-:Y:S01]  /*0770*/  VIADD R7, R11, 0x220 ;  /* 0x000002200b077836 */ /* 0x000fe20000000000 */
[-C--:B------:R-:W-:Y:S01]  /*0780*/  ISETP.GE.AND P3, PT, R5, R4.reuse, PT ;  /* 0x000000040500720c */ /* 0x080fe20003f66270 */
[----:B------:R-:W-:Y:S01]  /*0790*/  VIADD R5, R11, 0x240 ;  /* 0x000002400b057836 */ /* 0x000fe20000000000 */
[----:B------:R1:W5:Y:S02]  /*07a0*/  @!P4 LDG.E R61, desc[UR6][R2.64+0x500] ;  /* 0x00050006023dc981 */ /* 0x000364000c1e1900 */
[-C--:B------:R-:W-:Y:S02]  /*07b0*/  ISETP.GE.AND P4, PT, R7, R4.reuse, PT ;  /* 0x000000040700720c */ /* 0x080fe40003f86270 */
[----:B------:R1:W5:Y:S01]  /*07c0*/  @!P5 LDG.E R60, desc[UR6][R2.64+0x580] ;  /* 0x00058006023cd981 */ /* 0x000362000c1e1900 */
[----:B------:R-:W-:Y:S01]  /*07d0*/  ISETP.GE.AND P5, PT, R5, R4, PT ;  /* 0x000000040500720c */ /* 0x000fe20003fa6270 */
[----:B------:R-:W-:-:S02]  /*07e0*/  IMAD.MOV.U32 R59, RZ, RZ, -0x1 ;  /* 0xffffffffff3b7424 */ /* 0x000fc400078e00ff */
[----:B------:R-:W-:Y:S02]  /*07f0*/  IMAD.MOV.U32 R58, RZ, RZ, -0x1 ;  /* 0xffffffffff3a7424 */ /* 0x000fe400078e00ff */
[----:B------:R-:W-:Y:S02]  /*0800*/  IMAD.MOV.U32 R57, RZ, RZ, -0x1 ;  /* 0xffffffffff397424 */ /* 0x000fe400078e00ff */
[----:B------:R-:W-:Y:S01]  /*0810*/  IMAD.MOV.U32 R56, RZ, RZ, -0x1 ;  /* 0xffffffffff387424 */ /* 0x000fe200078e00ff */
[----:B------:R1:W5:Y:S01]  /*0820*/  @!P6 LDG.E R59, desc[UR6][R2.64+0x600] ;  /* 0x00060006023be981 */ /* 0x000362000c1e1900 */
[----:B------:R-:W-:Y:S02]  /*0830*/  IMAD.MOV.U32 R55, RZ, RZ, -0x1 ;  /* 0xffffffffff377424 */ /* 0x000fe400078e00ff */
[----:B------:R-:W-:Y:S01]  /*0840*/  IMAD.MOV.U32 R54, RZ, RZ, -0x1 ;  /* 0xffffffffff367424 */ /* 0x000fe200078e00ff */
[----:B------:R1:W5:Y:S01]  /*0850*/  @!P0 LDG.E R58, desc[UR6][R2.64+0x680] ;  /* 0x00068006023a8981 */ /* 0x000362000c1e1900 */
[----:B------:R-:W-:-:S03]  /*0860*/  IMAD.MOV.U32 R53, RZ, RZ, -0x1 ;  /* 0xffffffffff357424 */ /* 0x000fc600078e00ff */
[----:B------:R1:W5:Y:S04]  /*0870*/  @!P1 LDG.E R57, desc[UR6][R2.64+0x700] ;  /* 0x0007000602399981 */ /* 0x000368000c1e1900 */
[----:B------:R1:W5:Y:S04]  /*0880*/  @!P2 LDG.E R56, desc[UR6][R2.64+0x780] ;  /* 0x000780060238a981 */ /* 0x000368000c1e1900 */
[----:B------:R1:W5:Y:S04]  /*0890*/  @!P3 LDG.E R55, desc[UR6][R2.64+0x800] ;  /* 0x000800060237b981 */ /* 0x000368000c1e1900 */
[----:B------:R1:W5:Y:S04]  /*08a0*/  @!P4 LDG.E R54, desc[UR6][R2.64+0x880] ;  /* 0x000880060236c981 */ /* 0x000368000c1e1900 */
[----:B------:R1:W5:Y:S02]  /*08b0*/  @!P5 LDG.E R53, desc[UR6][R2.64+0x900] ;  /* 0x000900060235d981 */ /* 0x000364000c1e1900 */
.L_x_3:
[----:B01----:R-:W-:Y:S01]  /*08c0*/  VIMNMX R2, PT, PT, R9, 0xe0, !PT ;  /* 0x000000e009027848 */ /* 0x003fe20007fe0100 */
[----:B------:R-:W0:Y:S01]  /*08d0*/  LDCU UR4, c[0x0][0x3c8] ;  /* 0x00007900ff0477ac */ /* 0x000e220008000800 */
[----:B------:R-:W-:Y:S01]  /*08e0*/  BSSY.RECONVERGENT B0, `(.L_x_4) ;  /* 0x0000025000007945 */ /* 0x000fe20003800200 */
[----:B------:R-:W-:Y:S01]  /*08f0*/  IMAD.SHL.U32 R0, R0, 0x400, RZ ;  /* 0x0000040000007824 */ /* 0x000fe200078e00ff */
[--C-:B------:R-:W-:Y:S01]  /*0900*/  IADD3 R2, PT, PT, R2, 0x1f, -R9.reuse ;  /* 0x0000001f02027810 */ /* 0x100fe20007ffe809 */
[----:B------:R-:W-:Y:S01]  /*0910*/  UMOV UR5, 0xffffffff ;  /* 0xffffffff00057882 */ /* 0x000fe20000000000 */
[----:B------:R-:W-:Y:S02]  /*0920*/  IMAD.MOV.U32 R5, RZ, RZ, R9 ;  /* 0x000000ffff057224 */ /* 0x000fe400078e0009 */
[C---:B------:R-:W-:Y:S02]  /*0930*/  ISETP.GE.U32.AND P0, PT, R2.reuse, 0x1e0, PT ;  /* 0x000001e00200780c */ /* 0x040fe40003f06070 */
[----:B------:R-:W-:-:S04]  /*0940*/  LEA.HI R3, R2, 0x1, RZ, 0x1b ;  /* 0x0000000102037811 */ /* 0x000fc800078fd8ff */
[----:B------:R-:W-:-:S04]  /*0950*/  LOP3.LUT R6, R3, 0xf, RZ, 0xc0, !PT ;  /* 0x0000000f03067812 */ /* 0x000fc800078ec0ff */
[----:B------:R-:W-:Y:S01]  /*0960*/  ISETP.NE.AND P1, PT, R6, RZ, PT ;  /* 0x000000ff0600720c */ /* 0x000fe20003f25270 */
[----:B0-----:R-:W-:Y:S02]  /*0970*/  USHF.L.U32 UR4, UR5, UR4, URZ ;  /* 0x0000000405047299 */ /* 0x001fe400080006ff */
[----:B------:R-:W-:Y:S10]  /*0980*/  @!P0 BRA `(.L_x_5) ;  /* 0x0000000000688947 */ /* 0x000ff40003800000 */
[----:B------:R-:W-:Y:S01]  /*0990*/  IMAD R4, R9, 0x4, R0 ;  /* 0x0000000409047824 */ /* 0x000fe200078e0200 */
[----:B------:R-:W-:Y:S01]  /*09a0*/  LOP3.LUT R2, R3, 0xffffff0, RZ, 0xc0, !PT ;  /* 0x0ffffff003027812 */ /* 0x000fe200078ec0ff */
[----:B------:R-:W-:-:S03]  /*09b0*/  IMAD.MOV.U32 R5, RZ, RZ, R9 ;  /* 0x000000ffff057224 */ /* 0x000fc600078e0009 */
[----:B------:R-:W-:Y:S01]  /*09c0*/  IADD3 R4, PT, PT, R4, 0x400, R73 ;  /* 0x0000040004047810 */ /* 0x000fe20007ffe049 */
[----:B------:R-:W-:-:S07]  /*09d0*/  IMAD.MOV R2, RZ, RZ, -R2 ;  /* 0x000000ffff027224 */ /* 0x000fce00078e0a02 */
.L_x_6:
[----:B------:R-:W-:Y:S01]  /*09e0*/  VIADD R2, R2, 0x10 ;  /* 0x0000001002027836 */ /* 0x000fe20000000000 */
[----:B------:R-:W-:Y:S01]  /*09f0*/  STS [R4+-0x400], RZ ;  /* 0xfffc00ff04007388 */ /* 0x000fe20000000800 */
[----:B------:R-:W-:-:S03]  /*0a00*/  VIADD R5, R5, 0x200 ;  /* 0x0000020005057836 */ /* 0x000fc60000000000 */
[----:B------:R-:W-:Y:S01]  /*0a10*/  ISETP.NE.AND P0, PT, R2, RZ, PT ;  /* 0x000000ff0200720c */ /* 0x000fe20003f05270 */
[----:B------:R-:W-:Y:S04]  /*0a20*/  STS [R4+-0x380], RZ ;  /* 0xfffc80ff04007388 */ /* 0x000fe80000000800 */
[----:B------:R-:W-:Y:S04]  /*0a30*/  STS [R4+-0x300], RZ ;  /* 0xfffd00ff04007388 */ /* 0x000fe80000000800 */
[----:B------:R-:W-:Y:S04]  /*0a40*/  STS [R4+-0x280], RZ ;  /* 0xfffd80ff04007388 */ /* 0x000fe80000000800 */
[----:B------:R-:W-:Y:S04]  /*0a50*/  STS [R4+-0x200], RZ ;  /* 0xfffe00ff04007388 */ /* 0x000fe80000000800 */
[----:B------:R-:W-:Y:S04]  /*0a60*/  STS [R4+-0x180], RZ ;  /* 0xfffe80ff04007388 */ /* 0x000fe80000000800 */
[----:B------:R-:W-:Y:S04]  /*0a70*/  STS [R4+-0x100], RZ ;  /* 0xffff00ff04007388 */ /* 0x000fe80000000800 */
[----:B------:R-:W-:Y:S04]  /*0a80*/  STS [R4+-0x80], RZ ;  /* 0xffff80ff04007388 */ /* 0x000fe80000000800 */
[----:B------:R-:W-:Y:S04]  /*0a90*/  STS [R4], RZ ;  /* 0x000000ff04007388 */ /* 0x000fe80000000800 */
[----:B------:R-:W-:Y:S04]  /*0aa0*/  STS [R4+0x80], RZ ;  /* 0x000080ff04007388 */ /* 0x000fe80000000800 */
[----:B------:R-:W-:Y:S04]  /*0ab0*/  STS [R4+0x100], RZ ;  /* 0x000100ff04007388 */ /* 0x000fe80000000800 */
[----:B------:R-:W-:Y:S04]  /*0ac0*/  STS [R4+0x180], RZ ;  /* 0x000180ff04007388 */ /* 0x000fe80000000800 */
[----:B------:R-:W-:Y:S04]  /*0ad0*/  STS [R4+0x200], RZ ;  /* 0x000200ff04007388 */ /* 0x000fe80000000800 */
[----:B------:R-:W-:Y:S04]  /*0ae0*/  STS [R4+0x280], RZ ;  /* 0x000280ff04007388 */ /* 0x000fe80000000800 */
[----:B------:R-:W-:Y:S04]  /*0af0*/  STS [R4+0x300], RZ ;  /* 0x000300ff04007388 */ /* 0x000fe80000000800 */
[----:B------:R0:W-:Y:S02]  /*0b00*/  STS [R4+0x380], RZ ;  /* 0x000380ff04007388 */ /* 0x0001e40000000800 */
[----:B0-----:R-:W-:Y:S01]  /*0b10*/  VIADD R4, R4, 0x800 ;  /* 0x0000080004047836 */ /* 0x001fe20000000000 */
[----:B------:R-:W-:Y:S06]  /*0b20*/  @P0 BRA `(.L_x_6) ;  /* 0xfffffffc00ac0947 */ /* 0x000fec000383ffff */
.L_x_5:
[----:B------:R-:W-:Y:S05]  /*0b30*/  BSYNC.RECONVERGENT B0 ;  /* 0x0000000000007941 */ /* 0x000fea0003800200 */
.L_x_4:
[----:B------:R-:W-:Y:S01]  /*0b40*/  BSSY.RECONVERGENT B0, `(.L_x_7) ;  /* 0x0000026000007945 */ /* 0x000fe20003800200 */
[----:B------:R-:W-:-:S03]  /*0b50*/  IMAD.IADD R2, R73, 0x1, R0 ;  /* 0x0000000149027824 */ /* 0x000fc600078e0200 */
[----:B------:R-:W-:Y:S05]  /*0b60*/  @!P1 BRA `(.L_x_8) ;  /* 0x00000000008c9947 */ /* 0x000fea0003800000 */
[----:B------:R-:W-:Y:S01]  /*0b70*/  ISETP.GE.U32.AND P0, PT, R6, 0x8, PT ;  /* 0x000000080600780c */ /* 0x000fe20003f06070 */
[----:B------:R-:W-:Y:S01]  /*0b80*/  BSSY.RECONVERGENT B1, `(.L_x_9) ;  /* 0x000000e000017945 */ /* 0x000fe20003800200 */
[----:B------:R-:W-:-:S04]  /*0b90*/  LOP3.LUT R7, R3, 0x7, RZ, 0xc0, !PT ;  /* 0x0000000703077812 */ /* 0x000fc800078ec0ff */
[----:B------:R-:W-:-:S07]  /*0ba0*/  ISETP.NE.AND P1, PT, R7, RZ, PT ;  /* 0x000000ff0700720c */ /* 0x000fce0003f25270 */
[----:B------:R-:W-:Y:S06]  /*0bb0*/  @!P0 BRA `(.L_x_10) ;  /* 0x0000000000288947 */ /* 0x000fec0003800000 */
[C---:B------:R-:W-:Y:S02]  /*0bc0*/  IMAD R4, R5.reuse, 0x4, R2 ;  /* 0x0000000405047824 */ /* 0x040fe400078e0202 */
[----:B------:R-:W-:-:S03]  /*0bd0*/  VIADD R5, R5, 0x100 ;  /* 0x0000010005057836 */ /* 0x000fc60000000000 */
[----:B------:R0:W-:Y:S04]  /*0be0*/  STS [R4], RZ ;  /* 0x000000ff04007388 */ /* 0x0001e80000000800 */
[----:B------:R0:W-:Y:S04]  /*0bf0*/  STS [R4+0x80], RZ ;  /* 0x000080ff04007388 */ /* 0x0001e80000000800 */
[----:B------:R0:W-:Y:S04]  /*0c00*/  STS [R4+0x100], RZ ;  /* 0x000100ff04007388 */ /* 0x0001e80000000800 */
[----:B------:R0:W-:Y:S04]  /*0c10*/  STS [R4+0x180], RZ ;  /* 0x000180ff04007388 */ /* 0x0001e80000000800 */
[----:B------:R0:W-:Y:S04]  /*0c20*/  STS [R4+0x200], RZ ;  /* 0x000200ff04007388 */ /* 0x0001e80000000800 */
[----:B------:R0:W-:Y:S04]  /*0c30*/  STS [R4+0x280], RZ ;  /* 0x000280ff04007388 */ /* 0x0001e80000000800 */
[----:B------:R0:W-:Y:S04]  /*0c40*/  STS [R4+0x300], RZ ;  /* 0x000300ff04007388 */ /* 0x0001e80000000800 */
[----:B------:R0:W-:Y:S02]  /*0c50*/  STS [R4+0x380], RZ ;  /* 0x000380ff04007388 */ /* 0x0001e40000000800 */
.L_x_10:
[----:B------:R-:W-:Y:S05]  /*0c60*/  BSYNC.RECONVERGENT B1 ;  /* 0x0000000000017941 */ /* 0x000fea0003800200 */
.L_x_9:
[----:B------:R-:W-:Y:S05]  /*0c70*/  @!P1 BRA `(.L_x_8) ;  /* 0x0000000000489947 */ /* 0x000fea0003800000 */
[----:B------:R-:W-:Y:S02]  /*0c80*/  ISETP.GE.U32.AND P0, PT, R7, 0x4, PT ;  /* 0x000000040700780c */ /* 0x000fe40003f06070 */
[----:B------:R-:W-:-:S04]  /*0c90*/  LOP3.LUT R3, R3, 0x3, RZ, 0xc0, !PT ;  /* 0x0000000303037812 */ /* 0x000fc800078ec0ff */
[----:B------:R-:W-:-:S07]  /*0ca0*/  ISETP.NE.AND P1, PT, R3, RZ, PT ;  /* 0x000000ff0300720c */ /* 0x000fce0003f25270 */
[C---:B------:R-:W-:Y:S02]  /*0cb0*/  @P0 IMAD R2, R5.reuse, 0x4, R2 ;  /* 0x0000000405020824 */ /* 0x040fe400078e0202 */
[----:B------:R-:W-:-:S03]  /*0cc0*/  @P0 VIADD R5, R5, 0x80 ;  /* 0x0000008005050836 */ /* 0x000fc60000000000 */
[----:B------:R1:W-:Y:S04]  /*0cd0*/  @P0 STS [R2], RZ ;  /* 0x000000ff02000388 */ /* 0x0003e80000000800 */
[----:B------:R1:W-:Y:S04]  /*0ce0*/  @P0 STS [R2+0x80], RZ ;  /* 0x000080ff02000388 */ /* 0x0003e80000000800 */
[----:B------:R1:W-:Y:S04]  /*0cf0*/  @P0 STS [R2+0x100], RZ ;  /* 0x000100ff02000388 */ /* 0x0003e80000000800 */
[----:B------:R1:W-:Y:S01]  /*0d00*/  @P0 STS [R2+0x180], RZ ;  /* 0x000180ff02000388 */ /* 0x0003e20000000800 */
[----:B------:R-:W-:Y:S05]  /*0d10*/  @!P1 BRA `(.L_x_8) ;  /* 0x0000000000209947 */ /* 0x000fea0003800000 */
[----:B------:R-:W-:Y:S02]  /*0d20*/  IMAD R0, R5, 0x4, R0 ;  /* 0x0000000405007824 */ /* 0x000fe400078e0200 */
[----:B------:R-:W-:Y:S02]  /*0d30*/  IMAD.MOV R3, RZ, RZ, -R3 ;  /* 0x000000ffff037224 */ /* 0x000fe400078e0a03 */
[----:B------:R-:W-:-:S07]  /*0d40*/  IMAD.IADD R0, R73, 0x1, R0 ;  /* 0x0000000149007824 */ /* 0x000fce00078e0200 */
.L_x_11:
[----:B------:R-:W-:Y:S01]  /*0d50*/  VIADD R3, R3, 0x1 ;  /* 0x0000000103037836 */ /* 0x000fe20000000000 */
[----:B------:R2:W-:Y:S04]  /*0d60*/  STS [R0], RZ ;  /* 0x000000ff00007388 */ /* 0x0005e80000000800 */
[----:B------:R-:W-:Y:S01]  /*0d70*/  ISETP.NE.AND P0, PT, R3, RZ, PT ;  /* 0x000000ff0300720c */ /* 0x000fe20003f05270 */
[----:B--2---:R-:W-:-:S12]  /*0d80*/  VIADD R0, R0, 0x80 ;  /* 0x0000008000007836 */ /* 0x004fd80000000000 */
[----:B------:R-:W-:Y:S05]  /*0d90*/  @P0 BRA `(.L_x_11) ;  /* 0xfffffffc00ec0947 */ /* 0x000fea000383ffff */
.L_x_8:
[----:B------:R-:W-:Y:S05]  /*0da0*/  BSYNC.RECONVERGENT B0 ;  /* 0x0000000000007941 */ /* 0x000fea0003800200 */
.L_x_7:
[----:B------:R-:W2:Y:S01]  /*0db0*/  LDCU UR5, c[0x0][0x3c4] ;  /* 0x00007880ff0577ac */ /* 0x000ea20008000800 */
[C---:B-1----:R-:W-:Y:S01]  /*0dc0*/  IMAD.SHL.U32 R2, R39.reuse, 0x20, RZ ;  /* 0x0000002027027824 */ /* 0x042fe200078e00ff */
[C---:B------:R-:W-:Y:S01]  /*0dd0*/  ISETP.GT.U32.AND P1, PT, R39.reuse, 0xff, PT ;  /* 0x000000ff2700780c */ /* 0x040fe20003f24070 */
[----:B------:R-:W-:Y:S01]  /*0de0*/  BSSY.RECONVERGENT B0, `(.L_x_12) ;  /* 0x000007c000007945 */ /* 0x000fe20003800200 */
[----:B------:R-:W-:Y:S02]  /*0df0*/  IMAD R0, R39, 0x4, R73 ;  /* 0x0000000427007824 */ /* 0x000fe400078e0249 */
[----:B0-----:R-:W-:Y:S01]  /*0e00*/  LOP3.LUT R4, R2, 0x7c00, RZ, 0xc0, !PT ;  /* 0x00007c0002047812 */ /* 0x001fe200078ec0ff */
[----:B------:R-:W-:Y:S01]  /*0e10*/  IMAD.MOV.U32 R52, RZ, RZ, RZ ;  /* 0x000000ffff347224 */ /* 0x000fe200078e00ff */
[----:B------:R-:W-:-:S03]  /*0e20*/  P2R R2, PR, RZ, 0x2 ;  /* 0x00000002ff027803 */ /* 0x000fc60000000000 */
[----:B------:R-:W-:Y:S02]  /*0e30*/  IMAD.IADD R15, R73, 0x1, R4 ;  /* 0x00000001490f7824 */ /* 0x000fe400078e0204 */
[----:B------:R0:W-:Y:S01]  /*0e40*/  STL [R1+0x8], R2 ;  /* 0x0000080201007387 */ /* 0x0001e20000100800 */
[----:B--2--5:R-:W-:Y:S02]  /*0e50*/  SHF.R.U32.HI R51, RZ, UR5, R71 ;  /* 0x00000005ff337c19 */ /* 0x024fe40008011647 */
[----:B------:R-:W-:Y:S02]  /*0e60*/  SHF.R.U32.HI R5, RZ, UR5, R70 ;  /* 0x00000005ff057c19 */ /* 0x000fe40008011646 */
[----:B------:R-:W-:Y:S01]  /*0e70*/  SHF.R.U32.HI R45, RZ, UR5, R64 ;  /* 0x00000005ff2d7c19 */ /* 0x000fe20008011640 */
[----:B0-----:R-:W0:Y:S01]  /*0e80*/  @!P1 LDC.64 R2, c[0x0][0x380] ;  /* 0x0000e000ff029b82 */ /* 0x001e220000000a00 */
[----:B------:R-:W-:Y:S02]  /*0e90*/  SHF.R.U32.HI R50, RZ, UR5, R69 ;  /* 0x00000005ff327c19 */ /* 0x000fe40008011645 */
[----:B------:R-:W-:-:S02]  /*0ea0*/  SHF.R.U32.HI R44, RZ, UR5, R63 ;  /* 0x00000005ff2c7c19 */ /* 0x000fc4000801163f */
[----:B------:R-:W-:Y:S02]  /*0eb0*/  SHF.R.U32.HI R49, RZ, UR5, R68 ;  /* 0x00000005ff317c19 */ /* 0x000fe40008011644 */
[----:B------:R-:W-:Y:S02]  /*0ec0*/  SHF.R.U32.HI R48, RZ, UR5, R67 ;  /* 0x00000005ff307c19 */ /* 0x000fe40008011643 */
[----:B------:R-:W-:Y:S02]  /*0ed0*/  LOP3.LUT R51, R51, UR4, RZ, 0x30, !PT ;  /* 0x0000000433337c12 */ /* 0x000fe4000f8e30ff */
[----:B------:R-:W-:Y:S02]  /*0ee0*/  SHF.R.U32.HI R47, RZ, UR5, R66 ;  /* 0x00000005ff2f7c19 */ /* 0x000fe40008011642 */
[----:B------:R-:W-:Y:S01]  /*0ef0*/  LOP3.LUT R4, R5, UR4, RZ, 0x30, !PT ;  /* 0x0000000405047c12 */ /* 0x000fe2000f8e30ff */
[----:B------:R-:W-:Y:S01]  /*0f00*/  IMAD R30, R51, 0x4, R15 ;  /* 0x00000004331e7824 */ /* 0x000fe200078e020f */
[----:B------:R-:W-:Y:S01]  /*0f10*/  LOP3.LUT R45, R45, UR4, RZ, 0x30, !PT ;  /* 0x000000042d2d7c12 */ /* 0x000fe2000f8e30ff */
[----:B------:R-:W-:Y:S01]  /*0f20*/  NOP ;  /* 0x0000000000007918 */ /* 0x000fe20000000000 */
[----:B------:R-:W-:Y:S01]  /*0f30*/  SHF.R.U32.HI R46, RZ, UR5, R65 ;  /* 0x00000005ff2e7c19 */ /* 0x000fe20008011641 */
[--C-:B------:R-:W-:Y:S01]  /*0f40*/  IMAD R31, R4, 0x4, R15.reuse ;  /* 0x00000004041f7824 */ /* 0x100fe200078e020f */
[----:B------:R-:W-:Y:S01]  /*0f50*/  LOP3.LUT R50, R50, UR4, RZ, 0x30, !PT ;  /* 0x0000000432327c12 */ /* 0x000fe2000f8e30ff */
[--C-:B------:R-:W-:Y:S01]  /*0f60*/  IMAD R7, R45, 0x4, R15.reuse ;  /* 0x000000042d077824 */ /* 0x100fe200078e020f */
[----:B------:R-:W-:Y:S01]  /*0f70*/  LOP3.LUT R44, R44, UR4, RZ, 0x30, !PT ;  /* 0x000000042c2c7c12 */ /* 0x000fe2000f8e30ff */
[----:B------:R1:W-:Y:S01]  /*0f80*/  ATOMS.POPC.INC.32 RZ, [R30+URZ] ;  /* 0x000000001eff7f8c */ /* 0x0003e2000d8000ff */
[----:B------:R-:W-:Y:S01]  /*0f90*/  LOP3.LUT R49, R49, UR4, RZ, 0x30, !PT ;  /* 0x0000000431317c12 */ /* 0x000fe2000f8e30ff */
[--C-:B------:R-:W-:Y:S01]  /*0fa0*/  IMAD R29, R50, 0x4, R15.reuse ;  /* 0x00000004321d7824 */ /* 0x100fe200078e020f */
[----:B------:R-:W-:Y:S01]  /*0fb0*/  LOP3.LUT R48, R48, UR4, RZ, 0x30, !PT ;  /* 0x0000000430307c12 */ /* 0x000fe2000f8e30ff */
[--C-:B------:R-:W-:Y:S01]  /*0fc0*/  IMAD R6, R44, 0x4, R15.reuse ;  /* 0x000000042c067824 */ /* 0x100fe200078e020f */
[----:B------:R-:W-:Y:S01]  /*0fd0*/  SHF.R.U32.HI R43, RZ, UR5, R62 ;  /* 0x00000005ff2b7c19 */ /* 0x000fe2000801163e */
[--C-:B------:R-:W-:Y:S01]  /*0fe0*/  IMAD R28, R49, 0x4, R15.reuse ;  /* 0x00000004311c7824 */ /* 0x100fe200078e020f */
[----:B------:R-:W-:Y:S01]  /*0ff0*/  LOP3.LUT R47, R47, UR4, RZ, 0x30, !PT ;  /* 0x000000042f2f7c12 */ /* 0x000fe2000f8e30ff */
[----:B------:R-:W-:Y:S01]  /*1000*/  IMAD R27, R48, 0x4, R15 ;  /* 0x00000004301b7824 */ /* 0x000fe200078e020f */
[----:B------:R-:W-:Y:S01]  /*1010*/  SHF.R.U32.HI R42, RZ, UR5, R61 ;  /* 0x00000005ff2a7c19 */ /* 0x000fe2000801163d */
[----:B------:R1:W-:Y:S01]  /*1020*/  STL [R1+0x4], R7 ;  /* 0x0000040701007387 */ /* 0x0003e20000100800 */
[----:B------:R-:W-:Y:S01]  /*1030*/  LOP3.LUT R46, R46, UR4, RZ, 0x30, !PT ;  /* 0x000000042e2e7c12 */ /* 0x000fe2000f8e30ff */
[----:B------:R-:W-:Y:S01]  /*1040*/  IMAD R26, R47, 0x4, R15 ;  /* 0x000000042f1a7824 */ /* 0x000fe200078e020f */
[----:B------:R-:W-:Y:S01]  /*1050*/  SHF.R.U32.HI R41, RZ, UR5, R60 ;  /* 0x00000005ff297c19 */ /* 0x000fe2000801163c */
[----:B------:R1:W-:Y:S01]  /*1060*/  ATOMS.POPC.INC.32 RZ, [R31+URZ] ;  /* 0x000000001fff7f8c */ /* 0x0003e2000d8000ff */
[----:B------:R-:W-:Y:S01]  /*1070*/  SHF.R.U32.HI R40, RZ, UR5, R59 ;  /* 0x00000005ff287c19 */ /* 0x000fe2000801163b */
[----:B------:R-:W-:Y:S01]  /*1080*/  IMAD R25, R46, 0x4, R15 ;  /* 0x000000042e197824 */ /* 0x000fe200078e020f */
[----:B------:R-:W-:Y:S01]  /*1090*/  SHF.R.U32.HI R37, RZ, UR5, R58 ;  /* 0x00000005ff257c19 */ /* 0x000fe2000801163a */
[----:B------:R1:W-:Y:S01]  /*10a0*/  STL [R1], R6 ;  /* 0x0000000601007387 */ /* 0x0003e20000100800 */
[----:B------:R-:W-:-:S02]  /*10b0*/  LOP3.LUT R43, R43, UR4, RZ, 0x30, !PT ;  /* 0x000000042b2b7c12 */ /* 0x000fc4000f8e30ff */
[----:B------:R-:W-:Y:S01]  /*10c0*/  SHF.R.U32.HI R36, RZ, UR5, R57 ;  /* 0x00000005ff247c19 */ /* 0x000fe20008011639 */
[----:B------:R1:W-:Y:S01]  /*10d0*/  ATOMS.POPC.INC.32 RZ, [R29+URZ] ;  /* 0x000000001dff7f8c */ /* 0x0003e2000d8000ff */
[----:B------:R-:W-:Y:S01]  /*10e0*/  LOP3.LUT R42, R42, UR4, RZ, 0x30, !PT ;  /* 0x000000042a2a7c12 */ /* 0x000fe2000f8e30ff */
[--C-:B------:R-:W-:Y:S01]  /*10f0*/  IMAD R24, R43, 0x4, R15.reuse ;  /* 0x000000042b187824 */ /* 0x100fe200078e020f */
[----:B------:R-:W-:Y:S01]  /*1100*/  SHF.R.U32.HI R35, RZ, UR5, R56 ;  /* 0x00000005ff237c19 */ /* 0x000fe20008011638 */
[----:B------:R1:W-:Y:S01]  /*1110*/  ATOMS.POPC.INC.32 RZ, [R28+URZ] ;  /* 0x000000001cff7f8c */ /* 0x0003e2000d8000ff */
[----:B------:R-:W-:Y:S01]  /*1120*/  LOP3.LUT R41, R41, UR4, RZ, 0x30, !PT ;  /* 0x0000000429297c12 */ /* 0x000fe2000f8e30ff */
[----:B------:R-:W-:Y:S01]  /*1130*/  IMAD R23, R42, 0x4, R15 ;  /* 0x000000042a177824 */ /* 0x000fe200078e020f */
        /* <DEDUP_REMOVED lines=12> */
[----:B------:R-:W-:Y:S01]  /*1200*/  LOP3.LUT R35, R35, UR4, RZ, 0x30, !PT ;  /* 0x0000000423237c12 */ /* 0x000fe2000f8e30ff */
[----:B------:R1:W-:Y:S01]  /*1210*/  ATOMS.POPC.INC.32 RZ, [R7+URZ] ;  /* 0x0000000007ff7f8c */ /* 0x0003e2000d8000ff */
[----:B------:R-:W-:Y:S01]  /*1220*/  LOP3.LUT R34, R34, UR4, RZ, 0x30, !PT ;  /* 0x0000000422227c12 */ /* 0x000fe2000f8e30ff */
[--C-:B------:R-:W-:Y:S01]  /*1230*/  IMAD R19, R36, 0x4, R15.reuse ;  /* 0x0000000424137824 */ /* 0x100fe200078e020f */
[----:B------:R-:W-:Y:S01]  /*1240*/  LOP3.LUT R33, R33, UR4, RZ, 0x30, !PT ;  /* 0x0000000421217c12 */ /* 0x000fe2000f8e30ff */
[----:B------:R1:W-:Y:S01]  /*1250*/  ATOMS.POPC.INC.32 RZ, [R6+URZ] ;  /* 0x0000000006ff7f8c */ /* 0x0003e2000d8000ff */
[----:B------:R-:W-:Y:S01]  /*1260*/  LOP3.LUT R32, R32, UR4, RZ, 0x30, !PT ;  /* 0x0000000420207c12 */ /* 0x000fe2000f8e30ff */
[----:B------:R-:W-:-:S02]  /*1270*/  IMAD R18, R35, 0x4, R15 ;  /* 0x0000000423127824 */ /* 0x000fc400078e020f */
[----:B------:R1:W-:Y:S01]  /*1280*/  ATOMS.POPC.INC.32 RZ, [R24+URZ] ;  /* 0x0000000018ff7f8c */ /* 0x0003e2000d8000ff */
[--C-:B------:R-:W-:Y:S02]  /*1290*/  IMAD R17, R34, 0x4, R15.reuse ;  /* 0x0000000422117824 */ /* 0x100fe400078e020f */
[--C-:B------:R-:W-:Y:S01]  /*12a0*/  IMAD R16, R33, 0x4, R15.reuse ;  /* 0x0000000421107824 */ /* 0x100fe200078e020f */
[----:B------:R1:W-:Y:S01]  /*12b0*/  ATOMS.POPC.INC.32 RZ, [R23+URZ] ;  /* 0x0000000017ff7f8c */ /* 0x0003e2000d8000ff */
[----:B------:R-:W-:-:S03]  /*12c0*/  IMAD R15, R32, 0x4, R15 ;  /* 0x00000004200f7824 */ /* 0x000fc600078e020f */
[----:B------:R1:W-:Y:S04]  /*12d0*/  ATOMS.POPC.INC.32 RZ, [R22+URZ] ;  /* 0x0000000016ff7f8c */ /* 0x0003e8000d8000ff */
[----:B------:R1:W-:Y:S04]  /*12e0*/  ATOMS.POPC.INC.32 RZ, [R21+URZ] ;  /* 0x0000000015ff7f8c */ /* 0x0003e8000d8000ff */
[----:B------:R1:W-:Y:S04]  /*12f0*/  ATOMS.POPC.INC.32 RZ, [R20+URZ] ;  /* 0x0000000014ff7f8c */ /* 0x0003e8000d8000ff */
[----:B------:R1:W-:Y:S04]  /*1300*/  ATOMS.POPC.INC.32 RZ, [R19+URZ] ;  /* 0x0000000013ff7f8c */ /* 0x0003e8000d8000ff */
[----:B------:R1:W-:Y:S04]  /*1310*/  ATOMS.POPC.INC.32 RZ, [R18+URZ] ;  /* 0x0000000012ff7f8c */ /* 0x0003e8000d8000ff */
[----:B------:R1:W-:Y:S04]  /*1320*/  ATOMS.POPC.INC.32 RZ, [R17+URZ] ;  /* 0x0000000011ff7f8c */ /* 0x0003e8000d8000ff */
[----:B------:R1:W-:Y:S04]  /*1330*/  ATOMS.POPC.INC.32 RZ, [R16+URZ] ;  /* 0x0000000010ff7f8c */ /* 0x0003e8000d8000ff */
[----:B------:R1:W-:Y:S01]  /*1340*/  ATOMS.POPC.INC.32 RZ, [R15+URZ] ;  /* 0x000000000fff7f8c */ /* 0x0003e2000d8000ff */
[----:B------:R-:W-:Y:S06]  /*1350*/  BAR.SYNC.DEFER_BLOCKING 0x0 ;  /* 0x0000000000007b1d */ /* 0x000fec0000010000 */
[----:B0-----:R-:W-:Y:S05]  /*1360*/  @P1 BRA `(.L_x_13) ;  /* 0x00000000008c1947 */ /* 0x001fea0003800000 */
[----:B------:R-:W-:Y:S04]  /*1370*/  LDS R13, [R0] ;  /* 0x00000000000d7984 */ /* 0x000fe80000000800 */
[----:B------:R-:W0:Y:S04]  /*1380*/  LDS R14, [R0+0x400] ;  /* 0x00040000000e7984 */ /* 0x000e280000000800 */
[----:B------:R-:W2:Y:S04]  /*1390*/  LDS R52, [R0+0x800] ;  /* 0x0008000000347984 */ /* 0x000ea80000000800 */
[----:B------:R-:W3:Y:S04]  /*13a0*/  LDS R74, [R0+0xc00] ;  /* 0x000c0000004a7984 */ /* 0x000ee80000000800 */
[----:B------:R-:W4:Y:S04]  /*13b0*/  LDS R12, [R0+0x1000] ;  /* 0x00100000000c7984 */ /* 0x000f280000000800 */
[----:B------:R-:W5:Y:S04]  /*13c0*/  LDS R11, [R0+0x1400] ;  /* 0x00140000000b7984 */ /* 0x000f680000000800 */
[----:B------:R-:W5:Y:S04]  /*13d0*/  LDS R4, [R0+0x1800] ;  /* 0x0018000000047984 */ /* 0x000f680000000800 */
[----:B------:R-:W5:Y:S04]  /*13e0*/  LDS R10, [R0+0x1c00] ;  /* 0x001c0000000a7984 */ /* 0x000f680000000800 */
[----:B------:R-:W5:Y:S04]  /*13f0*/  LDS R9, [R0+0x2000] ;  /* 0x0020000000097984 */ /* 0x000f680000000800 */
[----:B------:R-:W5:Y:S04]  /*1400*/  LDS R8, [R0+0x2400] ;  /* 0x0024000000087984 */ /* 0x000f680000000800 */
[----:B-1----:R-:W1:Y:S01]  /*1410*/  LDS R6, [R0+0x2800] ;  /* 0x0028000000067984 */ /* 0x002e620000000800 */
[----:B0-----:R-:W-:-:S03]  /*1420*/  IMAD.IADD R75, R13, 0x1, R14 ;  /* 0x000000010d4b7824 */ /* 0x001fc600078e020e */
[----:B------:R0:W-:Y:S01]  /*1430*/  STS [R0+0x400], R13 ;  /* 0x0004000d00007388 */ /* 0x0001e20000000800 */
[----:B--2---:R-:W-:-:S03]  /*1440*/  IMAD.IADD R7, R75, 0x1, R52 ;  /* 0x000000014b077824 */ /* 0x004fc600078e0234 */
[----:B------:R1:W-:Y:S01]  /*1450*/  STS [R0+0x800], R75 ;  /* 0x0008004b00007388 */ /* 0x0003e20000000800 */
[----:B---3--:R-:W-:-:S03]  /*1460*/  IMAD.IADD R5, R7, 0x1, R74 ;  /* 0x0000000107057824 */ /* 0x008fc600078e024a */
[----:B------:R-:W2:Y:S01]  /*1470*/  LDS R52, [R0+0x2c00] ;  /* 0x002c000000347984 */ /* 0x000ea20000000800 */
[----:B----4-:R-:W-:-:S03]  /*1480*/  IMAD.IADD R12, R5, 0x1, R12 ;  /* 0x00000001050c7824 */ /* 0x010fc600078e020c */
[----:B------:R3:W-:Y:S01]  /*1490*/  STS [R0+0xc00], R7 ;  /* 0x000c000700007388 */ /* 0x0007e20000000800 */
[----:B-----5:R-:W-:-:S03]  /*14a0*/  IMAD.IADD R11, R12, 0x1, R11 ;  /* 0x000000010c0b7824 */ /* 0x020fc600078e020b */
[----:B------:R3:W-:Y:S01]  /*14b0*/  STS [R0+0x1000], R5 ;  /* 0x0010000500007388 */ /* 0x0007e20000000800 */
[----:B------:R-:W-:-:S03]  /*14c0*/  IMAD.IADD R77, R11, 0x1, R4 ;  /* 0x000000010b4d7824 */ /* 0x000fc600078e0204 */
[----:B------:R3:W-:Y:S01]  /*14d0*/  STS [R0+0x1400], R12 ;  /* 0x0014000c00007388 */ /* 0x0007e20000000800 */
[----:B------:R-:W-:-:S03]  /*14e0*/  IMAD.IADD R10, R77, 0x1, R10 ;  /* 0x000000014d0a7824 */ /* 0x000fc600078e020a */
[----:B------:R3:W-:Y:S01]  /*14f0*/  STS [R0+0x1800], R11 ;  /* 0x0018000b00007388 */ /* 0x0007e20000000800 */
[----:B------:R-:W-:-:S03]  /*1500*/  IMAD.IADD R9, R10, 0x1, R9 ;  /* 0x000000010a097824 */ /* 0x000fc600078e0209 */
[----:B------:R3:W-:Y:S01]  /*1510*/  STS [R0+0x1c00], R77 ;  /* 0x001c004d00007388 */ /* 0x0007e20000000800 */
[----:B0-----:R-:W-:-:S03]  /*1520*/  IMAD.IADD R13, R9, 0x1, R8 ;  /* 0x00000001090d7824 */ /* 0x001fc600078e0208 */
[----:B------:R3:W-:Y:S01]  /*1530*/  STS [R0+0x2000], R10 ;  /* 0x0020000a00007388 */ /* 0x0007e20000000800 */
[----:B-1----:R-:W-:-:S03]  /*1540*/  IMAD.IADD R75, R13, 0x1, R6 ;  /* 0x000000010d4b7824 */ /* 0x002fc600078e0206 */
[----:B------:R3:W-:Y:S04]  /*1550*/  STS [R0+0x2400], R9 ;  /* 0x0024000900007388 */ /* 0x0007e80000000800 */
[----:B------:R3:W-:Y:S04]  /*1560*/  STS [R0+0x2800], R13 ;  /* 0x0028000d00007388 */ /* 0x0007e80000000800 */
[----:B------:R3:W-:Y:S04]  /*1570*/  STS [R0], RZ ;  /* 0x000000ff00007388 */ /* 0x0007e80000000800 */
[----:B------:R3:W-:Y:S01]  /*1580*/  STS [R0+0x2c00], R75 ;  /* 0x002c004b00007388 */ /* 0x0007e20000000800 */
[----:B--2---:R-:W-:-:S07]  /*1590*/  IMAD.IADD R52, R75, 0x1, R52 ;  /* 0x000000014b347824 */ /* 0x004fce00078e0234 */
.L_x_13:
[----:B------:R-:W-:Y:S05]  /*15a0*/  BSYNC.RECONVERGENT B0 ;  /* 0x0000000000007941 */ /* 0x000fea0003800200 */
.L_x_12:
[----:B------:R-:W-:Y:S01]  /*15b0*/  ISETP.NE.AND P0, PT, R52, 0x1c80, PT ;  /* 0x00001c803400780c */ /* 0x000fe20003f05270 */
[----:B---3--:R-:W-:-:S03]  /*15c0*/  @!P1 IMAD R5, R72, 0x100, R39 ;  /* 0x0000010048059824 */ /* 0x008fc600078e0227 */
[----:B------:R-:W-:Y:S01]  /*15d0*/  ISETP.LT.U32.AND P0, PT, R39, 0x100, !P0 ;  /* 0x000001002700780c */ /* 0x000fe20004701070 */
[----:B------:R-:W-:Y:S01]  /*15e0*/  @!P1 IMAD.WIDE R2, R5, 0x4, R2 ;  /* 0x0000000405029825 */ /* 0x000fe200078e0202 */
[----:B------:R-:W-:-:S05]  /*15f0*/  @!P1 LOP3.LUT R5, R52, 0x40000000, RZ, 0xfc, !PT ;  /* 0x4000000034059812 */ /* 0x000fca00078efcff */
[----:B------:R0:W-:Y:S06]  /*1600*/  @!P1 STG.E.STRONG.SYS desc[UR6][R2.64], R5 ;  /* 0x0000000502009986 */ /* 0x0001ec000c115906 */
[----:B------:R-:W-:Y:S06]  /*1610*/  BAR.RED.OR.DEFER_BLOCKING 0x0, P0 ;  /* 0x0000000000007b1d */ /* 0x000fec0000014800 */
[----:B------:R-:W2:Y:S02]  /*1620*/  B2R.RESULT RZ, P0 ;  /* 0x0000000000ff731c */ /* 0x000ea40000004000 */
[----:B0-2---:R-:W-:Y:S05]  /*1630*/  @!P0 BRA `(.L_x_14) ;  /* 0x0000000800ac8947 */ /* 0x005fea0003800000 */
[----:B------:R-:W-:Y:S01]  /*1640*/  BSSY B1, `(.L_x_15) ;  /* 0x0000033000017945 */ /* 0x000fe20003800000 */
[----:B-1----:R-:W-:-:S03]  /*1650*/  IMAD R7, R39, 0x8, R73 ;  /* 0x0000000827077824 */ /* 0x002fc600078e0249 */
[----:B------:R-:W-:Y:S05]  /*1660*/  @P1 BRA `(.L_x_16) ;  /* 0x0000000000c01947 */ /* 0x000fea0003800000 */
[----:B------:R-:W0:Y:S02]  /*1670*/  LDCU.64 UR8, c[0x0][0x398] ;  /* 0x00007300ff0877ac */ /* 0x000e240008000a00 */
[----:B0-----:R-:W-:-:S04]  /*1680*/  LEA R4, P0, R39, UR8, 0x3 ;  /* 0x0000000827047c11 */ /* 0x001fc8000f8018ff */
[----:B------:R-:W-:-:S05]  /*1690*/  LEA.HI.X R5, R39, UR9, RZ, 0x3, P0 ;  /* 0x0000000927057c11 */ /* 0x000fca00080f1cff */
[----:B------:R-:W2:Y:S01]  /*16a0*/  LDG.E.64 R2, desc[UR6][R4.64] ;  /* 0x0000000604027981 */ /* 0x000ea2000c1e1b00 */
[----:B------:R-:W-:-:S04]  /*16b0*/  ISETP.GT.U32.AND P0, PT, R39, R51, PT ;  /* 0x000000332700720c */ /* 0x000fc80003f04070 */
[----:B------:R-:W-:-:S04]  /*16c0*/  SEL R9, RZ, 0x1c80, !P0 ;  /* 0x00001c80ff097807 */ /* 0x000fc80004000000 */
[----:B--2---:R-:W-:Y:S01]  /*16d0*/  IADD3 R2, P0, PT, R2, -R9, RZ ;  /* 0x8000000902027210 */ /* 0x004fe20007f1e0ff */
[----:B------:R-:W-:-:S03]  /*16e0*/  IMAD.MOV.U32 R9, RZ, RZ, R52 ;  /* 0x000000ffff097224 */ /* 0x000fc600078e0034 */
[----:B------:R-:W-:Y:S02]  /*16f0*/  IADD3.X R3, PT, PT, R3, -0x1, RZ, P0, !PT ;  /* 0xffffffff03037810 */ /* 0x000fe400007fe4ff */
[----:B------:R-:W-:-:S03]  /*1700*/  ISETP.GE.AND P0, PT, R72, 0x1, PT ;  /* 0x000000014800780c */ /* 0x000fc60003f06270 */
[----:B------:R0:W-:Y:S10]  /*1710*/  STS.64 [R7+0x7200], R2 ;  /* 0x0072000207007388 */ /* 0x0001f40000000a00 */
[----:B------:R-:W-:Y:S05]  /*1720*/  @!P0 BRA `(.L_x_17) ;  /* 0x00000000006c8947 */ /* 0x000fea0003800000 */
[----:B------:R-:W-:Y:S01]  /*1730*/  BSSY B0, `(.L_x_18) ;  /* 0x0000019000007945 */ /* 0x000fe20003800000 */
[----:B------:R-:W-:Y:S02]  /*1740*/  IMAD.MOV.U32 R0, RZ, RZ, -0x1 ;  /* 0xffffffffff007424 */ /* 0x000fe400078e00ff */
[----:B------:R-:W-:Y:S02]  /*1750*/  IMAD.MOV.U32 R4, RZ, RZ, R72 ;  /* 0x000000ffff047224 */ /* 0x000fe400078e0048 */
[----:B------:R-:W-:-:S07]  /*1760*/  IMAD.MOV.U32 R9, RZ, RZ, R52 ;  /* 0x000000ffff097224 */ /* 0x000fce00078e0034 */
.L_x_22:
[----:B0-----:R-:W0:Y:S01]  /*1770*/  LDC.64 R2, c[0x0][0x380] ;  /* 0x0000e000ff027b82 */ /* 0x001e220000000a00 */
[----:B------:R-:W-:Y:S01]  /*1780*/  VIADD R11, R4, 0xffffffff ;  /* 0xffffffff040b7836 */ /* 0x000fe20000000000 */
[----:B------:R-:W-:Y:S03]  /*1790*/  BSSY B2, `(.L_x_19) ;  /* 0x0000008000027945 */ /* 0x000fe60003800000 */
[----:B------:R-:W-:-:S04]  /*17a0*/  IMAD R5, R11, 0x100, R39 ;  /* 0x000001000b057824 */ /* 0x000fc800078e0227 */
[----:B0-----:R-:W-:-:S07]  /*17b0*/  IMAD.WIDE R2, R5, 0x4, R2 ;  /* 0x0000000405027825 */ /* 0x001fce00078e0202 */
.L_x_20:
[----:B------:R-:W-:Y:S05]  /*17c0*/  YIELD ;  /* 0x0000000000007946 */ /* 0x000fea0003800000 */
[----:B------:R0:W-:Y:S06]  /*17d0*/  MEMBAR.SC.CTA ;  /* 0x0000000000007992 */ /* 0x0001ec0000000000 */
[----:B0-----:R-:W2:Y:S02]  /*17e0*/  LDG.E.STRONG.SYS R5, desc[UR6][R2.64] ;  /* 0x0000000602057981 */ /* 0x001ea4000c1f5900 */
[----:B--2---:R-:W-:-:S13]  /*17f0*/  ISETP.NE.AND P0, PT, R5, RZ, PT ;  /* 0x000000ff0500720c */ /* 0x004fda0003f05270 */
[----:B------:R-:W-:Y:S05]  /*1800*/  @!P0 BRA `(.L_x_20) ;  /* 0xfffffffc00ec8947 */ /* 0x000fea000383ffff */
[----:B------:R-:W-:Y:S05]  /*1810*/  BSYNC B2 ;  /* 0x0000000000027941 */ /* 0x000fea0003800000 */
.L_x_19:
[----:B------:R-:W-:Y:S01]  /*1820*/  BSSY.RECONVERGENT B2, `(.L_x_21) ;  /* 0x0000006000027945 */ /* 0x000fe20003800200 */
[C---:B------:R-:W-:Y:S02]  /*1830*/  ISETP.GT.AND P0, PT, R5.reuse, -0x1, PT ;  /* 0xffffffff0500780c */ /* 0x040fe40003f04270 */
[----:B------:R-:W-:Y:S01]  /*1840*/  LOP3.LUT R2, R5, 0x3fffffff, RZ, 0xc0, !PT ;  /* 0x3fffffff05027812 */ /* 0x000fe200078ec0ff */
[----:B------:R-:W-:Y:S05]  /*1850*/  WARPSYNC.EXCLUSIVE R0 ;  /* 0x0000000000007348 */ /* 0x000fea0003a00000 */
[----:B------:R-:W-:-:S05]  /*1860*/  IMAD.IADD R9, R2, 0x1, R9 ;  /* 0x0000000102097824 */ /* 0x000fca00078e0209 */
[----:B------:R-:W-:-:S07]  /*1870*/  VOTE.ANY R0, PT, P0 ;  /* 0x0000000000007806 */ /* 0x000fce00000e0100 */
[----:B------:R-:W-:Y:S05]  /*1880*/  BSYNC.RECONVERGENT B2 ;  /* 0x0000000000027941 */ /* 0x000fea0003800200 */
.L_x_21:
[----:B------:R-:W-:Y:S01]  /*1890*/  ISETP.GT.U32.AND P1, PT, R4, 0x1, PT ;  /* 0x000000010400780c */ /* 0x000fe20003f24070 */
[----:B------:R-:W-:-:S12]  /*18a0*/  IMAD.MOV.U32 R4, RZ, RZ, R11 ;  /* 0x000000ffff047224 */ /* 0x000fd800078e000b */
[----:B------:R-:W-:Y:S05]  /*18b0*/  @P0 BRA P1, `(.L_x_22) ;  /* 0xfffffffc00ac0947 */ /* 0x000fea000083ffff */
[----:B------:R-:W-:Y:S05]  /*18c0*/  BSYNC B0 ;  /* 0x0000000000007941 */ /* 0x000fea0003800000 */
.L_x_18:
[----:B------:R1:W2:Y:S02]  /*18d0*/  LDS.64 R2, [R7+0x7200] ;  /* 0x0072000007027984 */ /* 0x0002a40000000a00 */
.L_x_17:
[----:B------:R-:W3:Y:S01]  /*18e0*/  LDC.64 R4, c[0x0][0x380] ;  /* 0x0000e000ff047b82 */ /* 0x000ee20000000a00 */
[C---:B------:R-:W-:Y:S01]  /*18f0*/  IMAD.IADD R11, R9.reuse, 0x1, -R52 ;  /* 0x00000001090b7824 */ /* 0x040fe200078e0a34 */
[----:B------:R-:W-:Y:S01]  /*1900*/  LOP3.LUT R9, R9, 0x80000000, RZ, 0xfc, !PT ;  /* 0x8000000009097812 */ /* 0x000fe200078efcff */
[----:B------:R-:W-:-:S03]  /*1910*/  IMAD R13, R72, 0x100, R39 ;  /* 0x00000100480d7824 */ /* 0x000fc600078e0227 */
[----:B0-2---:R-:W-:-:S04]  /*1920*/  IADD3 R2, P0, PT, R11, R2, RZ ;  /* 0x000000020b027210 */ /* 0x005fc80007f1e0ff */
[----:B------:R-:W-:-:S05]  /*1930*/  LEA.HI.X.SX32 R3, R11, R3, 0x1, P0 ;  /* 0x000000030b037211 */ /* 0x000fca00000f0eff */
[----:B------:R0:W-:Y:S01]  /*1940*/  STS.64 [R7+0x7200], R2 ;  /* 0x0072000207007388 */ /* 0x0001e20000000a00 */
[----:B---3--:R-:W-:-:S05]  /*1950*/  IMAD.WIDE R4, R13, 0x4, R4 ;  /* 0x000000040d047825 */ /* 0x008fca00078e0204 */
[----:B------:R0:W-:Y:S02]  /*1960*/  STG.E.STRONG.SYS desc[UR6][R4.64], R9 ;  /* 0x0000000904007986 */ /* 0x0001e4000c115906 */
.L_x_16:
[----:B------:R-:W-:Y:S05]  /*1970*/  BSYNC B1 ;  /* 0x0000000000017941 */ /* 0x000fea0003800000 */
.L_x_15:
[----:B0-----:R-:W0:Y:S01]  /*1980*/  LDC.64 R4, c[0x0][0x390] ;  /* 0x0000e400ff047b82 */ /* 0x001e220000000a00 */
[----:B------:R-:W-:Y:S02]  /*1990*/  IMAD.MOV.U32 R3, RZ, RZ, 0x1c80 ;  /* 0x00001c80ff037424 */ /* 0x000fe400078e00ff */
[----:B------:R-:W-:Y:S02]  /*19a0*/  IMAD R73, R51, 0x8, R73 ;  /* 0x0000000833497824 */ /* 0x000fe400078e0249 */
[----:B------:R-:W-:-:S03]  /*19b0*/  IMAD R0, R72, R3, 0x1c80 ;  /* 0x00001c8048007424 */ /* 0x000fc600078e0203 */
[----:B------:R-:W2:Y:S01]  /*19c0*/  LDC R11, c[0x0][0x3c0] ;  /* 0x0000f000ff0b7b82 */ /* 0x000ea20000000800 */
[----:B0-----:R-:W-:Y:S02]  /*19d0*/  ISETP.EQ.U32.AND P1, PT, R4, RZ, PT ;  /* 0x000000ff0400720c */ /* 0x001fe40003f22070 */
[----:B--2---:R-:W-:-:S04]  /*19e0*/  ISETP.GE.AND P0, PT, R0, R11, PT ;  /* 0x0000000b0000720c */ /* 0x004fc80003f06270 */
[----:B------:R-:W-:-:S04]  /*19f0*/  ISETP.EQ.OR.EX P0, PT, R5, RZ, !P0, P1 ;  /* 0x000000ff0500720c */ /* 0x000fc80004702710 */
[----:B------:R-:W-:-:S13]  /*1a00*/  ISETP.GT.U32.OR P0, PT, R39, 0xff, P0 ;  /* 0x000000ff2700780c */ /* 0x000fda0000704470 */
[----:B------:R-:W-:Y:S05]  /*1a10*/  @P0 BRA `(.L_x_23) ;  /* 0x0000000000240947 */ /* 0x000fea0003800000 */
[----:B------:R-:W0:Y:S01]  /*1a20*/  LDS.64 R2, [R7+0x7200] ;  /* 0x0072000007027984 */ /* 0x000e220000000a00 */
[C---:B------:R-:W-:Y:S02]  /*1a30*/  ISETP.GT.U32.AND P0, PT, R39.reuse, R51, PT ;  /* 0x000000332700720c */ /* 0x040fe40003f04070 */
[C---:B------:R-:W-:Y:S02]  /*1a40*/  LEA R4, P2, R39.reuse, R4, 0x3 ;  /* 0x0000000427047211 */ /* 0x040fe400078418ff */
[----:B------:R-:W-:Y:S02]  /*1a50*/  SEL R13, RZ, 0x1c80, !P0 ;  /* 0x00001c80ff0d7807 */ /* 0x000fe40004000000 */
[--C-:B------:R-:W-:Y:S02]  /*1a60*/  SHF.R.S32.HI R9, RZ, 0x1f, R52.reuse ;  /* 0x0000001fff097819 */ /* 0x100fe40000011434 */
[----:B------:R-:W-:Y:S02]  /*1a70*/  LEA.HI.X R5, R39, R5, RZ, 0x3, P2 ;  /* 0x0000000527057211 */ /* 0x000fe400010f1cff */
[----:B0-----:R-:W-:-:S04]  /*1a80*/  IADD3 R2, P0, P1, R2, R13, R52 ;  /* 0x0000000d02027210 */ /* 0x001fc8000791e034 */
[----:B------:R-:W-:-:S05]  /*1a90*/  IADD3.X R3, PT, PT, R3, RZ, R9, P0, P1 ;  /* 0x000000ff03037210 */ /* 0x000fca00007e2409 */
[----:B------:R0:W-:Y:S04]  /*1aa0*/  STG.E.64 desc[UR6][R4.64], R2 ;  /* 0x0000000204007986 */ /* 0x0001e8000c101b06 */
.L_x_23:
[----:B------:R-:W-:Y:S05]  /*1ab0*/  WARPSYNC.ALL ;  /* 0x0000000000007948 */ /* 0x000fea0003800000 */
[----:B------:R-:W-:Y:S01]  /*1ac0*/  BAR.SYNC.DEFER_BLOCKING 0x0 ;  /* 0x0000000000007b1d */ /* 0x000fe20000010000 */
[----:B------:R-:W-:-:S05]  /*1ad0*/  ISETP.GT.AND P0, PT, R0, R11, PT ;  /* 0x0000000b0000720c */ /* 0x000fca0003f04270 */
[----:B0-----:R0:W2:Y:S08]  /*1ae0*/  LDS.64 R2, [R73+0x7200] ;  /* 0x0072000049027984 */ /* 0x0010b00000000a00 */
[----:B0-----:R-:W-:Y:S05]  /*1af0*/  @P0 BRA `(.L_x_24) ;  /* 0x0000000000700947 */ /* 0x001fea0003800000 */
[----:B------:R-:W0:Y:S01]  /*1b00*/  LDCU.64 UR8, c[0x0][0x3a0] ;  /* 0x00007400ff0877ac */ /* 0x000e220008000a00 */
[C---:B------:R-:W-:Y:S02]  /*1b10*/  LOP3.LUT R5, R39.reuse, 0x3e0, RZ, 0xc0, !PT ;  /* 0x000003e027057812 */ /* 0x040fe400078ec0ff */
[----:B------:R-:W-:-:S05]  /*1b20*/  LOP3.LUT R38, R39, 0x1f, RZ, 0xc0, !PT ;  /* 0x0000001f27267812 */ /* 0x000fca00078ec0ff */
[----:B------:R-:W-:-:S05]  /*1b30*/  IMAD R5, R5, 0x13, R38 ;  /* 0x0000001305057824 */ /* 0x000fca00078e0226 */
[----:B--2---:R-:W-:-:S05]  /*1b40*/  IADD3 R0, P0, PT, R5, R2, RZ ;  /* 0x0000000205007210 */ /* 0x004fca0007f1e0ff */
[----:B------:R-:W-:Y:S01]  /*1b50*/  IMAD.X R3, RZ, RZ, R3, P0 ;  /* 0x000000ffff037224 */ /* 0x000fe200000e0603 */
[----:B0-----:R-:W-:-:S04]  /*1b60*/  LEA R2, P0, R0, UR8, 0x2 ;  /* 0x0000000800027c11 */ /* 0x001fc8000f8010ff */
[----:B------:R-:W-:-:S05]  /*1b70*/  LEA.HI.X R3, R0, UR9, R3, 0x2, P0 ;  /* 0x0000000900037c11 */ /* 0x000fca00080f1403 */
[----:B------:R-:W-:Y:S04]  /*1b80*/  STG.E desc[UR6][R2.64], R71 ;  /* 0x0000004702007986 */ /* 0x000fe8000c101906 */
        /* <DEDUP_REMOVED lines=17> */
[----:B------:R-:W-:Y:S01]  /*1ca0*/  STG.E desc[UR6][R2.64+0x900], R53 ;  /* 0x0009003502007986 */ /* 0x000fe2000c101906 */
[----:B------:R-:W-:Y:S05]  /*1cb0*/  EXIT ;  /* 0x000000000000794d */ /* 0x000fea0003800000 */
.L_x_24:
[----:B------:R-:W0:Y:S01]  /*1cc0*/  LDCU.64 UR8, c[0x0][0x3a0] ;  /* 0x00007400ff0877ac */ /* 0x000e220008000a00 */
[C---:B------:R-:W-:Y:S01]  /*1cd0*/  LOP3.LUT R5, R39.reuse, 0x3e0, RZ, 0xc0, !PT ;  /* 0x000003e027057812 */ /* 0x040fe200078ec0ff */
[----:B------:R-:W-:Y:S01]  /*1ce0*/  IMAD R72, R72, -0x1c80, R11 ;  /* 0xffffe38048487824 */ /* 0x000fe200078e020b */
[----:B------:R-:W-:-:S05]  /*1cf0*/  LOP3.LUT R38, R39, 0x1f, RZ, 0xc0, !PT ;  /* 0x0000001f27267812 */ /* 0x000fca00078ec0ff */
[----:B------:R-:W-:-:S04]  /*1d00*/  IMAD R5, R5, 0x13, R38 ;  /* 0x0000001305057824 */ /* 0x000fc800078e0226 */
[C---:B-1----:R-:W-:Y:S01]  /*1d10*/  VIADD R7, R5.reuse, 0x20 ;  /* 0x0000002005077836 */ /* 0x042fe20000000000 */
[C---:B--2---:R-:W-:Y:S01]  /*1d20*/  IADD3 R0, P0, PT, R5.reuse, R2, RZ ;  /* 0x0000000205007210 */ /* 0x044fe20007f1e0ff */
[C---:B------:R-:W-:Y:S01]  /*1d30*/  VIADD R9, R5.reuse, 0x40 ;  /* 0x0000004005097836 */ /* 0x040fe20000000000 */
[CC--:B------:R-:W-:Y:S01]  /*1d40*/  ISETP.GE.AND P1, PT, R5.reuse, R72.reuse, PT ;  /* 0x000000480500720c */ /* 0x0c0fe20003f26270 */
[----:B------:R-:W-:Y:S01]  /*1d50*/  VIADD R11, R5, 0x60 ;  /* 0x00000060050b7836 */ /* 0x000fe20000000000 */
[-C--:B------:R-:W-:Y:S01]  /*1d60*/  ISETP.GE.AND P2, PT, R7, R72.reuse, PT ;  /* 0x000000480700720c */ /* 0x080fe20003f46270 */
[----:B------:R-:W-:Y:S01]  /*1d70*/  IMAD.X R3, RZ, RZ, R3, P0 ;  /* 0x000000ffff037224 */ /* 0x000fe200000e0603 */
[C---:B0-----:R-:W-:Y:S01]  /*1d80*/  LEA R2, P0, R0.reuse, UR8, 0x2 ;  /* 0x0000000800027c11 */ /* 0x041fe2000f8010ff */
[----:B------:R-:W-:Y:S01]  /*1d90*/  VIADD R7, R5, 0x80 ;  /* 0x0000008005077836 */ /* 0x000fe20000000000 */
[----:B------:R-:W-:Y:S01]  /*1da0*/  ISETP.GE.AND P3, PT, R9, R72, PT ;  /* 0x000000480900720c */ /* 0x000fe20003f66270 */
[----:B------:R-:W-:Y:S01]  /*1db0*/  VIADD R9, R5, 0xa0 ;  /* 0x000000a005097836 */ /* 0x000fe20000000000 */
[----:B------:R-:W-:-:S02]  /*1dc0*/  LEA.HI.X R3, R0, UR9, R3, 0x2, P0 ;  /* 0x0000000900037c11 */ /* 0x000fc400080f1403 */
[-C--:B------:R-:W-:Y:S01]  /*1dd0*/  ISETP.GE.AND P5, PT, R7, R72.reuse, PT ;  /* 0x000000480700720c */ /* 0x080fe20003fa6270 */
[----:B------:R-:W-:Y:S01]  /*1de0*/  VIADD R7, R5, 0xe0 ;  /* 0x000000e005077836 */ /* 0x000fe20000000000 */
[-C--:B------:R-:W-:Y:S01]  /*1df0*/  ISETP.GE.AND P4, PT, R11, R72.reuse, PT ;  /* 0x000000480b00720c */ /* 0x080fe20003f86270 */
[----:B------:R-:W-:Y:S01]  /*1e00*/  VIADD R11, R5, 0xc0 ;  /* 0x000000c0050b7836 */ /* 0x000fe20000000000 */
[----:B------:R0:W-:Y:S01]  /*1e10*/  @!P1 STG.E desc[UR6][R2.64], R71 ;  /* 0x0000004702009986 */ /* 0x0001e2000c101906 */
[-C--:B------:R-:W-:Y:S01]  /*1e20*/  ISETP.GE.AND P6, PT, R9, R72.reuse, PT ;  /* 0x000000480900720c */ /* 0x080fe20003fc6270 */
[----:B------:R-:W-:Y:S01]  /*1e30*/  VIADD R9, R5, 0x100 ;  /* 0x0000010005097836 */ /* 0x000fe20000000000 */
[-C--:B------:R-:W-:Y:S01]  /*1e40*/  ISETP.GE.AND P1, PT, R7, R72.reuse, PT ;  /* 0x000000480700720c */ /* 0x080fe20003f26270 */
[----:B------:R-:W-:Y:S01]  /*1e50*/  VIADD R7, R5, 0x120 ;  /* 0x0000012005077836 */ /* 0x000fe20000000000 */
[-C--:B------:R-:W-:Y:S01]  /*1e60*/  ISETP.GE.AND P0, PT, R11, R72.reuse, PT ;  /* 0x000000480b00720c */ /* 0x080fe20003f06270 */
[----:B------:R0:W-:Y:S01]  /*1e70*/  @!P2 STG.E desc[UR6][R2.64+0x80], R70 ;  /* 0x000080460200a986 */ /* 0x0001e2000c101906 */
[----:B------:R-:W-:Y:S01]  /*1e80*/  ISETP.GE.AND P2, PT, R9, R72, PT ;  /* 0x000000480900720c */ /* 0x000fe20003f46270 */
[----:B------:R-:W-:-:S02]  /*1e90*/  VIADD R9, R5, 0x140 ;  /* 0x0000014005097836 */ /* 0x000fc40000000000 */
[----:B------:R0:W-:Y:S01]  /*1ea0*/  @!P3 STG.E desc[UR6][R2.64+0x100], R69 ;  /* 0x000100450200b986 */ /* 0x0001e2000c101906 */
[-C--:B------:R-:W-:Y:S01]  /*1eb0*/  ISETP.GE.AND P3, PT, R7, R72.reuse, PT ;  /* 0x000000480700720c */ /* 0x080fe20003f66270 */
[----:B------:R-:W-:Y:S02]  /*1ec0*/  VIADD R7, R5, 0x160 ;  /* 0x0000016005077836 */ /* 0x000fe40000000000 */
[----:B------:R0:W-:Y:S01]  /*1ed0*/  @!P4 STG.E desc[UR6][R2.64+0x180], R68 ;  /* 0x000180440200c986 */ /* 0x0001e2000c101906 */
[-C--:B------:R-:W-:Y:S01]  /*1ee0*/  ISETP.GE.AND P4, PT, R9, R72.reuse, PT ;  /* 0x000000480900720c */ /* 0x080fe20003f86270 */
[----:B------:R-:W-:Y:S02]  /*1ef0*/  VIADD R9, R5, 0x180 ;  /* 0x0000018005097836 */ /* 0x000fe40000000000 */
        /* <DEDUP_REMOVED lines=14> */
[C---:B------:R-:W-:Y:S02]  /*1fe0*/  VIADD R7, R5.reuse, 0x220 ;  /* 0x0000022005077836 */ /* 0x040fe40000000000 */
[----:B------:R-:W-:Y:S01]  /*1ff0*/  VIADD R5, R5, 0x240 ;  /* 0x0000024005057836 */ /* 0x000fe20000000000 */
[----:B------:R0:W-:Y:S01]  /*2000*/  @!P3 STG.E desc[UR6][R2.64+0x480], R62 ;  /* 0x0004803e0200b986 */ /* 0x0001e2000c101906 */
[----:B------:R-:W-:-:S03]  /*2010*/  ISETP.GE.AND P3, PT, R9, R72, PT ;  /* 0x000000480900720c */ /* 0x000fc60003f66270 */
[----:B------:R0:W-:Y:S01]  /*2020*/  @!P4 STG.E desc[UR6][R2.64+0x500], R61 ;  /* 0x0005003d0200c986 */ /* 0x0001e2000c101906 */
[----:B------:R-:W-:-:S03]  /*2030*/  ISETP.GE.AND P4, PT, R7, R72, PT ;  /* 0x000000480700720c */ /* 0x000fc60003f86270 */
[----:B------:R0:W-:Y:S01]  /*2040*/  @!P5 STG.E desc[UR6][R2.64+0x580], R60 ;  /* 0x0005803c0200d986 */ /* 0x0001e2000c101906 */
[----:B------:R-:W-:-:S03]  /*2050*/  ISETP.GE.AND P5, PT, R5, R72, PT ;  /* 0x000000480500720c */ /* 0x000fc60003fa6270 */
[----:B------:R0:W-:Y:S04]  /*2060*/  @!P6 STG.E desc[UR6][R2.64+0x600], R59 ;  /* 0x0006003b0200e986 */ /* 0x0001e8000c101906 */
[----:B------:R0:W-:Y:S04]  /*2070*/  @!P0 STG.E desc[UR6][R2.64+0x680], R58 ;  /* 0x0006803a02008986 */ /* 0x0001e8000c101906 */
[----:B------:R0:W-:Y:S04]  /*2080*/  @!P1 STG.E desc[UR6][R2.64+0x700], R57 ;  /* 0x0007003902009986 */ /* 0x0001e8000c101906 */
[----:B------:R0:W-:Y:S04]  /*2090*/  @!P2 STG.E desc[UR6][R2.64+0x780], R56 ;  /* 0x000780380200a986 */ /* 0x0001e8000c101906 */
[----:B------:R0:W-:Y:S04]  /*20a0*/  @!P3 STG.E desc[UR6][R2.64+0x800], R55 ;  /* 0x000800370200b986 */ /* 0x0001e8000c101906 */
[----:B------:R0:W-:Y:S01]  /*20b0*/  @!P4 STG.E desc[UR6][R2.64+0x880], R54 ;  /* 0x000880360200c986 */ /* 0x0001e2000c101906 */
[----:B------:R-:W-:Y:S05]  /*20c0*/  @P5 EXIT ;  /* 0x000000000000594d */ /* 0x000fea0003800000 */
[----:B------:R-:W-:Y:S01]  /*20d0*/  STG.E desc[UR6][R2.64+0x900], R53 ;  /* 0x0009003502007986 */ /* 0x000fe2000c101906 */
[----:B------:R-:W-:Y:S05]  /*20e0*/  EXIT ;  /* 0x000000000000794d */ /* 0x000fea0003800000 */
.L_x_14:
[----:B------:R-:W-:Y:S01]  /*20f0*/  IMAD.MOV.U32 R38, RZ, RZ, RZ ;  /* 0x000000ffff267224 */ /* 0x000fe200078e00ff */
[C---:B------:R-:W-:Y:S01]  /*2100*/  ISETP.GT.U32.AND P0, PT, R39.reuse, 0x1f, PT ;  /* 0x0000001f2700780c */ /* 0x040fe20003f04070 */
[----:B------:R-:W-:Y:S05]  /*2110*/  WARPSYNC.ALL ;  /* 0x0000000000007948 */ /* 0x000fea0003800000 */
[----:B------:R-:W-:-:S04]  /*2120*/  IMAD.HI.U32 R0, R39, 0x15555556, R38 ;  /* 0x1555555627007827 */ /* 0x000fc800078e0026 */
[----:B------:R-:W-:-:S05]  /*2130*/  IMAD R3, R0, 0x4, R73 ;  /* 0x0000000400037824 */ /* 0x000fca00078e0249 */
[----:B------:R0:W-:Y:S01]  /*2140*/  STS [R3+0x3410], R52 ;  /* 0x0034103403007388 */ /* 0x0001e20000000800 */
[----:B------:R-:W-:Y:S06]  /*2150*/  BAR.SYNC.DEFER_BLOCKING 0x0 ;  /* 0x0000000000007b1d */ /* 0x000fec0000010000 */
[----:B------:R-:W-:Y:S05]  /*2160*/  @P0 BRA `(.L_x_25) ;  /* 0x0000000000e40947 */ /* 0x000fea0003800000 */
[C-C-:B------:R-:W-:Y:S01]  /*2170*/  IMAD R0, R39.reuse, 0x34, R73.reuse ;  /* 0x0000003427007824 */ /* 0x140fe200078e0249 */
[----:B------:R-:W-:Y:S01]  /*2180*/  UMOV UR5, 0xffffffff ;  /* 0xffffffff00057882 */ /* 0x000fe20000000000 */
[C-C-:B------:R-:W-:Y:S02]  /*2190*/  IMAD R4, R39.reuse, 0x34, R73.reuse ;  /* 0x0000003427047824 */ /* 0x140fe400078e0249 */
[----:B0-----:R-:W-:Y:S01]  /*21a0*/  IMAD R3, R39, 0x34, R73 ;  /* 0x0000003427037824 */ /* 0x001fe200078e0249 */
[----:B------:R-:W-:Y:S04]  /*21b0*/  LDS R14, [R0+0x3410] ;  /* 0x00341000000e7984 */ /* 0x000fe80000000800 */
[----:B------:R-:W-:Y:S04]  /*21c0*/  LDS R13, [R0+0x3414] ;  /* 0x00341400000d7984 */ /* 0x000fe80000000800 */
[----:B------:R-:W0:Y:S04]  /*21d0*/  LDS R12, [R0+0x3418] ;  /* 0x00341800000c7984 */ /* 0x000e280000000800 */
[----:B------:R-:W-:Y:S04]  /*21e0*/  LDS R11, [R0+0x341c] ;  /* 0x00341c00000b7984 */ /* 0x000fe80000000800 */
[----:B------:R-:W2:Y:S04]  /*21f0*/  LDS R10, [R0+0x3420] ;  /* 0x00342000000a7984 */ /* 0x000ea80000000800 */
[----:B------:R-:W-:Y:S04]  /*2200*/  LDS R9, [R0+0x3424] ;  /* 0x0034240000097984 */ /* 0x000fe80000000800 */
[----:B------:R-:W3:Y:S04]  /*2210*/  LDS R8, [R0+0x3428] ;  /* 0x0034280000087984 */ /* 0x000ee80000000800 */
[----:B-1----:R-:W-:Y:S04]  /*2220*/  LDS R7, [R0+0x342c] ;  /* 0x00342c0000077984 */ /* 0x002fe80000000800 */
[----:B------:R-:W1:Y:S04]  /*2230*/  LDS R6, [R0+0x3430] ;  /* 0x0034300000067984 */ /* 0x000e680000000800 */
[----:B------:R-:W-:Y:S04]  /*2240*/  LDS R5, [R0+0x3434] ;  /* 0x0034340000057984 */ /* 0x000fe80000000800 */
[----:B------:R-:W4:Y:S04]  /*2250*/  LDS R4, [R4+0x3438] ;  /* 0x0034380004047984 */ /* 0x000f280000000800 */
[----:B------:R-:W5:Y:S01]  /*2260*/  LDS R2, [R3+0x343c] ;  /* 0x00343c0003027984 */ /* 0x000f620000000800 */
[----:B0-----:R-:W-:-:S04]  /*2270*/  IADD3 R74, PT, PT, R12, R13, R14 ;  /* 0x0000000d0c4a7210 */ /* 0x001fc80007ffe00e */
[----:B--2---:R-:W-:-:S04]  /*2280*/  IADD3 R74, PT, PT, R10, R74, R11 ;  /* 0x0000004a0a4a7210 */ /* 0x004fc80007ffe00b */
[----:B---3--:R-:W-:-:S04]  /*2290*/  IADD3 R74, PT, PT, R8, R74, R9 ;  /* 0x0000004a084a7210 */ /* 0x008fc80007ffe009 */
[----:B-1----:R-:W-:-:S04]  /*22a0*/  IADD3 R74, PT, PT, R6, R74, R7 ;  /* 0x0000004a064a7210 */ /* 0x002fc80007ffe007 */
[----:B----4-:R-:W-:-:S05]  /*22b0*/  IADD3 R75, PT, PT, R4, R74, R5 ;  /* 0x0000004a044b7210 */ /* 0x010fca0007ffe005 */
[----:B-----5:R-:W-:Y:S01]  /*22c0*/  IMAD.IADD R2, R2, 0x1, R75 ;  /* 0x0000000102027824 */ /* 0x020fe200078e024b */
[----:B------:R-:W-:Y:S06]  /*22d0*/  BRA.DIV UR5, `(.L_x_26) ;  /* 0x0000005a05807947 */ /* 0x000fec000b800000 */
[----:B------:R-:W0:Y:S02]  /*22e0*/  SHFL.UP P0, R77, R2, 0x1, RZ ;  /* 0x04200000024d7989 */ /* 0x000e2400000000ff */
[----:B0-----:R-:W-:-:S05]  /*22f0*/  @P0 IMAD.IADD R77, R2, 0x1, R77 ;  /* 0x00000001024d0824 */ /* 0x001fca00078e024d */
[----:B------:R-:W0:Y:S02]  /*2300*/  SHFL.UP P0, R74, R77, 0x2, RZ ;  /* 0x044000004d4a7989 */ /* 0x000e2400000000ff */
[----:B0-----:R-:W-:-:S05]  /*2310*/  @P0 IMAD.IADD R74, R77, 0x1, R74 ;  /* 0x000000014d4a0824 */ /* 0x001fca00078e024a */
[----:B------:R-:W0:Y:S02]  /*2320*/  SHFL.UP P0, R77, R74, 0x4, RZ ;  /* 0x048000004a4d7989 */ /* 0x000e2400000000ff */
[----:B0-----:R-:W-:-:S05]  /*2330*/  @P0 IMAD.IADD R77, R74, 0x1, R77 ;  /* 0x000000014a4d0824 */ /* 0x001fca00078e024d */
[----:B------:R-:W0:Y:S02]  /*2340*/  SHFL.UP P0, R74, R77, 0x8, RZ ;  /* 0x050000004d4a7989 */ /* 0x000e2400000000ff */
[----:B0-----:R-:W-:-:S05]  /*2350*/  @P0 IMAD.IADD R74, R77, 0x1, R74 ;  /* 0x000000014d4a0824 */ /* 0x001fca00078e024a */
[----:B------:R0:W1:Y:S02]  /*2360*/  SHFL.UP P0, R0, R74, 0x10, RZ ;  /* 0x060000004a007989 */ /* 0x00006400000000ff */
.L_x_118:
[----:B-1----:R-:W-:-:S04]  /*2370*/  @P0 IMAD.IADD R0, R74, 0x1, R0 ;  /* 0x000000014a000824 */ /* 0x002fc800078e0200 */
[----:B------:R-:W-:-:S04]  /*2380*/  IMAD.IADD R2, R0, 0x1, -R2 ;  /* 0x0000000100027824 */ /* 0x000fc800078e0a02 */
[----:B------:R-:W-:Y:S01]  /*2390*/  IMAD.IADD R14, R14, 0x1, R2 ;  /* 0x000000010e0e7824 */ /* 0x000fe200078e0202 */
[----:B------:R2:W-:Y:S03]  /*23a0*/  STS [R3+0x3410], R2 ;  /* 0x0034100203007388 */ /* 0x0005e60000000800 */
        /* <DEDUP_REMOVED lines=19> */
[----:B------:R2:W-:Y:S04]  /*24e0*/  STS [R3+0x3438], R5 ;  /* 0x0034380503007388 */ /* 0x0005e80000000800 */
[----:B------:R2:W-:Y:S02]  /*24f0*/  STS [R3+0x343c], R4 ;  /* 0x00343c0403007388 */ /* 0x0005e40000000800 */
.L_x_25:
[----:B------:R-:W3:Y:S01]  /*2500*/  LDL R0, [R1+0x8] ;  /* 0x0000080001007983 */ /* 0x000ee20000100800 */
[----:B------:R-:W-:Y:S05]  /*2510*/  WARPSYNC.ALL ;  /* 0x0000000000007948 */ /* 0x000fea0003800000 */
[----:B--2---:R-:W-:Y:S01]  /*2520*/  IMAD.MOV.U32 R2, RZ, RZ, RZ ;  /* 0x000000ffff027224 */ /* 0x004fe200078e00ff */
[----:B------:R-:W-:Y:S01]  /*2530*/  BSSY.RECONVERGENT B0, `(.L_x_27) ;  /* 0x000002d000007945 */ /* 0x000fe20003800200 */
[----:B0-----:R-:W-:Y:S02]  /*2540*/  IMAD.MOV.U32 R3, RZ, RZ, R39 ;  /* 0x000000ffff037224 */ /* 0x001fe400078e0027 */
[----:B------:R-:W-:-:S04]  /*2550*/  IMAD.HI.U32 R2, R39, 0x15555556, R2 ;  /* 0x1555555627027827 */ /* 0x000fc800078e0002 */
[--C-:B------:R-:W-:Y:S01]  /*2560*/  IMAD R2, R2, 0x4, R73.reuse ;  /* 0x0000000402027824 */ /* 0x100fe200078e0249 */
[----:B------:R-:W-:Y:S06]  /*2570*/  BAR.SYNC.DEFER_BLOCKING 0x0 ;  /* 0x0000000000007b1d */ /* 0x000fec0000010000 */
[----:B------:R0:W2:Y:S01]  /*2580*/  LDS R3, [R2+0x3410] ;  /* 0x0034100002037984 */ /* 0x0000a20000000800 */
[----:B---3--:R-:W-:Y:S01]  /*2590*/  ISETP.NE.AND P0, PT, R0, RZ, PT ;  /* 0x000000ff0000720c */ /* 0x008fe20003f05270 */
[----:B------:R-:W-:-:S12]  /*25a0*/  IMAD R0, R39, 0x4, R73 ;  /* 0x0000000427007824 */ /* 0x000fd800078e0249 */
[----:B0-2---:R-:W-:Y:S05]  /*25b0*/  @P0 BRA `(.L_x_28) ;  /* 0x0000000000900947 */ /* 0x005fea0003800000 */
[----:B------:R-:W0:Y:S04]  /*25c0*/  LDS R10, [R0] ;  /* 0x00000000000a7984 */ /* 0x000e280000000800 */
[----:B------:R-:W2:Y:S04]  /*25d0*/  LDS R9, [R0+0x400] ;  /* 0x0004000000097984 */ /* 0x000ea80000000800 */
[----:B------:R-:W3:Y:S04]  /*25e0*/  LDS R8, [R0+0x800] ;  /* 0x0008000000087984 */ /* 0x000ee80000000800 */
[----:B-1----:R-:W1:Y:S04]  /*25f0*/  LDS R6, [R0+0xc00] ;  /* 0x000c000000067984 */ /* 0x002e680000000800 */
[----:B------:R-:W4:Y:S04]  /*2600*/  LDS R4, [R0+0x1000] ;  /* 0x0010000000047984 */ /* 0x000f280000000800 */
[----:B------:R-:W5:Y:S04]  /*2610*/  LDS R2, [R0+0x1400] ;  /* 0x0014000000027984 */ /* 0x000f680000000800 */
[----:B------:R-:W5:Y:S04]  /*2620*/  LDS R5, [R0+0x1c00] ;  /* 0x001c000000057984 */ /* 0x000f680000000800 */
[----:B------:R-:W5:Y:S04]  /*2630*/  LDS R12, [R0+0x2000] ;  /* 0x00200000000c7984 */ /* 0x000f680000000800 */
[----:B------:R-:W5:Y:S04]  /*2640*/  LDS R76, [R0+0x2400] ;  /* 0x00240000004c7984 */ /* 0x000f680000000800 */
[----:B------:R-:W5:Y:S01]  /*2650*/  LDS R74, [R0+0x2800] ;  /* 0x00280000004a7984 */ /* 0x000f620000000800 */
[----:B0-----:R-:W-:-:S03]  /*2660*/  IMAD.IADD R7, R3, 0x1, R10 ;  /* 0x0000000103077824 */ /* 0x001fc600078e020a */
[----:B------:R-:W0:Y:S01]  /*2670*/  LDS R14, [R0+0x2c00] ;  /* 0x002c0000000e7984 */ /* 0x000e220000000800 */
[----:B--2---:R-:W-:-:S03]  /*2680*/  IMAD.IADD R9, R3, 0x1, R9 ;  /* 0x0000000103097824 */ /* 0x004fc600078e0209 */
[----:B------:R-:W2:Y:S01]  /*2690*/  LDS R10, [R0+0x1800] ;  /* 0x00180000000a7984 */ /* 0x000ea20000000800 */
[----:B---3--:R-:W-:-:S03]  /*26a0*/  IMAD.IADD R11, R3, 0x1, R8 ;  /* 0x00000001030b7824 */ /* 0x008fc600078e0208 */
[----:B------:R4:W-:Y:S01]  /*26b0*/  STS [R0], R7 ;  /* 0x0000000700007388 */ /* 0x0009e20000000800 */
[----:B-1----:R-:W-:-:S03]  /*26c0*/  IMAD.IADD R13, R3, 0x1, R6 ;  /* 0x00000001030d7824 */ /* 0x002fc600078e0206 */
[----:B------:R1:W-:Y:S04]  /*26d0*/  STS [R0+0x400], R9 ;  /* 0x0004000900007388 */ /* 0x0003e80000000800 */
[----:B------:R3:W-:Y:S01]  /*26e0*/  STS [R0+0x800], R11 ;  /* 0x0008000b00007388 */ /* 0x0007e20000000800 */
[----:B----4-:R-:W-:-:S03]  /*26f0*/  IMAD.IADD R7, R3, 0x1, R4 ;  /* 0x0000000103077824 */ /* 0x010fc600078e0204 */
[----:B------:R0:W-:Y:S01]  /*2700*/  STS [R0+0xc00], R13 ;  /* 0x000c000d00007388 */ /* 0x0001e20000000800 */
[C---:B-----5:R-:W-:Y:S02]  /*2710*/  IMAD.IADD R75, R3.reuse, 0x1, R2 ;  /* 0x00000001034b7824 */ /* 0x060fe400078e0202 */
[C---:B------:R-:W-:Y:S01]  /*2720*/  IMAD.IADD R5, R3.reuse, 0x1, R5 ;  /* 0x0000000103057824 */ /* 0x040fe200078e0205 */
[----:B------:R4:W-:Y:S01]  /*2730*/  STS [R0+0x1000], R7 ;  /* 0x0010000700007388 */ /* 0x0009e20000000800 */
[----:B------:R-:W-:-:S03]  /*2740*/  IMAD.IADD R12, R3, 0x1, R12 ;  /* 0x00000001030c7824 */ /* 0x000fc600078e020c */
[----:B------:R4:W-:Y:S01]  /*2750*/  STS [R0+0x1400], R75 ;  /* 0x0014004b00007388 */ /* 0x0009e20000000800 */
[----:B-1----:R-:W-:-:S03]  /*2760*/  IMAD.IADD R9, R3, 0x1, R76 ;  /* 0x0000000103097824 */ /* 0x002fc600078e024c */
[----:B------:R4:W-:Y:S01]  /*2770*/  STS [R0+0x1c00], R5 ;  /* 0x001c000500007388 */ /* 0x0009e20000000800 */
[----:B---3--:R-:W-:-:S03]  /*2780*/  IMAD.IADD R11, R3, 0x1, R74 ;  /* 0x00000001030b7824 */ /* 0x008fc600078e024a */
[----:B------:R4:W-:Y:S01]  /*2790*/  STS [R0+0x2000], R12 ;  /* 0x0020000c00007388 */ /* 0x0009e20000000800 */
[----:B0-----:R-:W-:-:S03]  /*27a0*/  IMAD.IADD R13, R3, 0x1, R14 ;  /* 0x00000001030d7824 */ /* 0x001fc600078e020e */
[----:B------:R4:W-:Y:S01]  /*27b0*/  STS [R0+0x2400], R9 ;  /* 0x0024000900007388 */ /* 0x0009e20000000800 */
[----:B--2---:R-:W-:-:S03]  /*27c0*/  IMAD.IADD R77, R3, 0x1, R10 ;  /* 0x00000001034d7824 */ /* 0x004fc600078e020a */
[----:B------:R4:W-:Y:S04]  /*27d0*/  STS [R0+0x2800], R11 ;  /* 0x0028000b00007388 */ /* 0x0009e80000000800 */
[----:B------:R4:W-:Y:S04]  /*27e0*/  STS [R0+0x1800], R77 ;  /* 0x0018004d00007388 */ /* 0x0009e80000000800 */
[----:B------:R4:W-:Y:S02]  /*27f0*/  STS [R0+0x2c00], R13 ;  /* 0x002c000d00007388 */ /* 0x0009e40000000800 */
.L_x_28:
[----:B------:R-:W-:Y:S05]  /*2800*/  BSYNC.RECONVERGENT B0 ;  /* 0x0000000000007941 */ /* 0x000fea0003800200 */
.L_x_27:
[----:B------:R-:W-:Y:S01]  /*2810*/  BAR.SYNC.DEFER_BLOCKING 0x0 ;  /* 0x0000000000007b1d */ /* 0x000fe20000010000 */
[----:B------:R-:W-:-:S05]  /*2820*/  R2P PR, R51, 0x7f ;  /* 0x0000007f33007804 */ /* 0x000fca0000000000 */
[----:B------:R-:W-:Y:S01]  /*2830*/  BSSY.RECONVERGENT B0, `(.L_x_29) ;  /* 0x0000022000007945 */ /* 0x000fe20003800200 */
[----:B------:R-:W0:Y:S07]  /*2840*/  S2R R4, SR_LANEID ;  /* 0x0000000000047919 */ /* 0x000e2e0000000000 */
[----:B------:R-:W-:Y:S02]  /*2850*/  VOTE.ANY R2, PT, P0 ;  /* 0x0000000000027806 */ /* 0x000fe400000e0100 */
[----:B----4-:R-:W-:-:S02]  /*2860*/  VOTE.ANY R5, PT, P1 ;  /* 0x0000000000057806 */ /* 0x010fc400008e0100 */
[----:B------:R-:W-:Y:S02]  /*2870*/  @!P0 LOP3.LUT R2, RZ, R2, RZ, 0x33, !PT ;  /* 0x00000002ff028212 */ /* 0x000fe400078e33ff */
[----:B-1----:R-:W-:Y:S02]  /*2880*/  VOTE.ANY R7, PT, P2 ;  /* 0x0000000000077806 */ /* 0x002fe400010e0100 */
[----:B------:R-:W-:Y:S02]  /*2890*/  @!P1 LOP3.LUT R5, RZ, R5, RZ, 0x33, !PT ;  /* 0x00000005ff059212 */ /* 0x000fe400078e33ff */
[----:B------:R-:W-:Y:S02]  /*28a0*/  VOTE.ANY R9, PT, P3 ;  /* 0x0000000000097806 */ /* 0x000fe400018e0100 */
[----:B------:R-:W-:Y:S02]  /*28b0*/  @!P2 LOP3.LUT R7, RZ, R7, RZ, 0x33, !PT ;  /* 0x00000007ff07a212 */ /* 0x000fe400078e33ff */
[----:B------:R-:W-:-:S02]  /*28c0*/  LOP3.LUT R2, R5, R2, RZ, 0xc0, !PT ;  /* 0x0000000205027212 */ /* 0x000fc400078ec0ff */
[----:B------:R-:W-:Y:S02]  /*28d0*/  @!P3 LOP3.LUT R9, RZ, R9, RZ, 0x33, !PT ;  /* 0x00000009ff09b212 */ /* 0x000fe400078e33ff */
[----:B------:R-:W-:Y:S02]  /*28e0*/  LOP3.LUT R2, R7, R2, RZ, 0xc0, !PT ;  /* 0x0000000207027212 */ /* 0x000fe400078ec0ff */
[----:B------:R-:W-:Y:S02]  /*28f0*/  VOTE.ANY R5, PT, P4 ;  /* 0x0000000000057806 */ /* 0x000fe400020e0100 */
[----:B------:R-:W-:Y:S02]  /*2900*/  LOP3.LUT R2, R9, R2, RZ, 0xc0, !PT ;  /* 0x0000000209027212 */ /* 0x000fe400078ec0ff */
[----:B------:R-:W-:Y:S02]  /*2910*/  @!P4 LOP3.LUT R5, RZ, R5, RZ, 0x33, !PT ;  /* 0x00000005ff05c212 */ /* 0x000fe400078e33ff */
[----:B------:R-:W-:-:S02]  /*2920*/  VOTE.ANY R7, PT, P5 ;  /* 0x0000000000077806 */ /* 0x000fc400028e0100 */
[----:B------:R-:W-:Y:S02]  /*2930*/  LOP3.LUT R2, R5, R2, RZ, 0xc0, !PT ;  /* 0x0000000205027212 */ /* 0x000fe400078ec0ff */
[----:B------:R-:W-:Y:S02]  /*2940*/  LOP3.LUT P0, RZ, R51, 0x80, RZ, 0xc0, !PT ;  /* 0x0000008033ff7812 */ /* 0x000fe4000780c0ff */
[----:B------:R-:W-:Y:S02]  /*2950*/  @!P5 LOP3.LUT R7, RZ, R7, RZ, 0x33, !PT ;  /* 0x00000007ff07d212 */ /* 0x000fe400078e33ff */
[----:B------:R-:W-:Y:S02]  /*2960*/  VOTE.ANY R6, PT, P6 ;  /* 0x0000000000067806 */ /* 0x000fe400030e0100 */
[----:B------:R-:W-:Y:S02]  /*2970*/  LOP3.LUT R7, R7, R2, RZ, 0xc0, !PT ;  /* 0x0000000207077212 */ /* 0x000fe400078ec0ff */
[----:B------:R-:W1:Y:S01]  /*2980*/  S2R R2, SR_LEMASK ;  /* 0x0000000000027919 */ /* 0x000e620000003a00 */
[----:B------:R-:W-:-:S04]  /*2990*/  @!P6 LOP3.LUT R6, RZ, R6, RZ, 0x33, !PT ;  /* 0x00000006ff06e212 */ /* 0x000fc800078e33ff */
[----:B------:R-:W-:Y:S02]  /*29a0*/  VOTE.ANY R8, PT, P0 ;  /* 0x0000000000087806 */ /* 0x000fe400000e0100 */
[----:B------:R-:W-:Y:S02]  /*29b0*/  LOP3.LUT R7, R6, R7, RZ, 0xc0, !PT ;  /* 0x0000000706077212 */ /* 0x000fe400078ec0ff */
[----:B------:R-:W-:-:S04]  /*29c0*/  @!P0 LOP3.LUT R8, RZ, R8, RZ, 0x33, !PT ;  /* 0x00000008ff088212 */ /* 0x000fc800078e33ff */
[----:B------:R-:W-:Y:S01]  /*29d0*/  LOP3.LUT R9, R8, R7, RZ, 0xc0, !PT ;  /* 0x0000000708097212 */ /* 0x000fe200078ec0ff */
[----:B------:R-:W-:-:S03]  /*29e0*/  IMAD.MOV.U32 R8, RZ, RZ, RZ ;  /* 0x000000ffff087224 */ /* 0x000fc600078e00ff */
[----:B------:R-:W0:Y:S01]  /*29f0*/  FLO.U32 R7, R9 ;  /* 0x0000000900077300 */ /* 0x000e2200000e0000 */
[----:B-1----:R-:W-:Y:S02]  /*2a00*/  LOP3.LUT R5, R2, R9, RZ, 0xc0, !PT ;  /* 0x0000000902057212 */ /* 0x002fe400078ec0ff */
[----:B0-----:R-:W-:-:S05]  /*2a10*/  ISETP.NE.AND P0, PT, R4, R7, PT ;  /* 0x000000070400720c */ /* 0x001fca0003f05270 */
[----:B------:R-:W0:Y:S08]  /*2a20*/  POPC R5, R5 ;  /* 0x0000000500057309 */ /* 0x000e300000000000 */
[----:B------:R-:W-:Y:S05]  /*2a30*/  @P0 BRA `(.L_x_30) ;  /* 0x0000000000040947 */ /* 0x000fea0003800000 */
[----:B0-----:R1:W2:Y:S02]  /*2a40*/  ATOMS.ADD R8, [R30], R5 ;  /* 0x000000051e08738c */ /* 0x0012a40000000000 */
.L_x_30:
[----:B------:R-:W-:Y:S05]  /*2a50*/  BSYNC.RECONVERGENT B0 ;  /* 0x0000000000007941 */ /* 0x000fea0003800200 */
.L_x_29:
[----:B------:R-:W3:Y:S01]  /*2a60*/  LDCU UR5, c[0x0][0x3c4] ;  /* 0x00007880ff0577ac */ /* 0x000ee20008000800 */
[----:B--2---:R2:W4:Y:S01]  /*2a70*/  SHFL.IDX PT, R8, R8, R7, 0x1f ;  /* 0x00001f0708087589 */ /* 0x00452200000e0000 */
[----:B------:R-:W-:Y:S01]  /*2a80*/  BSSY.RECONVERGENT B0, `(.L_x_31) ;  /* 0x0000023000007945 */ /* 0x000fe20003800200 */
[----:B------:R-:W-:Y:S01]  /*2a90*/  IMAD.MOV.U32 R12, RZ, RZ, RZ ;  /* 0x000000ffff0c7224 */ /* 0x000fe200078e00ff */
[----:B---3--:R-:W-:-:S04]  /*2aa0*/  SHF.R.U32.HI R6, RZ, UR5, R70 ;  /* 0x00000005ff067c19 */ /* 0x008fc80008011646 */
[----:B------:R-:W-:-:S04]  /*2ab0*/  LOP3.LUT R10, R6, UR4, RZ, 0x30, !PT ;  /* 0x00000004060a7c12 */ /* 0x000fc8000f8e30ff */
[----:B------:R-:W-:-:S13]  /*2ac0*/  R2P PR, R10, 0x7f ;  /* 0x0000007f0a007804 */ /* 0x000fda0000000000 */
[----:B------:R-:W-:Y:S02]  /*2ad0*/  VOTE.ANY R6, PT, P0 ;  /* 0x0000000000067806 */ /* 0x000fe400000e0100 */
[----:B------:R-:W-:Y:S02]  /*2ae0*/  VOTE.ANY R9, PT, P1 ;  /* 0x0000000000097806 */ /* 0x000fe400008e0100 */
[----:B------:R-:W-:Y:S02]  /*2af0*/  @!P0 LOP3.LUT R6, RZ, R6, RZ, 0x33, !PT ;  /* 0x00000006ff068212 */ /* 0x000fe400078e33ff */
[----:B------:R-:W-:Y:S02]  /*2b00*/  @!P1 LOP3.LUT R9, RZ, R9, RZ, 0x33, !PT ;  /* 0x00000009ff099212 */ /* 0x000fe400078e33ff */
[----:B------:R-:W-:Y:S02]  /*2b10*/  VOTE.ANY R11, PT, P2 ;  /* 0x00000000000b7806 */ /* 0x000fe400010e0100 */
[----:B------:R-:W-:-:S02]  /*2b20*/  LOP3.LUT R6, R9, R6, RZ, 0xc0, !PT ;  /* 0x0000000609067212 */ /* 0x000fc400078ec0ff */
[----:B------:R-:W-:Y:S02]  /*2b30*/  @!P2 LOP3.LUT R11, RZ, R11, RZ, 0x33, !PT ;  /* 0x0000000bff0ba212 */ /* 0x000fe400078e33ff */
[----:B------:R-:W-:Y:S02]  /*2b40*/  VOTE.ANY R9, PT, P3 ;  /* 0x0000000000097806 */ /* 0x000fe400018e0100 */
[----:B------:R-:W-:Y:S02]  /*2b50*/  LOP3.LUT R6, R11, R6, RZ, 0xc0, !PT ;  /* 0x000000060b067212 */ /* 0x000fe400078ec0ff */
[----:B------:R-:W-:Y:S02]  /*2b60*/  @!P3 LOP3.LUT R9, RZ, R9, RZ, 0x33, !PT ;  /* 0x00000009ff09b212 */ /* 0x000fe400078e33ff */
[----:B------:R-:W-:Y:S02]  /*2b70*/  LOP3.LUT P0, RZ, R10, 0x80, RZ, 0xc0, !PT ;  /* 0x000000800aff7812 */ /* 0x000fe4000780c0ff */
[----:B------:R-:W-:-:S02]  /*2b80*/  VOTE.ANY R11, PT, P4 ;  /* 0x00000000000b7806 */ /* 0x000fc400020e0100 */
[----:B------:R-:W-:Y:S02]  /*2b90*/  LOP3.LUT R6, R9, R6, RZ, 0xc0, !PT ;  /* 0x0000000609067212 */ /* 0x000fe400078ec0ff */
[----:B------:R-:W-:Y:S02]  /*2ba0*/  VOTE.ANY R9, PT, P5 ;  /* 0x0000000000097806 */ /* 0x000fe400028e0100 */
[----:B------:R-:W-:Y:S02]  /*2bb0*/  @!P4 LOP3.LUT R11, RZ, R11, RZ, 0x33, !PT ;  /* 0x0000000bff0bc212 */ /* 0x000fe400078e33ff */
[----:B------:R-:W-:Y:S02]  /*2bc0*/  @!P5 LOP3.LUT R9, RZ, R9, RZ, 0x33, !PT ;  /* 0x00000009ff09d212 */ /* 0x000fe400078e33ff */
[----:B------:R-:W-:Y:S02]  /*2bd0*/  LOP3.LUT R6, R11, R6, RZ, 0xc0, !PT ;  /* 0x000000060b067212 */ /* 0x000fe400078ec0ff */
[----:B------:R-:W-:-:S02]  /*2be0*/  VOTE.ANY R11, PT, P6 ;  /* 0x00000000000b7806 */ /* 0x000fc400030e0100 */
[----:B------:R-:W-:Y:S02]  /*2bf0*/  LOP3.LUT R6, R9, R6, RZ, 0xc0, !PT ;  /* 0x0000000609067212 */ /* 0x000fe400078ec0ff */
[----:B------:R-:W-:Y:S02]  /*2c00*/  VOTE.ANY R9, PT, P0 ;  /* 0x0000000000097806 */ /* 0x000fe400000e0100 */
[----:B------:R-:W-:Y:S02]  /*2c10*/  @!P6 LOP3.LUT R11, RZ, R11, RZ, 0x33, !PT ;  /* 0x0000000bff0be212 */ /* 0x000fe400078e33ff */
[----:B------:R-:W-:Y:S02]  /*2c20*/  @!P0 LOP3.LUT R9, RZ, R9, RZ, 0x33, !PT ;  /* 0x00000009ff098212 */ /* 0x000fe400078e33ff */
[----:B------:R-:W-:-:S04]  /*2c30*/  LOP3.LUT R6, R11, R6, RZ, 0xc0, !PT ;  /* 0x000000060b067212 */ /* 0x000fc800078ec0ff */
[----:B------:R-:W-:-:S04]  /*2c40*/  LOP3.LUT R11, R9, R6, RZ, 0xc0, !PT ;  /* 0x00000006090b7212 */ /* 0x000fc800078ec0ff */
[----:B------:R-:W3:Y:S01]  /*2c50*/  FLO.U32 R9, R11 ;  /* 0x0000000b00097300 */ /* 0x000ee200000e0000 */
[----:B------:R-:W-:-:S07]  /*2c60*/  LOP3.LUT R6, R2, R11, RZ, 0xc0, !PT ;  /* 0x0000000b02067212 */ /* 0x000fce00078ec0ff */
[----:B------:R-:W0:Y:S01]  /*2c70*/  POPC R6, R6 ;  /* 0x0000000600067309 */ /* 0x000e220000000000 */
[----:B---3--:R-:W-:-:S13]  /*2c80*/  ISETP.NE.AND P0, PT, R4, R9, PT ;  /* 0x000000090400720c */ /* 0x008fda0003f05270 */
[----:B0-2-4-:R-:W-:Y:S05]  /*2c90*/  @P0 BRA `(.L_x_32) ;  /* 0x0000000000040947 */ /* 0x015fea0003800000 */
[----:B------:R0:W2:Y:S02]  /*2ca0*/  ATOMS.ADD R12, [R31], R6 ;  /* 0x000000061f0c738c */ /* 0x0000a40000000000 */
.L_x_32:
[----:B------:R-:W-:Y:S05]  /*2cb0*/  BSYNC.RECONVERGENT B0 ;  /* 0x0000000000007941 */ /* 0x000fea0003800200 */
.L_x_31:
[----:B------:R-:W-:Y:S01]  /*2cc0*/  R2P PR, R50, 0x7f ;  /* 0x0000007f32007804 */ /* 0x000fe20000000000 */
[----:B------:R-:W-:-:S12]  /*2cd0*/  BSSY.RECONVERGENT B0, `(.L_x_33) ;  /* 0x0000021000007945 */ /* 0x000fd80003800200 */
        /* <DEDUP_REMOVED lines=22> */
[----:B------:R-:W-:Y:S01]  /*2e40*/  LOP3.LUT R7, R14, R7, RZ, 0xc0, !PT ;  /* 0x000000070e077212 */ /* 0x000fe200078ec0ff */
[----:B------:R-:W-:-:S03]  /*2e50*/  IMAD.MOV.U32 R14, RZ, RZ, RZ ;  /* 0x000000ffff0e7224 */ /* 0x000fc600078e00ff */
[----:B------:R-:W-:Y:S02]  /*2e60*/  LOP3.LUT R13, R10, R7, RZ, 0xc0, !PT ;  /* 0x000000070a0d7212 */ /* 0x000fe400078ec0ff */
[----:B--2---:R2:W3:Y:S02]  /*2e70*/  SHFL.IDX PT, R7, R12, R9, 0x1f ;  /* 0x00001f090c077589 */ /* 0x0044e400000e0000 */
[----:B------:R-:W4:Y:S01]  /*2e80*/  FLO.U32 R11, R13 ;  /* 0x0000000d000b7300 */ /* 0x000f2200000e0000 */
[----:B------:R-:W-:-:S07]  /*2e90*/  LOP3.LUT R10, R2, R13, RZ, 0xc0, !PT ;  /* 0x0000000d020a7212 */ /* 0x000fce00078ec0ff */
[----:B------:R-:W0:Y:S01]  /*2ea0*/  POPC R10, R10 ;  /* 0x0000000a000a7309 */ /* 0x000e220000000000 */
[----:B----4-:R-:W-:-:S13]  /*2eb0*/  ISETP.NE.AND P0, PT, R4, R11, PT ;  /* 0x0000000b0400720c */ /* 0x010fda0003f05270 */
[----:B0-23--:R-:W-:Y:S05]  /*2ec0*/  @P0 BRA `(.L_x_34) ;  /* 0x0000000000040947 */ /* 0x00dfea0003800000 */
[----:B------:R0:W2:Y:S02]  /*2ed0*/  ATOMS.ADD R14, [R29], R10 ;  /* 0x0000000a1d0e738c */ /* 0x0000a40000000000 */
.L_x_34:
[----:B------:R-:W-:Y:S05]  /*2ee0*/  BSYNC.RECONVERGENT B0 ;  /* 0x0000000000007941 */ /* 0x000fea0003800200 */
.L_x_33:
[----:B------:R-:W-:Y:S01]  /*2ef0*/  R2P PR, R49, 0x7f ;  /* 0x0000007f31007804 */ /* 0x000fe20000000000 */
[----:B--2---:R2:W3:Y:S01]  /*2f00*/  SHFL.IDX PT, R11, R14, R11, 0x1f ;  /* 0x00001f0b0e0b7589 */ /* 0x0044e200000e0000 */
[----:B------:R-:W-:Y:S11]  /*2f10*/  BSSY.RECONVERGENT B0, `(.L_x_35) ;  /* 0x0000020000007945 */ /* 0x000ff60003800200 */
[----:B------:R-:W-:-:S02]  /*2f20*/  VOTE.ANY R9, PT, P0 ;  /* 0x0000000000097806 */ /* 0x000fc400000e0100 */
[----:B------:R-:W-:Y:S02]  /*2f30*/  VOTE.ANY R12, PT, P1 ;  /* 0x00000000000c7806 */ /* 0x000fe400008e0100 */
[----:B------:R-:W-:Y:S02]  /*2f40*/  @!P0 LOP3.LUT R9, RZ, R9, RZ, 0x33, !PT ;  /* 0x00000009ff098212 */ /* 0x000fe400078e33ff */
[----:B------:R-:W-:Y:S02]  /*2f50*/  @!P1 LOP3.LUT R12, RZ, R12, RZ, 0x33, !PT ;  /* 0x0000000cff0c9212 */ /* 0x000fe400078e33ff */
[----:B-1----:R-:W-:Y:S02]  /*2f60*/  VOTE.ANY R30, PT, P2 ;  /* 0x00000000001e7806 */ /* 0x002fe400010e0100 */
[----:B------:R-:W-:Y:S02]  /*2f70*/  LOP3.LUT R9, R12, R9, RZ, 0xc0, !PT ;  /* 0x000000090c097212 */ /* 0x000fe400078ec0ff */
[----:B------:R-:W-:-:S02]  /*2f80*/  @!P2 LOP3.LUT R30, RZ, R30, RZ, 0x33, !PT ;  /* 0x0000001eff1ea212 */ /* 0x000fc400078e33ff */
[----:B------:R-:W-:Y:S02]  /*2f90*/  VOTE.ANY R12, PT, P3 ;  /* 0x00000000000c7806 */ /* 0x000fe400018e0100 */
[----:B------:R-:W-:Y:S02]  /*2fa0*/  LOP3.LUT R9, R30, R9, RZ, 0xc0, !PT ;  /* 0x000000091e097212 */ /* 0x000fe400078ec0ff */
[----:B------:R-:W-:Y:S02]  /*2fb0*/  @!P3 LOP3.LUT R12, RZ, R12, RZ, 0x33, !PT ;  /* 0x0000000cff0cb212 */ /* 0x000fe400078e33ff */
[----:B------:R-:W-:Y:S02]  /*2fc0*/  LOP3.LUT P0, RZ, R49, 0x80, RZ, 0xc0, !PT ;  /* 0x0000008031ff7812 */ /* 0x000fe4000780c0ff */
[----:B------:R-:W-:Y:S02]  /*2fd0*/  VOTE.ANY R30, PT, P4 ;  /* 0x00000000001e7806 */ /* 0x000fe400020e0100 */
[----:B------:R-:W-:-:S02]  /*2fe0*/  LOP3.LUT R9, R12, R9, RZ, 0xc0, !PT ;  /* 0x000000090c097212 */ /* 0x000fc400078ec0ff */
[----:B------:R-:W-:Y:S02]  /*2ff0*/  VOTE.ANY R12, PT, P5 ;  /* 0x00000000000c7806 */ /* 0x000fe400028e0100 */
[----:B------:R-:W-:Y:S02]  /*3000*/  @!P4 LOP3.LUT R30, RZ, R30, RZ, 0x33, !PT ;  /* 0x0000001eff1ec212 */ /* 0x000fe400078e33ff */
[----:B------:R-:W-:Y:S02]  /*3010*/  @!P5 LOP3.LUT R12, RZ, R12, RZ, 0x33, !PT ;  /* 0x0000000cff0cd212 */ /* 0x000fe400078e33ff */
[----:B------:R-:W-:Y:S02]  /*3020*/  LOP3.LUT R9, R30, R9, RZ, 0xc0, !PT ;  /* 0x000000091e097212 */ /* 0x000fe400078ec0ff */
[----:B------:R-:W-:Y:S02]  /*3030*/  VOTE.ANY R30, PT, P6 ;  /* 0x00000000001e7806 */ /* 0x000fe400030e0100 */
[----:B------:R-:W-:-:S02]  /*3040*/  LOP3.LUT R9, R12, R9, RZ, 0xc0, !PT ;  /* 0x000000090c097212 */ /* 0x000fc400078ec0ff */
[----:B------:R-:W-:Y:S02]  /*3050*/  VOTE.ANY R12, PT, P0 ;  /* 0x00000000000c7806 */ /* 0x000fe400000e0100 */
[----:B------:R-:W-:Y:S02]  /*3060*/  @!P6 LOP3.LUT R30, RZ, R30, RZ, 0x33, !PT ;  /* 0x0000001eff1ee212 */ /* 0x000fe400078e33ff */
[----:B------:R-:W-:Y:S02]  /*3070*/  @!P0 LOP3.LUT R12, RZ, R12, RZ, 0x33, !PT ;  /* 0x0000000cff0c8212 */ /* 0x000fe400078e33ff */
[----:B------:R-:W-:Y:S01]  /*3080*/  LOP3.LUT R9, R30, R9, RZ, 0xc0, !PT ;  /* 0x000000091e097212 */ /* 0x000fe200078ec0ff */
[----:B------:R-:W-:-:S03]  /*3090*/  IMAD.MOV.U32 R30, RZ, RZ, RZ ;  /* 0x000000ffff1e7224 */ /* 0x000fc600078e00ff */
[----:B0-----:R-:W-:-:S04]  /*30a0*/  LOP3.LUT R29, R12, R9, RZ, 0xc0, !PT ;  /* 0x000000090c1d7212 */ /* 0x001fc800078ec0ff */
[----:B------:R-:W0:Y:S01]  /*30b0*/  FLO.U32 R13, R29 ;  /* 0x0000001d000d7300 */ /* 0x000e2200000e0000 */
[----:B------:R-:W-:-:S07]  /*30c0*/  LOP3.LUT R9, R2, R29, RZ, 0xc0, !PT ;  /* 0x0000001d02097212 */ /* 0x000fce00078ec0ff */
[----:B------:R-:W1:Y:S01]  /*30d0*/  POPC R9, R9 ;  /* 0x0000000900097309 */ /* 0x000e620000000000 */
[----:B0-----:R-:W-:-:S13]  /*30e0*/  ISETP.NE.AND P0, PT, R4, R13, PT ;  /* 0x0000000d0400720c */ /* 0x001fda0003f05270 */
[----:B-123--:R-:W-:Y:S05]  /*30f0*/  @P0 BRA `(.L_x_36) ;  /* 0x0000000000040947 */ /* 0x00efea0003800000 */
[----:B------:R0:W1:Y:S02]  /*3100*/  ATOMS.ADD R30, [R28], R9 ;  /* 0x000000091c1e738c */ /* 0x0000640000000000 */
.L_x_36:
[----:B------:R-:W-:Y:S05]  /*3110*/  BSYNC.RECONVERGENT B0 ;  /* 0x0000000000007941 */ /* 0x000fea0003800200 */
.L_x_35:
[----:B------:R-:W-:Y:S01]  /*3120*/  R2P PR, R48, 0x7f ;  /* 0x0000007f30007804 */ /* 0x000fe20000000000 */
[----:B-1----:R1:W2:Y:S01]  /*3130*/  SHFL.IDX PT, R14, R30, R13, 0x1f ;  /* 0x00001f0d1e0e7589 */ /* 0x0022a200000e0000 */
[----:B------:R-:W-:Y:S01]  /*3140*/  BSSY.RECONVERGENT B0, `(.L_x_37) ;  /* 0x0000020000007945 */ /* 0x000fe20003800200 */
[----:B0-----:R-:W-:-:S10]  /*3150*/  IMAD.MOV.U32 R28, RZ, RZ, RZ ;  /* 0x000000ffff1c7224 */ /* 0x001fd400078e00ff */
        /* <DEDUP_REMOVED lines=24> */
[----:B------:R-:W0:Y:S01]  /*32e0*/  FLO.U32 R29, R31 ;  /* 0x0000001f001d7300 */ /* 0x000e2200000e0000 */
[----:B------:R-:W-:-:S07]  /*32f0*/  LOP3.LUT R12, R2, R31, RZ, 0xc0, !PT ;  /* 0x0000001f020c7212 */ /* 0x000fce00078ec0ff */
[----:B------:R-:W3:Y:S01]  /*3300*/  POPC R12, R12 ;  /* 0x0000000c000c7309 */ /* 0x000ee20000000000 */
[----:B0-----:R-:W-:-:S13]  /*3310*/  ISETP.NE.AND P0, PT, R4, R29, PT ;  /* 0x0000001d0400720c */ /* 0x001fda0003f05270 */
[----:B-123--:R-:W-:Y:S05]  /*3320*/  @P0 BRA `(.L_x_38) ;  /* 0x0000000000040947 */ /* 0x00efea0003800000 */
[----:B------:R0:W1:Y:S02]  /*3330*/  ATOMS.ADD R28, [R27], R12 ;  /* 0x0000000c1b1c738c */ /* 0x0000640000000000 */
.L_x_38:
[----:B------:R-:W-:Y:S05]  /*3340*/  BSYNC.RECONVERGENT B0 ;  /* 0x0000000000007941 */ /* 0x000fea0003800200 */
.L_x_37:
[----:B------:R-:W-:Y:S01]  /*3350*/  R2P PR, R47, 0x7f ;  /* 0x0000007f2f007804 */ /* 0x000fe20000000000 */
[----:B01----:R0:W1:Y:S01]  /*3360*/  SHFL.IDX PT, R27, R28, R29, 0x1f ;  /* 0x00001f1d1c1b7589 */ /* 0x00306200000e0000 */
[----:B------:R-:W-:Y:S11]  /*3370*/  BSSY.RECONVERGENT B0, `(.L_x_39) ;  /* 0x0000020000007945 */ /* 0x000ff60003800200 */
[----:B------:R-:W-:-:S02]  /*3380*/  VOTE.ANY R13, PT, P0 ;  /* 0x00000000000d7806 */ /* 0x000fc400000e0100 */
[----:B------:R-:W-:Y:S02]  /*3390*/  VOTE.ANY R30, PT, P1 ;  /* 0x00000000001e7806 */ /* 0x000fe400008e0100 */
[----:B------:R-:W-:Y:S02]  /*33a0*/  @!P0 LOP3.LUT R13, RZ, R13, RZ, 0x33, !PT ;  /* 0x0000000dff0d8212 */ /* 0x000fe400078e33ff */
[----:B------:R-:W-:Y:S02]  /*33b0*/  @!P1 LOP3.LUT R30, RZ, R30, RZ, 0x33, !PT ;  /* 0x0000001eff1e9212 */ /* 0x000fe400078e33ff */
[----:B------:R-:W-:Y:S02]  /*33c0*/  VOTE.ANY R48, PT, P2 ;  /* 0x0000000000307806 */ /* 0x000fe400010e0100 */
        /* <DEDUP_REMOVED lines=17> */
[----:B------:R-:W-:-:S04]  /*34e0*/  LOP3.LUT R13, R48, R13, RZ, 0xc0, !PT ;  /* 0x0000000d300d7212 */ /* 0x000fc800078ec0ff */
[----:B------:R-:W-:Y:S01]  /*34f0*/  LOP3.LUT R47, R30, R13, RZ, 0xc0, !PT ;  /* 0x0000000d1e2f7212 */ /* 0x000fe200078ec0ff */
[----:B------:R-:W-:-:S03]  /*3500*/  IMAD.MOV.U32 R30, RZ, RZ, RZ ;  /* 0x000000ffff1e7224 */ /* 0x000fc600078e00ff */
[----:B------:R-:W2:Y:S01]  /*3510*/  FLO.U32 R31, R47 ;  /* 0x0000002f001f7300 */ /* 0x000ea200000e0000 */
[----:B------:R-:W-:-:S07]  /*3520*/  LOP3.LUT R13, R2, R47, RZ, 0xc0, !PT ;  /* 0x0000002f020d7212 */ /* 0x000fce00078ec0ff */
[----:B------:R-:W3:Y:S01]  /*3530*/  POPC R13, R13 ;  /* 0x0000000d000d7309 */ /* 0x000ee20000000000 */
[----:B--2---:R-:W-:-:S13]  /*3540*/  ISETP.NE.AND P0, PT, R4, R31, PT ;  /* 0x0000001f0400720c */ /* 0x004fda0003f05270 */
[----:B01-3--:R-:W-:Y:S05]  /*3550*/  @P0 BRA `(.L_x_40) ;  /* 0x0000000000040947 */ /* 0x00bfea0003800000 */
[----:B------:R0:W1:Y:S02]  /*3560*/  ATOMS.ADD R30, [R26], R13 ;  /* 0x0000000d1a1e738c */ /* 0x0000640000000000 */
.L_x_40:
[----:B------:R-:W-:Y:S05]  /*3570*/  BSYNC.RECONVERGENT B0 ;  /* 0x0000000000007941 */ /* 0x000fea0003800200 */
.L_x_39:
[----:B------:R-:W-:Y:S01]  /*3580*/  R2P PR, R46, 0x7f ;  /* 0x0000007f2e007804 */ /* 0x000fe20000000000 */
[----:B-1----:R1:W2:Y:S01]  /*3590*/  SHFL.IDX PT, R28, R30, R31, 0x1f ;  /* 0x00001f1f1e1c7589 */ /* 0x0022a200000e0000 */
[----:B------:R-:W-:Y:S11]  /*35a0*/  BSSY.RECONVERGENT B0, `(.L_x_41) ;  /* 0x0000020000007945 */ /* 0x000ff60003800200 */
[----:B0-----:R-:W-:-:S02]  /*35b0*/  VOTE.ANY R26, PT, P0 ;  /* 0x00000000001a7806 */ /* 0x001fc400000e0100 */
        /* <DEDUP_REMOVED lines=9> */
[----:B------:R-:W-:Y:S01]  /*3650*/  LOP3.LUT P0, RZ, R46, 0x80, RZ, 0xc0, !PT ;  /* 0x000000802eff7812 */ /* 0x000fe2000780c0ff */
[----:B------:R-:W-:Y:S01]  /*3660*/  IMAD.MOV.U32 R46, RZ, RZ, RZ ;  /* 0x000000ffff2e7224 */ /* 0x000fe200078e00ff */
        /* <DEDUP_REMOVED lines=19> */
.L_x_42:
[----:B------:R-:W-:Y:S05]  /*37a0*/  BSYNC.RECONVERGENT B0 ;  /* 0x0000000000007941 */ /* 0x000fea0003800200 */
.L_x_41:
        /* <DEDUP_REMOVED lines=27> */
[----:B------:R-:W-:-:S04]  /*3960*/  LOP3.LUT R45, R30, R25, RZ, 0xc0, !PT ;  /* 0x000000191e2d7212 */ /* 0x000fc800078ec0ff */
[----:B------:R-:W0:Y:S01]  /*3970*/  FLO.U32 R31, R45 ;  /* 0x0000002d001f7300 */ /* 0x000e2200000e0000 */
[----:B------:R-:W-:-:S07]  /*3980*/  LOP3.LUT R25, R2, R45, RZ, 0xc0, !PT ;  /* 0x0000002d02197212 */ /* 0x000fce00078ec0ff */
[----:B------:R-:W3:Y:S01]  /*3990*/  POPC R25, R25 ;  /* 0x0000001900197309 */ /* 0x000ee20000000000 */
[----:B0-----:R-:W-:-:S13]  /*39a0*/  ISETP.NE.AND P0, PT, R4, R31, PT ;  /* 0x0000001f0400720c */ /* 0x001fda0003f05270 */
[----:B-123--:R-:W-:Y:S05]  /*39b0*/  @P0 BRA `(.L_x_44) ;  /* 0x0000000000080947 */ /* 0x00efea0003800000 */
[----:B------:R-:W2:Y:S04]  /*39c0*/  LDL.LU R47, [R1+0x4] ;  /* 0x00000400012f7983 */ /* 0x000ea80000300800 */
[----:B--2---:R0:W1:Y:S02]  /*39d0*/  ATOMS.ADD R48, [R47], R25 ;  /* 0x000000192f30738c */ /* 0x0040640000000000 */
.L_x_44:
[----:B------:R-:W-:Y:S05]  /*39e0*/  BSYNC.RECONVERGENT B0 ;  /* 0x0000000000007941 */ /* 0x000fea0003800200 */
.L_x_43:
[----:B------:R-:W-:Y:S01]  /*39f0*/  R2P PR, R44, 0x7f ;  /* 0x0000007f2c007804 */ /* 0x000fe20000000000 */
[----:B------:R-:W-:Y:S01]  /*3a00*/  BSSY.RECONVERGENT B0, `(.L_x_45) ;  /* 0x0000022000007945 */ /* 0x000fe20003800200 */
[----:B------:R-:W-:-:S11]  /*3a10*/  IMAD.MOV.U32 R46, RZ, RZ, RZ ;  /* 0x000000ffff2e7224 */ /* 0x000fd600078e00ff */
[----:B------:R-:W-:Y:S02]  /*3a20*/  VOTE.ANY R30, PT, P0 ;  /* 0x00000000001e7806 */ /* 0x000fe400000e0100 */
[----:B------:R-:W-:Y:S02]  /*3a30*/  VOTE.ANY R45, PT, P1 ;  /* 0x00000000002d7806 */ /* 0x000fe400008e0100 */
[----:B------:R-:W-:Y:S02]  /*3a40*/  @!P0 LOP3.LUT R30, RZ, R30, RZ, 0x33, !PT ;  /* 0x0000001eff1e8212 */ /* 0x000fe400078e33ff */
[----:B------:R-:W-:Y:S02]  /*3a50*/  @!P1 LOP3.LUT R45, RZ, R45, RZ, 0x33, !PT ;  /* 0x0000002dff2d9212 */ /* 0x000fe400078e33ff */
[----:B0-----:R-:W-:Y:S02]  /*3a60*/  VOTE.ANY R47, PT, P2 ;  /* 0x00000000002f7806 */ /* 0x001fe400010e0100 */
[----:B------:R-:W-:-:S02]  /*3a70*/  LOP3.LUT R30, R45, R30, RZ, 0xc0, !PT ;  /* 0x0000001e2d1e7212 */ /* 0x000fc400078ec0ff */
[----:B------:R-:W-:Y:S02]  /*3a80*/  @!P2 LOP3.LUT R47, RZ, R47, RZ, 0x33, !PT ;  /* 0x0000002fff2fa212 */ /* 0x000fe400078e33ff */
[----:B------:R-:W-:Y:S02]  /*3a90*/  VOTE.ANY R45, PT, P3 ;  /* 0x00000000002d7806 */ /* 0x000fe400018e0100 */
[----:B------:R-:W-:Y:S02]  /*3aa0*/  LOP3.LUT R30, R47, R30, RZ, 0xc0, !PT ;  /* 0x0000001e2f1e7212 */ /* 0x000fe400078ec0ff */
[----:B------:R-:W-:Y:S02]  /*3ab0*/  @!P3 LOP3.LUT R45, RZ, R45, RZ, 0x33, !PT ;  /* 0x0000002dff2db212 */ /* 0x000fe400078e33ff */
[----:B------:R-:W-:Y:S02]  /*3ac0*/  LOP3.LUT P0, RZ, R44, 0x80, RZ, 0xc0, !PT ;  /* 0x000000802cff7812 */ /* 0x000fe4000780c0ff */
[----:B------:R-:W-:Y:S01]  /*3ad0*/  VOTE.ANY R47, PT, P4 ;  /* 0x00000000002f7806 */ /* 0x000fe200020e0100 */
[----:B-1----:R0:W1:Y:S01]  /*3ae0*/  SHFL.IDX PT, R44, R48, R31, 0x1f ;  /* 0x00001f1f302c7589 */ /* 0x00206200000e0000 */
        /* <DEDUP_REMOVED lines=12> */
[----:B------:R-:W2:Y:S01]  /*3bb0*/  FLO.U32 R45, R47 ;  /* 0x0000002f002d7300 */ /* 0x000ea200000e0000 */
[----:B------:R-:W-:-:S07]  /*3bc0*/  LOP3.LUT R30, R2, R47, RZ, 0xc0, !PT ;  /* 0x0000002f021e7212 */ /* 0x000fce00078ec0ff */
[----:B------:R-:W3:Y:S01]  /*3bd0*/  POPC R30, R30 ;  /* 0x0000001e001e7309 */ /* 0x000ee20000000000 */
[----:B--2---:R-:W-:-:S13]  /*3be0*/  ISETP.NE.AND P0, PT, R4, R45, PT ;  /* 0x0000002d0400720c */ /* 0x004fda0003f05270 */
[----:B01-3--:R-:W-:Y:S05]  /*3bf0*/  @P0 BRA `(.L_x_46) ;  /* 0x0000000000080947 */ /* 0x00bfea0003800000 */
[----:B------:R-:W2:Y:S04]  /*3c00*/  LDL.LU R49, [R1] ;  /* 0x0000000001317983 */ /* 0x000ea80000300800 */
[----:B--2---:R0:W1:Y:S02]  /*3c10*/  ATOMS.ADD R46, [R49], R30 ;  /* 0x0000001e312e738c */ /* 0x0040640000000000 */
.L_x_46:
[----:B------:R-:W-:Y:S05]  /*3c20*/  BSYNC.RECONVERGENT B0 ;  /* 0x0000000000007941 */ /* 0x000fea0003800200 */
.L_x_45:
        /* <DEDUP_REMOVED lines=13> */
[----:B------:R-:W-:Y:S01]  /*3d00*/  VOTE.ANY R50, PT, P4 ;  /* 0x0000000000327806 */ /* 0x000fe200020e0100 */
[----:B-1----:R1:W2:Y:S01]  /*3d10*/  SHFL.IDX PT, R43, R46, R45, 0x1f ;  /* 0x00001f2d2e2b7589 */ /* 0x0022a200000e0000 */
        /* <DEDUP_REMOVED lines=11> */
[----:B0-----:R-:W-:Y:S01]  /*3dd0*/  LOP3.LUT R49, R48, R31, RZ, 0xc0, !PT ;  /* 0x0000001f30317212 */ /* 0x001fe200078ec0ff */
[----:B------:R-:W-:-:S03]  /*3de0*/  IMAD.MOV.U32 R48, RZ, RZ, RZ ;  /* 0x000000ffff307224 */ /* 0x000fc600078e00ff */
[----:B------:R-:W0:Y:S01]  /*3df0*/  FLO.U32 R47, R49 ;  /* 0x00000031002f7300 */ /* 0x000e2200000e0000 */
[----:B------:R-:W-:-:S07]  /*3e00*/  LOP3.LUT R31, R2, R49, RZ, 0xc0, !PT ;  /* 0x00000031021f7212 */ /* 0x000fce00078ec0ff */
[----:B------:R-:W3:Y:S01]  /*3e10*/  POPC R31, R31 ;  /* 0x0000001f001f7309 */ /* 0x000ee20000000000 */
[----:B0-----:R-:W-:-:S13]  /*3e20*/  ISETP.NE.AND P0, PT, R4, R47, PT ;  /* 0x0000002f0400720c */ /* 0x001fda0003f05270 */
[----:B-123--:R-:W-:Y:S05]  /*3e30*/  @P0 BRA `(.L_x_48) ;  /* 0x0000000000040947 */ /* 0x00efea0003800000 */
[----:B------:R0:W1:Y:S02]  /*3e40*/  ATOMS.ADD R48, [R24], R31 ;  /* 0x0000001f1830738c */ /* 0x0000640000000000 */
.L_x_48:
[----:B------:R-:W-:Y:S05]  /*3e50*/  BSYNC.RECONVERGENT B0 ;  /* 0x0000000000007941 */ /* 0x000fea0003800200 */
.L_x_47:
[----:B------:R-:W-:Y:S01]  /*3e60*/  R2P PR, R42, 0x7f ;  /* 0x0000007f2a007804 */ /* 0x000fe20000000000 */
[----:B------:R-:W-:Y:S01]  /*3e70*/  BSSY.RECONVERGENT B0, `(.L_x_49) ;  /* 0x0000021000007945 */ /* 0x000fe20003800200 */
[----:B------:R-:W-:-:S11]  /*3e80*/  IMAD.MOV.U32 R46, RZ, RZ, RZ ;  /* 0x000000ffff2e7224 */ /* 0x000fd600078e00ff */
[----:B0-----:R-:W-:Y:S02]  /*3e90*/  VOTE.ANY R24, PT, P0 ;  /* 0x0000000000187806 */ /* 0x001fe400000e0100 */
        /* <DEDUP_REMOVED lines=29> */
[----:B------:R0:W1:Y:S02]  /*4070*/  ATOMS.ADD R46, [R23], R24 ;  /* 0x00000018172e738c */ /* 0x0000640000000000 */
.L_x_50:
[----:B------:R-:W-:Y:S05]  /*4080*/  BSYNC.RECONVERGENT B0 ;  /* 0x0000000000007941 */ /* 0x000fea0003800200 */
.L_x_49:
[----:B------:R-:W-:Y:S01]  /*4090*/  R2P PR, R41, 0x7f ;  /* 0x0000007f29007804 */ /* 0x000fe20000000000 */
[----:B------:R-:W-:-:S12]  /*40a0*/  BSSY.RECONVERGENT B0, `(.L_x_51) ;  /* 0x0000021000007945 */ /* 0x000fd80003800200 */
        /* <DEDUP_REMOVED lines=23> */
[----:B------:R-:W-:Y:S01]  /*4220*/  LOP3.LUT R49, R48, R23, RZ, 0xc0, !PT ;  /* 0x0000001730317212 */ /* 0x000fe200078ec0ff */
[----:B------:R-:W-:Y:S01]  /*4230*/  IMAD.MOV.U32 R48, RZ, RZ, RZ ;  /* 0x000000ffff307224 */ /* 0x000fe200078e00ff */
[----:B-1----:R0:W1:Y:S02]  /*4240*/  SHFL.IDX PT, R23, R46, R45, 0x1f ;  /* 0x00001f2d2e177589 */ /* 0x00206400000e0000 */
[----:B------:R-:W2:Y:S01]  /*4250*/  FLO.U32 R47, R49 ;  /* 0x00000031002f7300 */ /* 0x000ea200000e0000 */
[----:B------:R-:W-:-:S07]  /*4260*/  LOP3.LUT R41, R2, R49, RZ, 0xc0, !PT ;  /* 0x0000003102297212 */ /* 0x000fce00078ec0ff */
[----:B------:R-:W3:Y:S01]  /*4270*/  POPC R41, R41 ;  /* 0x0000002900297309 */ /* 0x000ee20000000000 */
[----:B--2---:R-:W-:-:S13]  /*4280*/  ISETP.NE.AND P0, PT, R4, R47, PT ;  /* 0x0000002f0400720c */ /* 0x004fda0003f05270 */
[----:B01-3--:R-:W-:Y:S05]  /*4290*/  @P0 BRA `(.L_x_52) ;  /* 0x0000000000040947 */ /* 0x00bfea0003800000 */
[----:B------:R0:W1:Y:S02]  /*42a0*/  ATOMS.ADD R48, [R22], R41 ;  /* 0x000000291630738c */ /* 0x0000640000000000 */
.L_x_52:
[----:B------:R-:W-:Y:S05]  /*42b0*/  BSYNC.RECONVERGENT B0 ;  /* 0x0000000000007941 */ /* 0x000fea0003800200 */
.L_x_51:
        /* <DEDUP_REMOVED lines=34> */
.L_x_54:
[----:B------:R-:W-:Y:S05]  /*44e0*/  BSYNC.RECONVERGENT B0 ;  /* 0x0000000000007941 */ /* 0x000fea0003800200 */
.L_x_53:
        /* <DEDUP_REMOVED lines=34> */
.L_x_56:
[----:B------:R-:W-:Y:S05]  /*4710*/  BSYNC.RECONVERGENT B0 ;  /* 0x0000000000007941 */ /* 0x000fea0003800200 */
.L_x_55:
        /* <DEDUP_REMOVED lines=34> */
.L_x_58:
[----:B------:R-:W-:Y:S05]  /*4940*/  BSYNC.RECONVERGENT B0 ;  /* 0x0000000000007941 */ /* 0x000fea0003800200 */
.L_x_57:
        /* <DEDUP_REMOVED lines=34> */
.L_x_60:
[----:B------:R-:W-:Y:S05]  /*4b70*/  BSYNC.RECONVERGENT B0 ;  /* 0x0000000000007941 */ /* 0x000fea0003800200 */
.L_x_59:
        /* <DEDUP_REMOVED lines=26> */
[----:B------:R-:W-:Y:S02]  /*4d20*/  LOP3.LUT R49, R45, R18, RZ, 0xc0, !PT ;  /* 0x000000122d317212 */ /* 0x000fe400078ec0ff */
[----:B-1----:R0:W1:Y:S02]  /*4d30*/  SHFL.IDX PT, R18, R48, R47, 0x1f ;  /* 0x00001f2f30127589 */ /* 0x00206400000e0000 */
[----:B------:R-:W2:Y:S01]  /*4d40*/  FLO.U32 R45, R49 ;  /* 0x00000031002d7300 */ /* 0x000ea200000e0000 */
[----:B------:R-:W-:-:S07]  /*4d50*/  LOP3.LUT R34, R2, R49, RZ, 0xc0, !PT ;  /* 0x0000003102227212 */ /* 0x000fce00078ec0ff */
[----:B------:R-:W3:Y:S01]  /*4d60*/  POPC R34, R34 ;  /* 0x0000002200227309 */ /* 0x000ee20000000000 */
[----:B--2---:R-:W-:-:S13]  /*4d70*/  ISETP.NE.AND P0, PT, R4, R45, PT ;  /* 0x0000002d0400720c */ /* 0x004fda0003f05270 */
[----:B01-3--:R-:W-:Y:S05]  /*4d80*/  @P0 BRA `(.L_x_62) ;  /* 0x0000000000040947 */ /* 0x00bfea0003800000 */
[----:B------:R0:W1:Y:S02]  /*4d90*/  ATOMS.ADD R46, [R17], R34 ;  /* 0x00000022112e738c */ /* 0x0000640000000000 */
.L_x_62:
[----:B------:R-:W-:Y:S05]  /*4da0*/  BSYNC.RECONVERGENT B0 ;  /* 0x0000000000007941 */ /* 0x000fea0003800200 */
.L_x_61:
        /* <DEDUP_REMOVED lines=28> */
[----:B------:R-:W0:Y:S01]  /*4f70*/  FLO.U32 R33, R47 ;  /* 0x0000002f00217300 */ /* 0x000e2200000e0000 */
[----:B------:R-:W-:-:S07]  /*4f80*/  LOP3.LUT R17, R2, R47, RZ, 0xc0, !PT ;  /* 0x0000002f02117212 */ /* 0x000fce00078ec0ff */
[----:B------:R-:W3:Y:S01]  /*4f90*/  POPC R17, R17 ;  /* 0x0000001100117309 */ /* 0x000ee20000000000 */
[----:B0-----:R-:W-:-:S13]  /*4fa0*/  ISETP.NE.AND P0, PT, R4, R33, PT ;  /* 0x000000210400720c */ /* 0x001fda0003f05270 */
[----:B-123--:R-:W-:Y:S05]  /*4fb0*/  @P0 BRA `(.L_x_64) ;  /* 0x0000000000040947 */ /* 0x00efea0003800000 */
[----:B------:R0:W1:Y:S02]  /*4fc0*/  ATOMS.ADD R48, [R16], R17 ;  /* 0x000000111030738c */ /* 0x0000640000000000 */
.L_x_64:
[----:B------:R-:W-:Y:S05]  /*4fd0*/  BSYNC.RECONVERGENT B0 ;  /* 0x0000000000007941 */ /* 0x000fea0003800200 */
.L_x_63:
[----:B------:R-:W-:Y:S01]  /*4fe0*/  R2P PR, R32, 0x7f ;  /* 0x0000007f20007804 */ /* 0x000fe20000000000 */
[----:B-1----:R1:W2:Y:S01]  /*4ff0*/  SHFL.IDX PT, R48, R48, R33, 0x1f ;  /* 0x00001f2130307589 */ /* 0x0022a200000e0000 */
[----:B------:R-:W-:Y:S01]  /*5000*/  BSSY.RECONVERGENT B0, `(.L_x_65) ;  /* 0x0000021000007945 */ /* 0x000fe20003800200 */
[----:B------:R-:W-:Y:S02]  /*5010*/  IMAD.IADD R8, R5, 0x1, R8 ;  /* 0x0000000105087824 */ /* 0x000fe400078e0208 */
[----:B------:R-:W-:-:S08]  /*5020*/  IMAD.MOV.U32 R5, RZ, RZ, RZ ;  /* 0x000000ffff057224 */ /* 0x000fd000078e00ff */
        /* <DEDUP_REMOVED lines=30> */
.L_x_66:
[----:B------:R-:W-:Y:S05]  /*5210*/  BSYNC.RECONVERGENT B0 ;  /* 0x0000000000007941 */ /* 0x000fea0003800200 */
.L_x_65:
[----:B------:R-:W2:Y:S01]  /*5220*/  LDL.LU R4, [R1+0x8] ;  /* 0x0000080001047983 */ /* 0x000ea20000300800 */
[----:B------:R-:W-:Y:S01]  /*5230*/  IMAD.IADD R6, R6, 0x1, R7 ;  /* 0x0000000106067824 */ /* 0x000fe200078e0207 */
[----:B------:R-:W-:Y:S01]  /*5240*/  BSSY B1, `(.L_x_67) ;  /* 0x000006c000017945 */ /* 0x000fe20003800000 */
[----:B------:R-:W-:Y:S01]  /*5250*/  IMAD.IADD R10, R10, 0x1, R11 ;  /* 0x000000010a0a7824 */ /* 0x000fe200078e020b */
[----:B-1----:R-:W0:Y:S01]  /*5260*/  SHFL.IDX PT, R5, R5, R16, 0x1f ;  /* 0x00001f1005057589 */ /* 0x002e2200000e0000 */
[----:B------:R-:W-:Y:S02]  /*5270*/  IMAD.IADD R14, R9, 0x1, R14 ;  /* 0x00000001090e7824 */ /* 0x000fe400078e020e */
[--C-:B------:R-:W-:Y:S01]  /*5280*/  IMAD R8, R8, 0x4, R73.reuse ;  /* 0x0000000408087824 */ /* 0x100fe200078e0249 */
[----:B------:R-:W-:Y:S01]  /*5290*/  BAR.SYNC.DEFER_BLOCKING 0x0 ;  /* 0x0000000000007b1d */ /* 0x000fe20000010000 */
[----:B------:R-:W-:Y:S02]  /*52a0*/  IMAD.IADD R28, R13, 0x1, R28 ;  /* 0x000000010d1c7824 */ /* 0x000fe400078e021c */
[----:B------:R-:W-:-:S02]  /*52b0*/  IMAD R7, R6, 0x4, R73 ;  /* 0x0000000406077824 */ /* 0x000fc400078e0249 */
[----:B------:R-:W-:Y:S02]  /*52c0*/  IMAD.IADD R26, R26, 0x1, R29 ;  /* 0x000000011a1a7824 */ /* 0x000fe400078e021d */
[--C-:B------:R-:W-:Y:S02]  /*52d0*/  IMAD R10, R10, 0x4, R73.reuse ;  /* 0x000000040a0a7824 */ /* 0x100fe400078e0249 */
[----:B------:R-:W-:Y:S02]  /*52e0*/  IMAD.IADD R44, R25, 0x1, R44 ;  /* 0x00000001192c7824 */ /* 0x000fe400078e022c */
[----:B------:R-:W-:Y:S02]  /*52f0*/  IMAD R9, R14, 0x4, R73 ;  /* 0x000000040e097824 */ /* 0x000fe400078e0249 */
[----:B------:R-:W-:Y:S02]  /*5300*/  IMAD.IADD R42, R31, 0x1, R42 ;  /* 0x000000011f2a7824 */ /* 0x000fe400078e022a */
[----:B------:R-:W-:-:S02]  /*5310*/  IMAD.IADD R24, R24, 0x1, R23 ;  /* 0x0000000118187824 */ /* 0x000fc400078e0217 */
[----:B------:R-:W-:Y:S02]  /*5320*/  IMAD R6, R26, 0x4, R73 ;  /* 0x000000041a067824 */ /* 0x000fe400078e0249 */
[----:B------:R-:W-:Y:S02]  /*5330*/  IMAD.IADD R40, R41, 0x1, R40 ;  /* 0x0000000129287824 */ /* 0x000fe400078e0228 */
[----:B0-----:R-:W-:Y:S02]  /*5340*/  IMAD.IADD R2, R2, 0x1, R5 ;  /* 0x0000000102027824 */ /* 0x001fe400078e0205 */
[--C-:B------:R-:W-:Y:S01]  /*5350*/  IMAD R5, R28, 0x4, R73.reuse ;  /* 0x000000041c057824 */ /* 0x100fe200078e0249 */
[----:B------:R0:W-:Y:S01]  /*5360*/  STS [R8+-0x4], R71 ;  /* 0xfffffc4708007388 */ /* 0x0001e20000000800 */
[----:B------:R-:W-:Y:S02]  /*5370*/  IMAD R11, R44, 0x4, R73 ;  /* 0x000000042c0b7824 */ /* 0x000fe400078e0249 */
[----:B------:R-:W-:Y:S01]  /*5380*/  IMAD.IADD R22, R22, 0x1, R37 ;  /* 0x0000000116167824 */ /* 0x000fe200078e0225 */
[----:B------:R1:W-:Y:S01]  /*5390*/  STS [R7+-0x4], R70 ;  /* 0xfffffc4607007388 */ /* 0x0003e20000000800 */
[----:B------:R-:W-:-:S02]  /*53a0*/  IMAD.IADD R36, R21, 0x1, R36 ;  /* 0x0000000115247824 */ /* 0x000fc400078e0224 */
[----:B------:R-:W-:Y:S01]  /*53b0*/  IMAD.IADD R20, R20, 0x1, R35 ;  /* 0x0000000114147824 */ /* 0x000fe200078e0223 */
[----:B------:R3:W-:Y:S01]  /*53c0*/  STS [R10+-0x4], R69 ;  /* 0xfffffc450a007388 */ /* 0x0007e20000000800 */
[----:B------:R-:W-:Y:S02]  /*53d0*/  IMAD.IADD R18, R19, 0x1, R18 ;  /* 0x0000000113127824 */ /* 0x000fe400078e0212 */
[----:B0-----:R-:W-:Y:S01]  /*53e0*/  IMAD R8, R24, 0x4, R73 ;  /* 0x0000000418087824 */ /* 0x001fe200078e0249 */
[----:B------:R0:W-:Y:S01]  /*53f0*/  STS [R9+-0x4], R68 ;  /* 0xfffffc4409007388 */ /* 0x0001e20000000800 */
[----:B------:R-:W-:Y:S02]  /*5400*/  IMAD.IADD R34, R34, 0x1, R45 ;  /* 0x0000000122227824 */ /* 0x000fe400078e022d */
[----:B-1----:R-:W-:Y:S02]  /*5410*/  IMAD R7, R42, 0x4, R73 ;  /* 0x000000042a077824 */ /* 0x002fe400078e0249 */
[----:B------:R-:W-:-:S02]  /*5420*/  IMAD.IADD R48, R17, 0x1, R48 ;  /* 0x0000000111307824 */ /* 0x000fc400078e0230 */
[--C-:B---3--:R-:W-:Y:S02]  /*5430*/  IMAD R10, R22, 0x4, R73.reuse ;  /* 0x00000004160a7824 */ /* 0x108fe400078e0249 */
[--C-:B------:R-:W-:Y:S02]  /*5440*/  IMAD R13, R36, 0x4, R73.reuse ;  /* 0x00000004240d7824 */ /* 0x100fe400078e0249 */
[--C-:B0-----:R-:W-:Y:S02]  /*5450*/  IMAD R9, R40, 0x4, R73.reuse ;  /* 0x0000000428097824 */ /* 0x101fe400078e0249 */
[----:B------:R-:W-:Y:S01]  /*5460*/  IMAD R2, R2, 0x4, R73 ;  /* 0x0000000402027824 */ /* 0x000fe200078e0249 */
[----:B--2---:R-:W-:Y:S01]  /*5470*/  ISETP.NE.AND P0, PT, R4, RZ, PT ;  /* 0x000000ff0400720c */ /* 0x004fe20003f05270 */
[----:B------:R-:W-:Y:S02]  /*5480*/  IMAD.IADD R4, R12, 0x1, R27 ;  /* 0x000000010c047824 */ /* 0x000fe400078e021b */
[----:B------:R-:W-:-:S02]  /*5490*/  IMAD.IADD R12, R30, 0x1, R43 ;  /* 0x000000011e0c7824 */ /* 0x000fc400078e022b */
[--C-:B------:R-:W-:Y:S02]  /*54a0*/  IMAD R4, R4, 0x4, R73.reuse ;  /* 0x0000000404047824 */ /* 0x100fe400078e0249 */
[----:B------:R-:W-:-:S03]  /*54b0*/  IMAD R12, R12, 0x4, R73 ;  /* 0x000000040c0c7824 */ /* 0x000fc600078e0249 */
[----:B------:R0:W-:Y:S04]  /*54c0*/  STS [R4+-0x4], R67 ;  /* 0xfffffc4304007388 */ /* 0x0001e80000000800 */
[----:B------:R1:W-:Y:S04]  /*54d0*/  STS [R5+-0x4], R66 ;  /* 0xfffffc4205007388 */ /* 0x0003e80000000800 */
[----:B------:R2:W-:Y:S01]  /*54e0*/  STS [R6+-0x4], R65 ;  /* 0xfffffc4106007388 */ /* 0x0005e20000000800 */
[----:B0-----:R-:W-:-:S03]  /*54f0*/  IMAD R4, R20, 0x4, R73 ;  /* 0x0000000414047824 */ /* 0x001fc600078e0249 */
[----:B------:R0:W-:Y:S01]  /*5500*/  STS [R11+-0x4], R64 ;  /* 0xfffffc400b007388 */ /* 0x0001e20000000800 */
[----:B-1----:R-:W-:-:S03]  /*5510*/  IMAD R5, R18, 0x4, R73 ;  /* 0x0000000412057824 */ /* 0x002fc600078e0249 */
[----:B------:R-:W-:Y:S01]  /*5520*/  STS [R12+-0x4], R63 ;  /* 0xfffffc3f0c007388 */ /* 0x000fe20000000800 */
[----:B--2---:R-:W-:-:S03]  /*5530*/  IMAD R6, R34, 0x4, R73 ;  /* 0x0000000422067824 */ /* 0x004fc600078e0249 */
[----:B------:R-:W-:Y:S01]  /*5540*/  STS [R7+-0x4], R62 ;  /* 0xfffffc3e07007388 */ /* 0x000fe20000000800 */
[----:B0-----:R-:W-:-:S03]  /*5550*/  IMAD R11, R48, 0x4, R73 ;  /* 0x00000004300b7824 */ /* 0x001fc600078e0249 */
[----:B------:R-:W-:Y:S04]  /*5560*/  STS [R8+-0x4], R61 ;  /* 0xfffffc3d08007388 */ /* 0x000fe80000000800 */
[----:B------:R-:W-:Y:S04]  /*5570*/  STS [R9+-0x4], R60 ;  /* 0xfffffc3c09007388 */ /* 0x000fe80000000800 */
[----:B------:R-:W-:Y:S04]  /*5580*/  STS [R10+-0x4], R59 ;  /* 0xfffffc3b0a007388 */ /* 0x000fe80000000800 */
[----:B------:R0:W-:Y:S04]  /*5590*/  STS [R13+-0x4], R58 ;  /* 0xfffffc3a0d007388 */ /* 0x0001e80000000800 */
[----:B------:R1:W-:Y:S04]  /*55a0*/  STS [R4+-0x4], R57 ;  /* 0xfffffc3904007388 */ /* 0x0003e80000000800 */
[----:B------:R1:W-:Y:S01]  /*55b0*/  STS [R5+-0x4], R56 ;  /* 0xfffffc3805007388 */ /* 0x0003e20000000800 */
[----:B0-----:R-:W-:-:S03]  /*55c0*/  IMAD R13, R39, 0x8, R73 ;  /* 0x00000008270d7824 */ /* 0x001fc600078e0249 */
[----:B------:R1:W-:Y:S04]  /*55d0*/  STS [R6+-0x4], R55 ;  /* 0xfffffc3706007388 */ /* 0x0003e80000000800 */
[----:B------:R1:W-:Y:S04]  /*55e0*/  STS [R11+-0x4], R54 ;  /* 0xfffffc360b007388 */ /* 0x0003e80000000800 */
[----:B------:R1:W-:Y:S01]  /*55f0*/  STS [R2+-0x4], R53 ;  /* 0xfffffc3502007388 */ /* 0x0003e20000000800 */
[----:B------:R-:W-:Y:S05]  /*5600*/  @P0 BRA `(.L_x_68) ;  /* 0x0000000000bc0947 */ /* 0x000fea0003800000 */
[----:B------:R-:W1:Y:S02]  /*5610*/  LDCU.64 UR8, c[0x0][0x398] ;  /* 0x00007300ff0877ac */ /* 0x000e640008000a00 */
[----:B-1----:R-:W-:-:S04]  /*5620*/  LEA R6, P0, R39, UR8, 0x3 ;  /* 0x0000000827067c11 */ /* 0x002fc8000f8018ff */
[----:B------:R-:W-:-:S05]  /*5630*/  LEA.HI.X R7, R39, UR9, RZ, 0x3, P0 ;  /* 0x0000000927077c11 */ /* 0x000fca00080f1cff */
[----:B------:R-:W2:Y:S01]  /*5640*/  LDG.E.64 R4, desc[UR6][R6.64] ;  /* 0x0000000606047981 */ /* 0x000ea2000c1e1b00 */
[----:B------:R-:W-:Y:S02]  /*5650*/  SHF.R.S32.HI R9, RZ, 0x1f, R3 ;  /* 0x0000001fff097819 */ /* 0x000fe40000011403 */
[----:B--2---:R-:W-:-:S05]  /*5660*/  IADD3 R4, P0, PT, -R3, R4, RZ ;  /* 0x0000000403047210 */ /* 0x004fca0007f1e1ff */
[----:B------:R-:W-:Y:S01]  /*5670*/  IMAD.X R5, R5, 0x1, ~R9, P0 ;  /* 0x0000000105057824 */ /* 0x000fe200000e0e09 */
[----:B------:R-:W-:Y:S01]  /*5680*/  ISETP.GE.AND P0, PT, R72, 0x1, PT ;  /* 0x000000014800780c */ /* 0x000fe20003f06270 */
[----:B------:R-:W-:-:S03]  /*5690*/  IMAD.MOV.U32 R9, RZ, RZ, R52 ;  /* 0x000000ffff097224 */ /* 0x000fc600078e0034 */
[----:B------:R0:W-:Y:S09]  /*56a0*/  STS.64 [R13+0x7200], R4 ;  /* 0x007200040d007388 */ /* 0x0001f20000000a00 */
[----:B------:R-:W-:Y:S05]  /*56b0*/  @!P0 BRA `(.L_x_69) ;  /* 0x00000000006c8947 */ /* 0x000fea0003800000 */
[----:B------:R-:W-:Y:S01]  /*56c0*/  BSSY B0, `(.L_x_70) ;  /* 0x0000019000007945 */ /* 0x000fe20003800000 */
[----:B------:R-:W-:Y:S02]  /*56d0*/  IMAD.MOV.U32 R2, RZ, RZ, -0x1 ;  /* 0xffffffffff027424 */ /* 0x000fe400078e00ff */
[----:B------:R-:W-:Y:S02]  /*56e0*/  IMAD.MOV.U32 R6, RZ, RZ, R72 ;  /* 0x000000ffff067224 */ /* 0x000fe400078e0048 */
[----:B------:R-:W-:-:S07]  /*56f0*/  IMAD.MOV.U32 R9, RZ, RZ, R52 ;  /* 0x000000ffff097224 */ /* 0x000fce00078e0034 */
.L_x_74:
[----:B0-----:R-:W0:Y:S01]  /*5700*/  LDC.64 R4, c[0x0][0x380] ;  /* 0x0000e000ff047b82 */ /* 0x001e220000000a00 */
[----:B------:R-:W-:Y:S01]  /*5710*/  VIADD R11, R6, 0xffffffff ;  /* 0xffffffff060b7836 */ /* 0x000fe20000000000 */
[----:B------:R-:W-:Y:S03]  /*5720*/  BSSY B2, `(.L_x_71) ;  /* 0x0000008000027945 */ /* 0x000fe60003800000 */
[----:B------:R-:W-:-:S04]  /*5730*/  IMAD R7, R11, 0x100, R39 ;  /* 0x000001000b077824 */ /* 0x000fc800078e0227 */
[----:B0-----:R-:W-:-:S07]  /*5740*/  IMAD.WIDE R4, R7, 0x4, R4 ;  /* 0x0000000407047825 */ /* 0x001fce00078e0204 */
.L_x_72:
[----:B------:R-:W-:Y:S05]  /*5750*/  YIELD ;  /* 0x0000000000007946 */ /* 0x000fea0003800000 */
[----:B------:R0:W-:Y:S06]  /*5760*/  MEMBAR.SC.CTA ;  /* 0x0000000000007992 */ /* 0x0001ec0000000000 */
[----:B0-----:R-:W2:Y:S02]  /*5770*/  LDG.E.STRONG.SYS R7, desc[UR6][R4.64] ;  /* 0x0000000604077981 */ /* 0x001ea4000c1f5900 */
[----:B--2---:R-:W-:-:S13]  /*5780*/  ISETP.NE.AND P0, PT, R7, RZ, PT ;  /* 0x000000ff0700720c */ /* 0x004fda0003f05270 */
[----:B------:R-:W-:Y:S05]  /*5790*/  @!P0 BRA `(.L_x_72) ;  /* 0xfffffffc00ec8947 */ /* 0x000fea000383ffff */
[----:B------:R-:W-:Y:S05]  /*57a0*/  BSYNC B2 ;  /* 0x0000000000027941 */ /* 0x000fea0003800000 */
.L_x_71:
[----:B------:R-:W-:Y:S01]  /*57b0*/  BSSY.RECONVERGENT B2, `(.L_x_73) ;  /* 0x0000006000027945 */ /* 0x000fe20003800200 */
[C---:B------:R-:W-:Y:S02]  /*57c0*/  ISETP.GT.AND P0, PT, R7.reuse, -0x1, PT ;  /* 0xffffffff0700780c */ /* 0x040fe40003f04270 */
[----:B------:R-:W-:Y:S01]  /*57d0*/  LOP3.LUT R4, R7, 0x3fffffff, RZ, 0xc0, !PT ;  /* 0x3fffffff07047812 */ /* 0x000fe200078ec0ff */
[----:B------:R-:W-:Y:S05]  /*57e0*/  WARPSYNC.EXCLUSIVE R2 ;  /* 0x0000000002007348 */ /* 0x000fea0003a00000 */
[----:B------:R-:W-:-:S05]  /*57f0*/  IMAD.IADD R9, R4, 0x1, R9 ;  /* 0x0000000104097824 */ /* 0x000fca00078e0209 */
[----:B------:R-:W-:-:S07]  /*5800*/  VOTE.ANY R2, PT, P0 ;  /* 0x0000000000027806 */ /* 0x000fce00000e0100 */
[----:B------:R-:W-:Y:S05]  /*5810*/  BSYNC.RECONVERGENT B2 ;  /* 0x0000000000027941 */ /* 0x000fea0003800200 */
.L_x_73:
[----:B------:R-:W-:Y:S01]  /*5820*/  ISETP.GT.U32.AND P1, PT, R6, 0x1, PT ;  /* 0x000000010600780c */ /* 0x000fe20003f24070 */
[----:B------:R-:W-:-:S12]  /*5830*/  IMAD.MOV.U32 R6, RZ, RZ, R11 ;  /* 0x000000ffff067224 */ /* 0x000fd800078e000b */
[----:B------:R-:W-:Y:S05]  /*5840*/  @P0 BRA P1, `(.L_x_74) ;  /* 0xfffffffc00ac0947 */ /* 0x000fea000083ffff */
[----:B------:R-:W-:Y:S05]  /*5850*/  BSYNC B0 ;  /* 0x0000000000007941 */ /* 0x000fea0003800000 */
.L_x_70:
[----:B------:R1:W2:Y:S02]  /*5860*/  LDS.64 R4, [R13+0x7200] ;  /* 0x007200000d047984 */ /* 0x0002a40000000a00 */
.L_x_69:
        /* <DEDUP_REMOVED lines=9> */
.L_x_68:
[----:B------:R-:W-:Y:S05]  /*5900*/  BSYNC B1 ;  /* 0x0000000000017941 */ /* 0x000fea0003800000 */
.L_x_67:
[----:B0-----:R-:W0:Y:S01]  /*5910*/  LDC.64 R8, c[0x0][0x390] ;  /* 0x0000e400ff087b82 */ /* 0x001e220000000a00 */
[----:B-1----:R-:W-:-:S04]  /*5920*/  IMAD.MOV.U32 R5, RZ, RZ, 0x1c80 ;  /* 0x00001c80ff057424 */ /* 0x002fc800078e00ff */
[----:B------:R-:W-:-:S03]  /*5930*/  IMAD R5, R72, R5, 0x1c80 ;  /* 0x00001c8048057424 */ /* 0x000fc600078e0205 */
[----:B------:R-:W1:Y:S01]  /*5940*/  LDC R6, c[0x0][0x3c0] ;  /* 0x0000f000ff067b82 */ /* 0x000e620000000800 */
[----:B0-----:R-:W-:Y:S02]  /*5950*/  ISETP.EQ.U32.AND P1, PT, R8, RZ, PT ;  /* 0x000000ff0800720c */ /* 0x001fe40003f22070 */
[CC--:B-1----:R-:W-:Y:S02]  /*5960*/  ISETP.GE.AND P0, PT, R5.reuse, R6.reuse, PT ;  /* 0x000000060500720c */ /* 0x0c2fe40003f06270 */
[----:B------:R-:W-:Y:S02]  /*5970*/  ISETP.GT.AND P3, PT, R5, R6, PT ;  /* 0x000000060500720c */ /* 0x000fe40003f64270 */
[----:B------:R-:W-:-:S04]  /*5980*/  ISETP.EQ.OR.EX P0, PT, R9, RZ, !P0, P1 ;  /* 0x000000ff0900720c */ /* 0x000fc80004702710 */
[----:B------:R-:W-:-:S13]  /*5990*/  ISETP.GT.U32.OR P0, PT, R39, 0xff, P0 ;  /* 0x000000ff2700780c */ /* 0x000fda0000704470 */
[----:B------:R-:W-:Y:S05]  /*59a0*/  @P0 BRA `(.L_x_75) ;  /* 0x0000000000200947 */ /* 0x000fea0003800000 */
[----:B------:R-:W0:Y:S01]  /*59b0*/  LDS.64 R4, [R13+0x7200] ;  /* 0x007200000d047984 */ /* 0x000e220000000a00 */
[--C-:B------:R-:W-:Y:S02]  /*59c0*/  SHF.R.S32.HI R7, RZ, 0x1f, R52.reuse ;  /* 0x0000001fff077819 */ /* 0x100fe40000011434 */
[C---:B------:R-:W-:Y:S02]  /*59d0*/  LEA R2, P2, R39.reuse, R8, 0x3 ;  /* 0x0000000827027211 */ /* 0x040fe400078418ff */
[----:B0-----:R-:W-:Y:S02]  /*59e0*/  IADD3 R52, P0, P1, R4, R3, R52 ;  /* 0x0000000304347210 */ /* 0x001fe4000791e034 */
[----:B------:R-:W-:Y:S02]  /*59f0*/  SHF.R.S32.HI R4, RZ, 0x1f, R3 ;  /* 0x0000001fff047819 */ /* 0x000fe40000011403 */
[----:B------:R-:W-:Y:S02]  /*5a00*/  LEA.HI.X R3, R39, R9, RZ, 0x3, P2 ;  /* 0x0000000927037211 */ /* 0x000fe400010f1cff */
[----:B------:R-:W-:-:S05]  /*5a10*/  IADD3.X R53, PT, PT, R5, R4, R7, P0, P1 ;  /* 0x0000000405357210 */ /* 0x000fca00007e2407 */
[----:B------:R0:W-:Y:S02]  /*5a20*/  STG.E.64 desc[UR6][R2.64], R52 ;  /* 0x0000003402007986 */ /* 0x0001e4000c101b06 */
.L_x_75:
[----:B------:R-:W-:Y:S05]  /*5a30*/  WARPSYNC.ALL ;  /* 0x0000000000007948 */ /* 0x000fea0003800000 */
[----:B------:R-:W-:Y:S06]  /*5a40*/  BAR.SYNC.DEFER_BLOCKING 0x0 ;  /* 0x0000000000007b1d */ /* 0x000fec0000010000 */
[----:B------:R-:W-:Y:S05]  /*5a50*/  @P3 BRA `(.L_x_76) ;  /* 0x0000000c00503947 */ /* 0x000fea0003800000 */
[----:B------:R-:W0:Y:S01]  /*5a60*/  LDS R9, [R0] ;  /* 0x0000000000097984 */ /* 0x000e220000000800 */
[----:B------:R-:W0:Y:S01]  /*5a70*/  LDCU UR5, c[0x0][0x3c4] ;  /* 0x00007880ff0577ac */ /* 0x000e220008000800 */
[----:B------:R-:W1:Y:S01]  /*5a80*/  LDCU.64 UR8, c[0x0][0x3a0] ;  /* 0x00007400ff0877ac */ /* 0x000e620008000a00 */
[----:B0-----:R-:W-:-:S04]  /*5a90*/  SHF.R.U32.HI R2, RZ, UR5, R9 ;  /* 0x00000005ff027c19 */ /* 0x001fc80008011609 */
[----:B------:R-:W-:-:S05]  /*5aa0*/  LOP3.LUT R2, R2, UR4, RZ, 0x30, !PT ;  /* 0x0000000402027c12 */ /* 0x000fca000f8e30ff */
[----:B------:R-:W-:-:S06]  /*5ab0*/  IMAD R3, R2, 0x8, R73 ;  /* 0x0000000802037824 */ /* 0x000fcc00078e0249 */
[----:B------:R-:W0:Y:S02]  /*5ac0*/  LDS.64 R2, [R3+0x7200] ;  /* 0x0072000003027984 */ /* 0x000e240000000a00 */
[----:B0-----:R-:W-:-:S05]  /*5ad0*/  IADD3 R2, P0, PT, R2, R39, RZ ;  /* 0x0000002702027210 */ /* 0x001fca0007f1e0ff */
[----:B------:R-:W-:Y:S01]  /*5ae0*/  IMAD.X R5, RZ, RZ, R3, P0 ;  /* 0x000000ffff057224 */ /* 0x000fe200000e0603 */
[----:B-1----:R-:W-:-:S04]  /*5af0*/  LEA R4, P0, R2, UR8, 0x2 ;  /* 0x0000000802047c11 */ /* 0x002fc8000f8010ff */
[----:B------:R-:W-:-:S05]  /*5b00*/  LEA.HI.X R5, R2, UR9, R5, 0x2, P0 ;  /* 0x0000000902057c11 */ /* 0x000fca00080f1405 */
[----:B------:R-:W-:Y:S01]  /*5b10*/  STG.E desc[UR6][R4.64], R9 ;  /* 0x0000000904007986 */ /* 0x000fe2000c101906 */
[----:B------:R-:W-:-:S03]  /*5b20*/  NOP ;  /* 0x0000000000007918 */ /* 0x000fc60000000000 */
[----:B------:R-:W0:Y:S02]  /*5b30*/  LDS R11, [R0+0x600] ;  /* 0x00060000000b7984 */ /* 0x000e240000000800 */
[----:B0-----:R-:W-:-:S04]  /*5b40*/  SHF.R.U32.HI R2, RZ, UR5, R11 ;  /* 0x00000005ff027c19 */ /* 0x001fc8000801160b */
[----:B------:R-:W-:-:S05]  /*5b50*/  LOP3.LUT R2, R2, UR4, RZ, 0x30, !PT ;  /* 0x0000000402027c12 */ /* 0x000fca000f8e30ff */
[----:B------:R-:W-:-:S06]  /*5b60*/  IMAD R3, R2, 0x8, R73 ;  /* 0x0000000802037824 */ /* 0x000fcc00078e0249 */
[----:B------:R-:W0:Y:S02]  /*5b70*/  LDS.64 R2, [R3+0x7200] ;  /* 0x0072000003027984 */ /* 0x000e240000000a00 */
[----:B0-----:R-:W-:-:S05]  /*5b80*/  IADD3 R2, P0, PT, R2, R39, RZ ;  /* 0x0000002702027210 */ /* 0x001fca0007f1e0ff */
[----:B------:R-:W-:Y:S01]  /*5b90*/  IMAD.X R7, RZ, RZ, R3, P0 ;  /* 0x000000ffff077224 */ /* 0x000fe200000e0603 */
[----:B------:R-:W-:-:S04]  /*5ba0*/  LEA R6, P0, R2, UR8, 0x2 ;  /* 0x0000000802067c11 */ /* 0x000fc8000f8010ff */
[----:B------:R-:W-:-:S05]  /*5bb0*/  LEA.HI.X R7, R2, UR9, R7, 0x2, P0 ;  /* 0x0000000902077c11 */ /* 0x000fca00080f1407 */
[----:B------:R-:W-:Y:S01]  /*5bc0*/  STG.E desc[UR6][R6.64+0x600], R11 ;  /* 0x0006000b06007986 */ /* 0x000fe2000c101906 */
[----:B------:R-:W-:-:S03]  /*5bd0*/  NOP ;  /* 0x0000000000007918 */ /* 0x000fc60000000000 */
[----:B------:R-:W0:Y:S02]  /*5be0*/  LDS R9, [R0+0xc00] ;  /* 0x000c000000097984 */ /* 0x000e240000000800 */
[----:B0-----:R-:W-:-:S04]  /*5bf0*/  SHF.R.U32.HI R2, RZ, UR5, R9 ;  /* 0x00000005ff027c19 */ /* 0x001fc80008011609 */
[----:B------:R-:W-:-:S05]  /*5c00*/  LOP3.LUT R2, R2, UR4, RZ, 0x30, !PT ;  /* 0x0000000402027c12 */ /* 0x000fca000f8e30ff */
[----:B------:R-:W-:-:S05]  /*5c10*/  IMAD R8, R2, 0x8, R73 ;  /* 0x0000000802087824 */ /* 0x000fca00078e0249 */
        /* <DEDUP_REMOVED lines=182> */
[----:B------:R-:W-:Y:S01]  /*6780*/  NOP ;  /* 0x0000000000007918 */ /* 0x000fe20000000000 */
[----:B------:R-:W-:Y:S05]  /*6790*/  EXIT ;  /* 0x000000000000794d */ /* 0x000fea0003800000 */
.L_x_76:
[----:B0-----:R-:W-:Y:S01]  /*67a0*/  IMAD R3, R72, -0x1c80, R6 ;  /* 0xffffe38048037824 */ /* 0x001fe200078e0206 */
[----:B------:R-:W-:Y:S01]  /*67b0*/  BSSY.RECONVERGENT B0, `(.L_x_77) ;  /* 0x000001c000007945 */ /* 0x000fe20003800200 */
[C---:B------:R-:W-:Y:S02]  /*67c0*/  VIADD R6, R39.reuse, 0x480 ;  /* 0x0000048027067836 */ /* 0x040fe40000000000 */
[C---:B------:R-:W-:Y:S01]  /*67d0*/  VIADD R2, R39.reuse, 0x180 ;  /* 0x0000018027027836 */ /* 0x040fe20000000000 */
[CC--:B------:R-:W-:Y:S01]  /*67e0*/  ISETP.GE.AND P1, PT, R39.reuse, R3.reuse, PT ;  /* 0x000000032700720c */ /* 0x0c0fe20003f26270 */
[C---:B------:R-:W-:Y:S01]  /*67f0*/  VIADD R4, R39.reuse, 0x300 ;  /* 0x0000030027047836 */ /* 0x040fe20000000000 */
[-C--:B------:R-:W-:Y:S01]  /*6800*/  ISETP.GE.AND P4, PT, R6, R3.reuse, PT ;  /* 0x000000030600720c */ /* 0x080fe20003f86270 */
[C---:B------:R-:W-:Y:S01]  /*6810*/  VIADD R6, R39.reuse, 0x900 ;  /* 0x0000090027067836 */ /* 0x040fe20000000000 */
[-C--:B------:R-:W-:Y:S01]  /*6820*/  ISETP.GE.AND P2, PT, R2, R3.reuse, PT ;  /* 0x000000030200720c */ /* 0x080fe20003f46270 */
[C---:B------:R-:W-:Y:S01]  /*6830*/  VIADD R2, R39.reuse, 0x600 ;  /* 0x0000060027027836 */ /* 0x040fe20000000000 */
[-C--:B------:R-:W-:Y:S01]  /*6840*/  ISETP.GE.AND P3, PT, R4, R3.reuse, PT ;  /* 0x000000030400720c */ /* 0x080fe20003f66270 */
[C---:B------:R-:W-:Y:S01]  /*6850*/  VIADD R4, R39.reuse, 0x780 ;  /* 0x0000078027047836 */ /* 0x040fe20000000000 */
[-C--:B------:R-:W-:Y:S01]  /*6860*/  ISETP.GE.AND P0, PT, R6, R3.reuse, PT ;  /* 0x000000030600720c */ /* 0x080fe20003f06270 */
[----:B------:R-:W-:Y:S01]  /*6870*/  VIADD R6, R39, 0xa80 ;  /* 0x00000a8027067836 */ /* 0x000fe20000000000 */
[----:B------:R-:W-:-:S02]  /*6880*/  ISETP.GE.AND P5, PT, R2, R3, PT ;  /* 0x000000030200720c */ /* 0x000fc40003fa6270 */
[----:B------:R-:W-:Y:S01]  /*6890*/  ISETP.GE.AND P6, PT, R4, R3, PT ;  /* 0x000000030400720c */ /* 0x000fe20003fc6270 */
[----:B------:R-:W-:-:S12]  /*68a0*/  @P1 BRA `(.L_x_78) ;  /* 0x0000000000301947 */ /* 0x000fd80003800000 */
[----:B------:R-:W0:Y:S01]  /*68b0*/  LDS R7, [R0] ;  /* 0x0000000000077984 */ /* 0x000e220000000800 */
[----:B------:R-:W0:Y:S01]  /*68c0*/  LDCU UR5, c[0x0][0x3c4] ;  /* 0x00007880ff0577ac */ /* 0x000e220008000800 */
[----:B------:R-:W1:Y:S01]  /*68d0*/  LDCU.64 UR8, c[0x0][0x3a0] ;  /* 0x00007400ff0877ac */ /* 0x000e620008000a00 */
[----:B0-----:R-:W-:-:S04]  /*68e0*/  SHF.R.U32.HI R2, RZ, UR5, R7 ;  /* 0x00000005ff027c19 */ /* 0x001fc80008011607 */
[----:B------:R-:W-:-:S05]  /*68f0*/  LOP3.LUT R2, R2, UR4, RZ, 0x30, !PT ;  /* 0x0000000402027c12 */ /* 0x000fca000f8e30ff */
[----:B------:R-:W-:-:S05]  /*6900*/  IMAD R2, R2, 0x8, R73 ;  /* 0x0000000802027824 */ /* 0x000fca00078e0249 */
[----:B------:R-:W0:Y:S02]  /*6910*/  LDS.64 R4, [R2+0x7200] ;  /* 0x0072000002047984 */ /* 0x000e240000000a00 */
[----:B0-----:R-:W-:-:S05]  /*6920*/  IADD3 R8, P1, PT, R4, R39, RZ ;  /* 0x0000002704087210 */ /* 0x001fca0007f3e0ff */
[----:B------:R-:W-:Y:S01]  /*6930*/  IMAD.X R5, RZ, RZ, R5, P1 ;  /* 0x000000ffff057224 */ /* 0x000fe200008e0605 */
[----:B-1----:R-:W-:-:S04]  /*6940*/  LEA R4, P1, R8, UR8, 0x2 ;  /* 0x0000000808047c11 */ /* 0x002fc8000f8210ff */
[----:B------:R-:W-:-:S05]  /*6950*/  LEA.HI.X R5, R8, UR9, R5, 0x2, P1 ;  /* 0x0000000908057c11 */ /* 0x000fca00088f1405 */
[----:B------:R0:W-:Y:S04]  /*6960*/  STG.E desc[UR6][R4.64], R7 ;  /* 0x0000000704007986 */ /* 0x0001e8000c101906 */
.L_x_78:
[----:B------:R-:W-:Y:S05]  /*6970*/  BSYNC.RECONVERGENT B0 ;  /* 0x0000000000007941 */ /* 0x000fea0003800200 */
.L_x_77:
[----:B------:R-:W-:Y:S01]  /*6980*/  NOP ;  /* 0x0000000000007918 */ /* 0x000fe20000000000 */
[----:B------:R-:W-:Y:S01]  /*6990*/  BSSY.RECONVERGENT B0, `(.L_x_79) ;  /* 0x0000010000007945 */ /* 0x000fe20003800200 */
[----:B------:R-:W-:Y:S02]  /*69a0*/  ISETP.GE.AND P1, PT, R6, R3, PT ;  /* 0x000000030600720c */ /* 0x000fe40003f26270 */
[----:B------:R-:W-:Y:S01]  /*69b0*/  LOP3.LUT R6, R39, 0xc00, RZ, 0xfc, !PT ;  /* 0x00000c0027067812 */ /* 0x000fe200078efcff */
[----:B------:R-:W-:Y:S10]  /*69c0*/  @P2 BRA `(.L_x_80) ;  /* 0x0000000000302947 */ /* 0x000ff40003800000 */
[----:B0-----:R-:W0:Y:S01]  /*69d0*/  LDS R7, [R0+0x600] ;  /* 0x0006000000077984 */ /* 0x001e220000000800 */
        /* <DEDUP_REMOVED lines=11> */
.L_x_80:
[----:B------:R-:W-:Y:S05]  /*6a90*/  BSYNC.RECONVERGENT B0 ;  /* 0x0000000000007941 */ /* 0x000fea0003800200 */
.L_x_79:
[----:B------:R-:W-:Y:S01]  /*6aa0*/  NOP ;  /* 0x0000000000007918 */ /* 0x000fe20000000000 */
[----:B------:R-:W-:Y:S01]  /*6ab0*/  BSSY.RECONVERGENT B0, `(.L_x_81) ;  /* 0x0000010000007945 */ /* 0x000fe20003800200 */
[----:B------:R-:W-:Y:S01]  /*6ac0*/  ISETP.GE.AND P2, PT, R6, R3, PT ;  /* 0x000000030600720c */ /* 0x000fe20003f46270 */
[----:B------:R-:W-:Y:S02]  /*6ad0*/  VIADD R6, R39, 0xd80 ;  /* 0x00000d8027067836 */ /* 0x000fe40000000000 */
[----:B------:R-:W-:Y:S10]  /*6ae0*/  @P3 BRA `(.L_x_82) ;  /* 0x0000000000303947 */ /* 0x000ff40003800000 */
[----:B01----:R-:W0:Y:S01]  /*6af0*/  LDS R7, [R0+0xc00] ;  /* 0x000c000000077984 */ /* 0x003e220000000800 */
        /* <DEDUP_REMOVED lines=11> */
.L_x_82:
[----:B------:R-:W-:Y:S05]  /*6bb0*/  BSYNC.RECONVERGENT B0 ;  /* 0x0000000000007941 */ /* 0x000fea0003800200 */
.L_x_81:
[----:B------:R-:W-:Y:S01]  /*6bc0*/  NOP ;  /* 0x0000000000007918 */ /* 0x000fe20000000000 */
[----:B------:R-:W-:Y:S01]  /*6bd0*/  BSSY.RECONVERGENT B0, `(.L_x_83) ;  /* 0x0000010000007945 */ /* 0x000fe20003800200 */
[----:B------:R-:W-:Y:S01]  /*6be0*/  ISETP.GE.AND P3, PT, R6, R3, PT ;  /* 0x000000030600720c */ /* 0x000fe20003f66270 */
[----:B------:R-:W-:Y:S02]  /*6bf0*/  VIADD R6, R39, 0xf00 ;  /* 0x00000f0027067836 */ /* 0x000fe40000000000 */
[----:B------:R-:W-:Y:S10]  /*6c00*/  @P4 BRA `(.L_x_84) ;  /* 0x0000000000304947 */ /* 0x000ff40003800000 */
[----:B012---:R-:W0:Y:S01]  /*6c10*/  LDS R7, [R0+0x1200] ;  /* 0x0012000000077984 */ /* 0x007e220000000800 */
        /* <DEDUP_REMOVED lines=11> */
.L_x_84:
[----:B------:R-:W-:Y:S05]  /*6cd0*/  BSYNC.RECONVERGENT B0 ;  /* 0x0000000000007941 */ /* 0x000fea0003800200 */
.L_x_83:
[----:B------:R-:W-:Y:S01]  /*6ce0*/  NOP ;  /* 0x0000000000007918 */ /* 0x000fe20000000000 */
[----:B------:R-:W-:Y:S01]  /*6cf0*/  BSSY.RECONVERGENT B0, `(.L_x_85) ;  /* 0x0000010000007945 */ /* 0x000fe20003800200 */
[----:B------:R-:W-:Y:S01]  /*6d00*/  ISETP.GE.AND P4, PT, R6, R3, PT ;  /* 0x000000030600720c */ /* 0x000fe20003f86270 */
[----:B------:R-:W-:Y:S02]  /*6d10*/  VIADD R6, R39, 0x1080 ;  /* 0x0000108027067836 */ /* 0x000fe40000000000 */
[----:B------:R-:W-:Y:S10]  /*6d20*/  @P5 BRA `(.L_x_86) ;  /* 0x0000000000305947 */ /* 0x000ff40003800000 */
[----:B0123--:R-:W0:Y:S01]  /*6d30*/  LDS R7, [R0+0x1800] ;  /* 0x0018000000077984 */ /* 0x00fe220000000800 */
        /* <DEDUP_REMOVED lines=11> */
.L_x_86:
[----:B------:R-:W-:Y:S05]  /*6df0*/  BSYNC.RECONVERGENT B0 ;  /* 0x0000000000007941 */ /* 0x000fea0003800200 */
.L_x_85:
[----:B------:R-:W-:Y:S01]  /*6e00*/  NOP ;  /* 0x0000000000007918 */ /* 0x000fe20000000000 */
[----:B------:R-:W-:Y:S01]  /*6e10*/  BSSY.RECONVERGENT B0, `(.L_x_87) ;  /* 0x0000010000007945 */ /* 0x000fe20003800200 */
[----:B------:R-:W-:Y:S01]  /*6e20*/  ISETP.GE.AND P5, PT, R6, R3, PT ;  /* 0x000000030600720c */ /* 0x000fe20003fa6270 */
[----:B------:R-:W-:Y:S02]  /*6e30*/  VIADD R6, R39, 0x1200 ;  /* 0x0000120027067836 */ /* 0x000fe40000000000 */
[----:B------:R-:W-:Y:S10]  /*6e40*/  @P6 BRA `(.L_x_88) ;  /* 0x0000000000306947 */ /* 0x000ff40003800000 */
[----:B01234-:R-:W0:Y:S01]  /*6e50*/  LDS R7, [R0+0x1e00] ;  /* 0x001e000000077984 */ /* 0x01fe220000000800 */
        /* <DEDUP_REMOVED lines=11> */
.L_x_88:
[----:B------:R-:W-:Y:S05]  /*6f10*/  BSYNC.RECONVERGENT B0 ;  /* 0x0000000000007941 */ /* 0x000fea0003800200 */
.L_x_87:
        /* <DEDUP_REMOVED lines=17> */
.L_x_90:
[----:B------:R-:W-:Y:S05]  /*7030*/  BSYNC.RECONVERGENT B0 ;  /* 0x0000000000007941 */ /* 0x000fea0003800200 */
.L_x_89:
        /* <DEDUP_REMOVED lines=17> */
.L_x_92:
[----:B------:R-:W-:Y:S05]  /*7150*/  BSYNC.RECONVERGENT B0 ;  /* 0x0000000000007941 */ /* 0x000fea0003800200 */
.L_x_91:
        /* <DEDUP_REMOVED lines=17> */
.L_x_94:
[----:B------:R-:W-:Y:S05]  /*7270*/  BSYNC.RECONVERGENT B0 ;  /* 0x0000000000007941 */ /* 0x000fea0003800200 */
.L_x_93:
[----:B------:R-:W-:Y:S01]  /*7280*/  NOP ;  /* 0x0000000000007918 */ /* 0x000fe20000000000 */
[----:B------:R-:W-:Y:S01]  /*7290*/  BSSY.RECONVERGENT B0, `(.L_x_95) ;  /* 0x0000010000007945 */ /* 0x000fe20003800200 */
[----:B------:R-:W-:Y:S02]  /*72a0*/  ISETP.GE.AND P2, PT, R6, R3, PT ;  /* 0x000000030600720c */ /* 0x000fe40003f46270 */
[----:B------:R-:W-:Y:S01]  /*72b0*/  LOP3.LUT R6, R39, 0x1800, RZ, 0xfc, !PT ;  /* 0x0000180027067812 */ /* 0x000fe200078efcff */
        /* <DEDUP_REMOVED lines=13> */
.L_x_96:
[----:B------:R-:W-:Y:S05]  /*7390*/  BSYNC.RECONVERGENT B0 ;  /* 0x0000000000007941 */ /* 0x000fea0003800200 */
.L_x_95:
        /* <DEDUP_REMOVED lines=17> */
.L_x_98:
[----:B------:R-:W-:Y:S05]  /*74b0*/  BSYNC.RECONVERGENT B0 ;  /* 0x0000000000007941 */ /* 0x000fea0003800200 */
.L_x_97:
[----:B------:R-:W-:Y:S01]  /*74c0*/  NOP ;  /* 0x0000000000007918 */ /* 0x000fe20000000000 */
[----:B------:R-:W-:Y:S01]  /*74d0*/  BSSY.RECONVERGENT B0, `(.L_x_99) ;  /* 0x000000f000007945 */ /* 0x000fe20003800200 */
[----:B------:R-:W-:-:S03]  /*74e0*/  ISETP.GE.AND P4, PT, R6, R3, PT ;  /* 0x000000030600720c */ /* 0x000fc60003f86270 */
        /* <DEDUP_REMOVED lines=13> */
.L_x_100:
[----:B------:R-:W-:Y:S05]  /*75c0*/  BSYNC.RECONVERGENT B0 ;  /* 0x0000000000007941 */ /* 0x000fea0003800200 */
.L_x_99:
[----:B------:R-:W-:Y:S01]  /*75d0*/  NOP ;  /* 0x0000000000007918 */ /* 0x000fe20000000000 */
[----:B------:R-:W-:Y:S04]  /*75e0*/  BSSY.RECONVERGENT B0, `(.L_x_101) ;  /* 0x000000e000007945 */ /* 0x000fe80003800200 */
[----:B------:R-:W-:Y:S05]  /*75f0*/  @P6 BRA `(.L_x_102) ;  /* 0x0000000000306947 */ /* 0x000fea0003800000 */
        /* <DEDUP_REMOVED lines=12> */
.L_x_102:
[----:B------:R-:W-:Y:S05]  /*76c0*/  BSYNC.RECONVERGENT B0 ;  /* 0x0000000000007941 */ /* 0x000fea0003800200 */
.L_x_101:
        /* <DEDUP_REMOVED lines=15> */
.L_x_104:
[----:B------:R-:W-:Y:S05]  /*77c0*/  BSYNC.RECONVERGENT B0 ;  /* 0x0000000000007941 */ /* 0x000fea0003800200 */
.L_x_103:
        /* <DEDUP_REMOVED lines=15> */
.L_x_106:
[----:B------:R-:W-:Y:S05]  /*78c0*/  BSYNC.RECONVERGENT B0 ;  /* 0x0000000000007941 */ /* 0x000fea0003800200 */
.L_x_105:
        /* <DEDUP_REMOVED lines=15> */
.L_x_108:
[----:B------:R-:W-:Y:S05]  /*79c0*/  BSYNC.RECONVERGENT B0 ;  /* 0x0000000000007941 */ /* 0x000fea0003800200 */
.L_x_107:
        /* <DEDUP_REMOVED lines=15> */
.L_x_110:
[----:B------:R-:W-:Y:S05]  /*7ac0*/  BSYNC.RECONVERGENT B0 ;  /* 0x0000000000007941 */ /* 0x000fea0003800200 */
.L_x_109:
        /* <DEDUP_REMOVED lines=15> */
.L_x_112:
[----:B------:R-:W-:Y:S05]  /*7bc0*/  BSYNC.RECONVERGENT B0 ;  /* 0x0000000000007941 */ /* 0x000fea0003800200 */
.L_x_111:
[----:B------:R-:W-:Y:S01]  /*7bd0*/  NOP ;  /* 0x0000000000007918 */ /* 0x000fe20000000000 */
[----:B01234-:R-:W0:Y:S01]  /*7be0*/  LDS R7, [R0+0x6c00] ;  /* 0x006c000000077984 */ /* 0x01fe220000000800 */
[----:B------:R-:W0:Y:S02]  /*7bf0*/  LDCU UR5, c[0x0][0x3c4] ;  /* 0x00007880ff0577ac */ /* 0x000e240008000800 */
[----:B0-----:R-:W-:-:S04]  /*7c00*/  SHF.R.U32.HI R2, RZ, UR5, R7 ;  /* 0x00000005ff027c19 */ /* 0x001fc80008011607 */
[----:B------:R-:W-:-:S05]  /*7c10*/  LOP3.LUT R2, R2, UR4, RZ, 0x30, !PT ;  /* 0x0000000402027c12 */ /* 0x000fca000f8e30ff */
[----:B------:R-:W-:Y:S02]  /*7c20*/  IMAD R4, R2, 0x8, R73 ;  /* 0x0000000802047824 */ /* 0x000fe400078e0249 */
[----:B------:R-:W-:-:S04]  /*7c30*/  VIADD R2, R39, 0x1b00 ;  /* 0x00001b0027027836 */ /* 0x000fc80000000000 */
[----:B------:R-:W0:Y:S01]  /*7c40*/  LDS.64 R4, [R4+0x7200] ;  /* 0x0072000004047984 */ /* 0x000e220000000a00 */
[----:B------:R-:W-:-:S13]  /*7c50*/  ISETP.GE.AND P0, PT, R2, R3, PT ;  /* 0x000000030200720c */ /* 0x000fda0003f06270 */
[----:B------:R-:W1:Y:S01]  /*7c60*/  @!P0 LDC.64 R2, c[0x0][0x3a0] ;  /* 0x0000e800ff028b82 */ /* 0x000e620000000a00 */
[----:B0-----:R-:W-:-:S05]  /*7c70*/  IADD3 R38, P1, PT, R4, R39, RZ ;  /* 0x0000002704267210 */ /* 0x001fca0007f3e0ff */
[----:B------:R-:W-:Y:S01]  /*7c80*/  IMAD.X R5, RZ, RZ, R5, P1 ;  /* 0x000000ffff057224 */ /* 0x000fe200008e0605 */
[----:B-1----:R-:W-:-:S04]  /*7c90*/  @!P0 LEA R2, P1, R38, R2, 0x2 ;  /* 0x0000000226028211 */ /* 0x002fc800078210ff */
[----:B------:R-:W-:-:S05]  /*7ca0*/  @!P0 LEA.HI.X R3, R38, R3, R5, 0x2, P1 ;  /* 0x0000000326038211 */ /* 0x000fca00008f1405 */
[----:B------:R-:W-:Y:S01]  /*7cb0*/  @!P0 STG.E desc[UR6][R2.64+0x6c00], R7 ;  /* 0x006c000702008986 */ /* 0x000fe2000c101906 */
[----:B------:R-:W-:Y:S01]  /*7cc0*/  NOP ;  /* 0x0000000000007918 */ /* 0x000fe20000000000 */
[----:B------:R-:W-:Y:S05]  /*7cd0*/  EXIT ;  /* 0x000000000000794d */ /* 0x000fea0003800000 */
.L_x_26:
[----:B------:R-:W-:Y:S02]  /*7ce0*/  IMAD.MOV.U32 R0, RZ, RZ, 0x1 ;  /* 0x00000001ff007424 */ /* 0x000fe400078e00ff */
[----:B------:R-:W-:Y:S02]  /*7cf0*/  IMAD.MOV.U32 R77, RZ, RZ, R2 ;  /* 0x000000ffff4d7224 */ /* 0x000fe400078e0002 */
[----:B------:R-:W-:Y:S02]  /*7d00*/  IMAD.MOV.U32 R75, RZ, RZ, RZ ;  /* 0x000000ffff4b7224 */ /* 0x000fe400078e00ff */
[----:B------:R-:W-:-:S07]  /*7d10*/  IMAD.MOV.U32 R76, RZ, RZ, -0x1 ;  /* 0xffffffffff4c7424 */ /* 0x000fce00078e00ff */
[----:B------:R-:W-:Y:S05]  /*7d20*/  WARPSYNC.COLLECTIVE R76, `(.L_x_113) ;  /* 0x000000004c087348 */ /* 0x000fea0003c00000 */
[----:B------:R0:W1:Y:S02]  /*7d30*/  SHFL.UP P0, R0, R77, R0, R75 ;  /* 0x040000004d007389 */ /* 0x000064000000004b */
[----:B01----:R-:W-:Y:S05]  /*7d40*/  ENDCOLLECTIVE ;  /* 0x000000000000791b */ /* 0x003fea0003800000 */
.L_x_113:
[----:B------:R-:W-:Y:S02]  /*7d50*/  IMAD.MOV.U32 R77, RZ, RZ, R0 ;  /* 0x000000ffff4d7224 */ /* 0x000fe400078e0000 */
[----:B------:R-:W-:Y:S02]  /*7d60*/  IMAD.MOV.U32 R0, RZ, RZ, 0x2 ;  /* 0x00000002ff007424 */ /* 0x000fe400078e00ff */
[----:B------:R-:W-:-:S07]  /*7d70*/  @P0 IMAD.IADD R77, R2, 0x1, R77 ;  /* 0x00000001024d0824 */ /* 0x000fce00078e024d */
[----:B------:R-:W-:Y:S05]  /*7d80*/  WARPSYNC.COLLECTIVE R76, `(.L_x_114) ;  /* 0x000000004c087348 */ /* 0x000fea0003c00000 */
[----:B------:R0:W1:Y:S02]  /*7d90*/  SHFL.UP P0, R0, R77, R0, R75 ;  /* 0x040000004d007389 */ /* 0x000064000000004b */
[----:B01----:R-:W-:Y:S05]  /*7da0*/  ENDCOLLECTIVE ;  /* 0x000000000000791b */ /* 0x003fea0003800000 */
.L_x_114:
[----:B------:R-:W-:Y:S02]  /*7db0*/  IMAD.MOV.U32 R74, RZ, RZ, R0 ;  /* 0x000000ffff4a7224 */ /* 0x000fe400078e0000 */
[----:B------:R-:W-:Y:S02]  /*7dc0*/  IMAD.MOV.U32 R0, RZ, RZ, 0x4 ;  /* 0x00000004ff007424 */ /* 0x000fe400078e00ff */
[----:B------:R-:W-:-:S04]  /*7dd0*/  @P0 IMAD.IADD R74, R77, 0x1, R74 ;  /* 0x000000014d4a0824 */ /* 0x000fc800078e024a */
[----:B------:R-:W-:-:S07]  /*7de0*/  IMAD.MOV.U32 R77, RZ, RZ, R74 ;  /* 0x000000ffff4d7224 */ /* 0x000fce00078e004a */
[----:B------:R-:W-:Y:S05]  /*7df0*/  WARPSYNC.COLLECTIVE R76, `(.L_x_115) ;  /* 0x000000004c087348 */ /* 0x000fea0003c00000 */
[----:B------:R0:W1:Y:S02]  /*7e00*/  SHFL.UP P0, R0, R77, R0, R75 ;  /* 0x040000004d007389 */ /* 0x000064000000004b */
[----:B01----:R-:W-:Y:S05]  /*7e10*/  ENDCOLLECTIVE ;  /* 0x000000000000791b */ /* 0x003fea0003800000 */
.L_x_115:
[----:B------:R-:W-:Y:S02]  /*7e20*/  IMAD.MOV.U32 R77, RZ, RZ, R0 ;  /* 0x000000ffff4d7224 */ /* 0x000fe400078e0000 */
[----:B------:R-:W-:Y:S02]  /*7e30*/  IMAD.MOV.U32 R0, RZ, RZ, 0x8 ;  /* 0x00000008ff007424 */ /* 0x000fe400078e00ff */
[----:B------:R-:W-:-:S07]  /*7e40*/  @P0 IMAD.IADD R77, R74, 0x1, R77 ;  /* 0x000000014a4d0824 */ /* 0x000fce00078e024d */
[----:B------:R-:W-:Y:S05]  /*7e50*/  WARPSYNC.COLLECTIVE R76, `(.L_x_116) ;  /* 0x000000004c087348 */ /* 0x000fea0003c00000 */
[----:B------:R0:W1:Y:S02]  /*7e60*/  SHFL.UP P0, R0, R77, R0, R75 ;  /* 0x040000004d007389 */ /* 0x000064000000004b */
[----:B01----:R-:W-:Y:S05]  /*7e70*/  ENDCOLLECTIVE ;  /* 0x000000000000791b */ /* 0x003fea0003800000 */
.L_x_116:
[----:B------:R-:W-:Y:S02]  /*7e80*/  IMAD.MOV.U32 R74, RZ, RZ, R0 ;  /* 0x000000ffff4a7224 */ /* 0x000fe400078e0000 */
[----:B------:R-:W-:Y:S02]  /*7e90*/  IMAD.MOV.U32 R0, RZ, RZ, 0x10 ;  /* 0x00000010ff007424 */ /* 0x000fe400078e00ff */
[----:B------:R-:W-:-:S04]  /*7ea0*/  @P0 IMAD.IADD R74, R77, 0x1, R74 ;  /* 0x000000014d4a0824 */ /* 0x000fc800078e024a */
[----:B------:R-:W-:-:S07]  /*7eb0*/  IMAD.MOV.U32 R77, RZ, RZ, R74 ;  /* 0x000000ffff4d7224 */ /* 0x000fce00078e004a */
[----:B------:R-:W-:Y:S05]  /*7ec0*/  WARPSYNC.COLLECTIVE R76, `(.L_x_117) ;  /* 0x000000004c087348 */ /* 0x000fea0003c00000 */
[----:B------:R0:W1:Y:S02]  /*7ed0*/  SHFL.UP P0, R0, R77, R0, R75 ;  /* 0x040000004d007389 */ /* 0x000064000000004b */
[----:B01----:R-:W-:Y:S05]  /*7ee0*/  ENDCOLLECTIVE ;  /* 0x000000000000791b */ /* 0x003fea0003800000 */
.L_x_117:
[----:B------:R-:W-:Y:S05]  /*7ef0*/  BRA `(.L_x_118) ;  /* 0xffffffa4001c7947 */ /* 0x000fea000383ffff */
.L_x_119:
[----:B------:R-:W-:-:S00]  /*7f00*/  BRA `(.L_x_119) ;  /* 0xfffffffc00fc7947 */ /* 0x000fc0000383ffff */
[----:B------:R-:W-:-:S00]  /*7f10*/  NOP ;  /* 0x0000000000007918 */ /* 0x000fc00000000000 */
        /* <DEDUP_REMOVED lines=14> */
.L_x_259:


//--------------------- .text._ZN3cub18CUB_300001_SM_10006detail10radix_sort33DeviceRadixSortExclusiveSumKernelINS1_5radix10policy_hubIjNS0_8NullTypeEyE10Policy1000EyEEvPT0_ --------------------------
	.section	.text._ZN3cub18CUB_300001_SM_10006detail10radix_sort33DeviceRadixSortExclusiveSumKernelINS1_5radix10policy_hubIjNS0_8NullTypeEyE10Policy1000EyEEvPT0_,"ax",@progbits
	.align	128
        .global         _ZN3cub18CUB_300001_SM_10006detail10radix_sort33DeviceRadixSortExclusiveSumKernelINS1_5radix10policy_hubIjNS0_8NullTypeEyE10Policy1000EyEEvPT0_
        .type           _ZN3cub18CUB_300001_SM_10006detail10radix_sort33DeviceRadixSortExclusiveSumKernelINS1_5radix10policy_hubIjNS0_8NullTypeEyE10Policy1000EyEEvPT0_,@function
        .size           _ZN3cub18CUB_300001_SM_10006detail10radix_sort33DeviceRadixSortExclusiveSumKernelINS1_5radix10policy_hubIjNS0_8NullTypeEyE10Policy1000EyEEvPT0_,(.L_x_260 - _ZN3cub18CUB_300001_SM_10006detail10radix_sort33DeviceRadixSortExclusiveSumKernelINS1_5radix10policy_hubIjNS0_8NullTypeEyE10Policy1000EyEEvPT0_)
        .other          _ZN3cub18CUB_300001_SM_10006detail10radix_sort33DeviceRadixSortExclusiveSumKernelINS1_5radix10policy_hubIjNS0_8NullTypeEyE10Policy1000EyEEvPT0_,@"STO_CUDA_ENTRY STV_DEFAULT"
_ZN3cub18CUB_300001_SM_10006detail10radix_sort33DeviceRadixSortExclusiveSumKernelINS1_5radix10policy_hubIjNS0_8NullTypeEyE10Policy1000EyEEvPT0_:
.text._ZN3cub18CUB_300001_SM_10006detail10radix_sort33DeviceRadixSortExclusiveSumKernelINS1_5radix10policy_hubIjNS0_8NullTypeEyE10Policy1000EyEEvPT0_:
[----:B------:R-:W-:Y:S01]  /*0000*/  LDC R1, c[0x0][0x37c] ;  /* 0x0000df00ff017b82 */ /* 0x000fe20000000800 */
[----:B------:R-:W0:Y:S07]  /*0010*/  S2R R18, SR_TID.X ;  /* 0x0000000000127919 */ /* 0x000e2e0000002100 */
[----:B------:R-:W1:Y:S01]  /*0020*/  LDC.64 R16, c[0x0][0x380] ;  /* 0x0000e000ff107b82 */ /* 0x000e620000000a00 */
[----:B------:R-:W2:Y:S01]  /*0030*/  LDCU.64 UR4, c[0x0][0x358] ;  /* 0x00006b00ff0477ac */ /* 0x000ea20008000a00 */
[----:B------:R-:W3:Y:S01]  /*0040*/  S2R R5, SR_CTAID.X ;  /* 0x0000000000057919 */ /* 0x000ee20000002500 */
[----:B0-----:R-:W-:Y:S01]  /*0050*/  ISETP.GT.U32.AND P1, PT, R18, 0xff, PT ;  /* 0x000000ff1200780c */ /* 0x001fe20003f24070 */
[----:B---3--:R-:W-:-:S04]  /*0060*/  IMAD R5, R5, 0x100, R18 ;  /* 0x0000010005057824 */ /* 0x008fc800078e0212 */
[----:B-1----:R-:W-:-:S08]  /*0070*/  IMAD.WIDE R16, R5, 0x8, R16 ;  /* 0x0000000805107825 */ /* 0x002fd000078e0210 */
[----:B--2---:R-:W2:Y:S01]  /*0080*/  @!P1 LDG.E.64 R2, desc[UR4][R16.64] ;  /* 0x0000000410029981 */ /* 0x004ea2000c1e1b00 */
[----:B------:R-:W-:Y:S02]  /*0090*/  MOV R0, 0x400 ;  /* 0x0000040000007802 */ /* 0x000fe40000000f00 */
[C---:B------:R-:W-:Y:S01]  /*00a0*/  ISETP.GT.U32.AND P0, PT, R18.reuse, 0x1f, PT ;  /* 0x0000001f1200780c */ /* 0x040fe20003f04070 */
[----:B------:R-:W0:Y:S02]  /*00b0*/  S2R R5, SR_CgaCtaId ;  /* 0x0000000000057919 */ /* 0x000e240000008800 */
[----:B0-----:R-:W-:Y:S02]  /*00c0*/  LEA R5, R5, R0, 0x18 ;  /* 0x0000000005057211 */ /* 0x001fe400078ec0ff */
[----:B------:R-:W-:-:S05]  /*00d0*/  LEA.HI R0, R18, R18, RZ, 0x1d ;  /* 0x0000001212007211 */ /* 0x000fca00078fe8ff */
[----:B------:R-:W-:-:S05]  /*00e0*/  IMAD R0, R0, 0x8, R5 ;  /* 0x0000000800007824 */ /* 0x000fca00078e0205 */
[----:B--2---:R0:W-:Y:S01]  /*00f0*/  STS.64 [R0+0x10], R2 ;  /* 0x0000100200007388 */ /* 0x0041e20000000a00 */
[----:B------:R-:W-:Y:S06]  /*0100*/  BAR.SYNC.DEFER_BLOCKING 0x0 ;  /* 0x0000000000007b1d */ /* 0x000fec0000010000 */
[----:B------:R-:W-:Y:S05]  /*0110*/  @P0 BRA `(.L_x_120) ;  /* 0x0000000400240947 */ /* 0x000fea0003800000 */
[----:B------:R-:W-:Y:S01]  /*0120*/  IMAD R18, R18, 0x48, R5 ;  /* 0x0000004812127824 */ /* 0x000fe200078e0205 */
[----:B------:R-:W-:-:S04]  /*0130*/  UMOV UR6, 0xffffffff ;  /* 0xffffffff00067882 */ /* 0x000fc80000000000 */
[----:B------:R-:W-:Y:S04]  /*0140*/  LDS.64 R14, [R18+0x10] ;  /* 0x00001000120e7984 */ /* 0x000fe80000000a00 */
[----:B------:R-:W-:Y:S04]  /*0150*/  LDS.64 R12, [R18+0x18] ;  /* 0x00001800120c7984 */ /* 0x000fe80000000a00 */
[----:B------:R-:W1:Y:S04]  /*0160*/  LDS.64 R10, [R18+0x20] ;  /* 0x00002000120a7984 */ /* 0x000e680000000a00 */
[----:B------:R-:W-:Y:S04]  /*0170*/  LDS.64 R8, [R18+0x28] ;  /* 0x0000280012087984 */ /* 0x000fe80000000a00 */
[----:B------:R-:W2:Y:S04]  /*0180*/  LDS.64 R6, [R18+0x30] ;  /* 0x0000300012067984 */ /* 0x000ea80000000a00 */
[----:B------:R-:W-:Y:S04]  /*0190*/  LDS.64 R4, [R18+0x38] ;  /* 0x0000380012047984 */ /* 0x000fe80000000a00 */
[----:B0-----:R-:W0:Y:S04]  /*01a0*/  LDS.64 R2, [R18+0x40] ;  /* 0x0000400012027984 */ /* 0x001e280000000a00 */
[----:B------:R-:W3:Y:S01]  /*01b0*/  LDS.64 R20, [R18+0x48] ;  /* 0x0000480012147984 */ /* 0x000ee20000000a00 */
[----:B-1----:R-:W-:-:S04]  /*01c0*/  IADD3 R19, P3, P4, R10, R12, R14 ;  /* 0x0000000c0a137210 */ /* 0x002fc80007c7e00e */
[----:B------:R-:W-:Y:S02]  /*01d0*/  IADD3.X R23, PT, PT, R11, R13, R15, P3, P4 ;  /* 0x0000000d0b177210 */ /* 0x000fe40001fe840f */
[----:B--2---:R-:W-:-:S04]  /*01e0*/  IADD3 R19, P0, P2, R6, R19, R8 ;  /* 0x0000001306137210 */ /* 0x004fc80007a1e008 */
[----:B------:R-:W-:Y:S02]  /*01f0*/  IADD3.X R23, PT, PT, R7, R23, R9, P0, P2 ;  /* 0x0000001707177210 */ /* 0x000fe400007e4409 */
[----:B0-----:R-:W-:-:S04]  /*0200*/  IADD3 R19, P3, P4, R2, R19, R4 ;  /* 0x0000001302137210 */ /* 0x001fc80007c7e004 */
[----:B---3--:R-:W-:Y:S02]  /*0210*/  IADD3 R20, P0, PT, R20, R19, RZ ;  /* 0x0000001314147210 */ /* 0x008fe40007f1e0ff */
[----:B------:R-:W-:-:S05]  /*0220*/  IADD3.X R19, PT, PT, R3, R23, R5, P3, P4 ;  /* 0x0000001703137210 */ /* 0x000fca0001fe8405 */
[----:B------:R-:W-:Y:S01]  /*0230*/  IMAD.X R19, R21, 0x1, R19, P0 ;  /* 0x0000000115137824 */ /* 0x000fe200000e0613 */
[----:B------:R-:W-:Y:S06]  /*0240*/  BRA.DIV UR6, `(.L_x_121) ;  /* 0x0000000206f07947 */ /* 0x000fec000b800000 */
[----:B------:R-:W0:Y:S04]  /*0250*/  SHFL.UP PT, R27, R20, 0x1, RZ ;  /* 0x04200000141b7989 */ /* 0x000e2800000e00ff */
[----:B------:R-:W1:Y:S01]  /*0260*/  SHFL.UP P0, R25, R19, 0x1, RZ ;  /* 0x0420000013197989 */ /* 0x000e6200000000ff */
[----:B0-----:R-:W-:-:S04]  /*0270*/  IADD3 R22, P2, PT, R27, R20, RZ ;  /* 0x000000141b167210 */ /* 0x001fc80007f5e0ff */
[----:B-1----:R-:W-:Y:S01]  /*0280*/  SEL R27, R22, R27, P0 ;  /* 0x0000001b161b7207 */ /* 0x002fe20000000000 */
[----:B------:R-:W-:-:S04]  /*0290*/  IMAD.X R26, R25, 0x1, R19, P2 ;  /* 0x00000001191a7824 */ /* 0x000fc800010e0613 */
[----:B------:R-:W0:Y:S01]  /*02a0*/  SHFL.UP PT, R28, R27, 0x2, RZ ;  /* 0x044000001b1c7989 */ /* 0x000e2200000e00ff */
[----:B------:R-:W-:-:S05]  /*02b0*/  SEL R26, R26, R25, P0 ;  /* 0x000000191a1a7207 */ /* 0x000fca0000000000 */
[----:B------:R-:W1:Y:S01]  /*02c0*/  SHFL.UP P0, R25, R26, 0x2, RZ ;  /* 0x044000001a197989 */ /* 0x000e6200000000ff */
[----:B0-----:R-:W-:-:S05]  /*02d0*/  IADD3 R21, P2, PT, R28, R27, RZ ;  /* 0x0000001b1c157210 */ /* 0x001fca0007f5e0ff */
[----:B-1----:R-:W-:Y:S01]  /*02e0*/  IMAD.X R22, R25, 0x1, R26, P2 ;  /* 0x0000000119167824 */ /* 0x002fe200010e061a */
[----:B------:R-:W-:-:S04]  /*02f0*/  SEL R28, R21, R28, P0 ;  /* 0x0000001c151c7207 */ /* 0x000fc80000000000 */
[----:B------:R-:W-:Y:S01]  /*0300*/  SEL R29, R22, R25, P0 ;  /* 0x00000019161d7207 */ /* 0x000fe20000000000 */
        /* <DEDUP_REMOVED lines=12> */
[----:B------:R0:W1:Y:S04]  /*03d0*/  SHFL.UP PT, R28, R27, 0x10, RZ ;  /* 0x060000001b1c7989 */ /* 0x00006800000e00ff */
[----:B------:R0:W2:Y:S02]  /*03e0*/  SHFL.UP P0, R25, R26, 0x10, RZ ;  /* 0x060000001a197989 */ /* 0x0000a400000000ff */
.L_x_132:
[----:B-1----:R-:W-:-:S04]  /*03f0*/  IADD3 R21, P2, PT, R28, R27, RZ ;  /* 0x0000001b1c157210 */ /* 0x002fc80007f5e0ff */
[----:B--2---:R-:W-:Y:S01]  /*0400*/  SEL R21, R21, R28, P0 ;  /* 0x0000001c15157207 */ /* 0x004fe20000000000 */
[----:B------:R-:W-:-:S05]  /*0410*/  IMAD.X R22, R25, 0x1, R26, P2 ;  /* 0x0000000119167824 */ /* 0x000fca00010e061a */
[----:B------:R-:W-:Y:S02]  /*0420*/  SEL R22, R22, R25, P0 ;  /* 0x0000001916167207 */ /* 0x000fe40000000000 */
[----:B------:R-:W-:-:S05]  /*0430*/  IADD3 R20, P0, PT, R21, -R20, RZ ;  /* 0x8000001415147210 */ /* 0x000fca0007f1e0ff */
[----:B------:R-:W-:Y:S01]  /*0440*/  IMAD.X R21, R22, 0x1, ~R19, P0 ;  /* 0x0000000116157824 */ /* 0x000fe200000e0e13 */
[----:B------:R-:W-:-:S04]  /*0450*/  IADD3 R14, P0, PT, R14, R20, RZ ;  /* 0x000000140e0e7210 */ /* 0x000fc80007f1e0ff */
[----:B------:R1:W-:Y:S01]  /*0460*/  STS.64 [R18+0x10], R20 ;  /* 0x0000101412007388 */ /* 0x0003e20000000a00 */
[----:B------:R-:W-:Y:S01]  /*0470*/  IMAD.X R15, R15, 0x1, R21, P0 ;  /* 0x000000010f0f7824 */ /* 0x000fe200000e0615 */
        /* <DEDUP_REMOVED lines=17> */
[----:B------:R-:W-:-:S05]  /*0590*/  IMAD.X R3, R3, 0x1, R5, P0 ;  /* 0x0000000103037824 */ /* 0x000fca00000e0605 */
[----:B------:R1:W-:Y:S03]  /*05a0*/  STS.64 [R18+0x48], R2 ;  /* 0x0000480212007388 */ /* 0x0003e60000000a00 */
.L_x_120:
[----:B------:R-:W-:Y:S05]  /*05b0*/  WARPSYNC.ALL ;  /* 0x0000000000007948 */ /* 0x000fea0003800000 */
[----:B------:R-:W-:Y:S06]  /*05c0*/  BAR.SYNC.DEFER_BLOCKING 0x0 ;  /* 0x0000000000007b1d */ /* 0x000fec0000010000 */
[----:B------:R-:W-:Y:S05]  /*05d0*/  @P1 EXIT ;  /* 0x000000000000194d */ /* 0x000fea0003800000 */
[----:B01----:R-:W0:Y:S04]  /*05e0*/  LDS.64 R2, [R0+0x10] ;  /* 0x0000100000027984 */ /* 0x003e280000000a00 */
[----:B0-----:R-:W-:Y:S01]  /*05f0*/  STG.E.64 desc[UR4][R16.64], R2 ;  /* 0x0000000210007986 */ /* 0x001fe2000c101b04 */
[----:B------:R-:W-:Y:S05]  /*0600*/  EXIT ;  /* 0x000000000000794d */ /* 0x000fea0003800000 */
.L_x_121:
[----:B------:R-:W-:Y:S02]  /*0610*/  IMAD.MOV.U32 R24, RZ, RZ, R20 ;  /* 0x000000ffff187224 */ /* 0x000fe400078e0014 */
[----:B------:R-:W-:Y:S02]  /*0620*/  IMAD.MOV.U32 R23, RZ, RZ, 0x1 ;  /* 0x00000001ff177424 */ /* 0x000fe400078e00ff */
[----:B------:R-:W-:Y:S02]  /*0630*/  IMAD.MOV.U32 R22, RZ, RZ, RZ ;  /* 0x000000ffff167224 */ /* 0x000fe400078e00ff */
[----:B------:R-:W-:-:S07]  /*0640*/  IMAD.MOV.U32 R21, RZ, RZ, -0x1 ;  /* 0xffffffffff157424 */ /* 0x000fce00078e00ff */
[----:B------:R-:W-:Y:S05]  /*0650*/  WARPSYNC.COLLECTIVE R21, `(.L_x_122) ;  /* 0x0000000015087348 */ /* 0x000fea0003c00000 */
[----:B------:R0:W1:Y:S02]  /*0660*/  SHFL.UP P0, R25, R24, R23, R22 ;  /* 0x0400001718197389 */ /* 0x0000640000000016 */
[----:B01----:R-:W-:Y:S05]  /*0670*/  ENDCOLLECTIVE ;  /* 0x000000000000791b */ /* 0x003fea0003800000 */
.L_x_122:
[----:B------:R-:W-:Y:S02]  /*0680*/  IMAD.MOV.U32 R24, RZ, RZ, R19 ;  /* 0x000000ffff187224 */ /* 0x000fe400078e0013 */
[----:B------:R-:W-:-:S07]  /*0690*/  IMAD.MOV.U32 R27, RZ, RZ, R25 ;  /* 0x000000ffff1b7224 */ /* 0x000fce00078e0019 */
[----:B------:R-:W-:Y:S05]  /*06a0*/  WARPSYNC.COLLECTIVE R21, `(.L_x_123) ;  /* 0x0000000015087348 */ /* 0x000fea0003c00000 */
[----:B------:R0:W1:Y:S02]  /*06b0*/  SHFL.UP P0, R25, R24, R23, R22 ;  /* 0x0400001718197389 */ /* 0x0000640000000016 */
[----:B01----:R-:W-:Y:S05]  /*06c0*/  ENDCOLLECTIVE ;  /* 0x000000000000791b */ /* 0x003fea0003800000 */
.L_x_123:
[----:B------:R-:W-:Y:S01]  /*06d0*/  IADD3 R26, P2, PT, R27, R20, RZ ;  /* 0x000000141b1a7210 */ /* 0x000fe20007f5e0ff */
[----:B------:R-:W-:-:S03]  /*06e0*/  IMAD.MOV.U32 R23, RZ, RZ, 0x2 ;  /* 0x00000002ff177424 */ /* 0x000fc600078e00ff */
[----:B------:R-:W-:Y:S01]  /*06f0*/  SEL R27, R26, R27, P0 ;  /* 0x0000001b1a1b7207 */ /* 0x000fe20000000000 */
[----:B------:R-:W-:-:S04]  /*0700*/  IMAD.X R26, R25, 0x1, R19, P2 ;  /* 0x00000001191a7824 */ /* 0x000fc800010e0613 */
[----:B------:R-:W-:Y:S01]  /*0710*/  IMAD.MOV.U32 R24, RZ, RZ, R27 ;  /* 0x000000ffff187224 */ /* 0x000fe200078e001b */
[----:B------:R-:W-:-:S07]  /*0720*/  SEL R26, R26, R25, P0 ;  /* 0x000000191a1a7207 */ /* 0x000fce0000000000 */
[----:B------:R-:W-:Y:S05]  /*0730*/  WARPSYNC.COLLECTIVE R21, `(.L_x_124) ;  /* 0x0000000015087348 */ /* 0x000fea0003c00000 */
[----:B------:R0:W1:Y:S02]  /*0740*/  SHFL.UP P0, R25, R24, R23, R22 ;  /* 0x0400001718197389 */ /* 0x0000640000000016 */
[----:B01----:R-:W-:Y:S05]  /*0750*/  ENDCOLLECTIVE ;  /* 0x000000000000791b */ /* 0x003fea0003800000 */
.L_x_124:
[----:B------:R-:W-:Y:S02]  /*0760*/  IMAD.MOV.U32 R24, RZ, RZ, R26 ;  /* 0x000000ffff187224 */ /* 0x000fe400078e001a */
[----:B------:R-:W-:-:S07]  /*0770*/  IMAD.MOV.U32 R28, RZ, RZ, R25 ;  /* 0x000000ffff1c7224 */ /* 0x000fce00078e0019 */
[----:B------:R-:W-:Y:S05]  /*0780*/  WARPSYNC.COLLECTIVE R21, `(.L_x_125) ;  /* 0x0000000015087348 */ /* 0x000fea0003c00000 */
[----:B------:R0:W1:Y:S02]  /*0790*/  SHFL.UP P0, R25, R24, R23, R22 ;  /* 0x0400001718197389 */ /* 0x0000640000000016 */
[----:B01----:R-:W-:Y:S05]  /*07a0*/  ENDCOLLECTIVE ;  /* 0x000000000000791b */ /* 0x003fea0003800000 */
.L_x_125:
        /* <DEDUP_REMOVED lines=9> */
.L_x_126:
[----:B------:R-:W-:Y:S02]  /*0840*/  IMAD.MOV.U32 R24, RZ, RZ, R29 ;  /* 0x000000ffff187224 */ /* 0x000fe400078e001d */
[----:B------:R-:W-:-:S07]  /*0850*/  IMAD.MOV.U32 R27, RZ, RZ, R25 ;  /* 0x000000ffff1b7224 */ /* 0x000fce00078e0019 */
[----:B------:R-:W-:Y:S05]  /*0860*/  WARPSYNC.COLLECTIVE R21, `(.L_x_127) ;  /* 0x0000000015087348 */ /* 0x000fea0003c00000 */
[----:B------:R0:W1:Y:S02]  /*0870*/  SHFL.UP P0, R25, R24, R23, R22 ;  /* 0x0400001718197389 */ /* 0x0000640000000016 */
[----:B01----:R-:W-:Y:S05]  /*0880*/  ENDCOLLECTIVE ;  /* 0x000000000000791b */ /* 0x003fea0003800000 */
.L_x_127:
        /* <DEDUP_REMOVED lines=9> */
.L_x_128:
[----:B------:R-:W-:Y:S02]  /*0920*/  IMAD.MOV.U32 R24, RZ, RZ, R29 ;  /* 0x000000ffff187224 */ /* 0x000fe400078e001d */
[----:B------:R-:W-:-:S07]  /*0930*/  IMAD.MOV.U32 R27, RZ, RZ, R25 ;  /* 0x000000ffff1b7224 */ /* 0x000fce00078e0019 */
[----:B------:R-:W-:Y:S05]  /*0940*/  WARPSYNC.COLLECTIVE R21, `(.L_x_129) ;  /* 0x0000000015087348 */ /* 0x000fea0003c00000 */
[----:B------:R0:W1:Y:S02]  /*0950*/  SHFL.UP P0, R25, R24, R23, R22 ;  /* 0x0400001718197389 */ /* 0x0000640000000016 */
[----:B01----:R-:W-:Y:S05]  /*0960*/  ENDCOLLECTIVE ;  /* 0x000000000000791b */ /* 0x003fea0003800000 */
.L_x_129:
        /* <DEDUP_REMOVED lines=9> */
.L_x_130:
[----:B------:R-:W-:Y:S02]  /*0a00*/  IMAD.MOV.U32 R24, RZ, RZ, R26 ;  /* 0x000000ffff187224 */ /* 0x000fe400078e001a */
[----:B------:R-:W-:-:S07]  /*0a10*/  IMAD.MOV.U32 R28, RZ, RZ, R25 ;  /* 0x000000ffff1c7224 */ /* 0x000fce00078e0019 */
[----:B------:R-:W-:Y:S05]  /*0a20*/  WARPSYNC.COLLECTIVE R21, `(.L_x_131) ;  /* 0x0000000015087348 */ /* 0x000fea0003c00000 */
[----:B------:R0:W1:Y:S02]  /*0a30*/  SHFL.UP P0, R25, R24, R23, R22 ;  /* 0x0400001718197389 */ /* 0x0000640000000016 */
[----:B01----:R-:W-:Y:S05]  /*0a40*/  ENDCOLLECTIVE ;  /* 0x000000000000791b */ /* 0x003fea0003800000 */
.L_x_131:
[----:B------:R-:W-:Y:S05]  /*0a50*/  BRA `(.L_x_132) ;  /* 0xfffffff800647947 */ /* 0x000fea000383ffff */
.L_x_133:
        /* <DEDUP_REMOVED lines=10> */
.L_x_260:


//--------------------- .text._ZN3cub18CUB_300001_SM_10006detail10radix_sort30DeviceRadixSortHistogramKernelINS1_5radix10policy_hubIjNS0_8NullTypeEyE10Policy1000ELNS0_9SortOrderE0EjyNS1_21identity_decomposer_tEEEvPT2_PKT1_SB_iiT3_ --------------------------
	.section	.text._ZN3cub18CUB_300001_SM_10006detail10radix_sort30DeviceRadixSortHistogramKernelINS1_5radix10policy_hubIjNS0_8NullTypeEyE10Policy1000ELNS0_9SortOrderE0EjyNS1_21identity_decomposer_tEEEvPT2_PKT1_SB_iiT3_,"ax",@progbits
	.align	128
        .global         _ZN3cub18CUB_300001_SM_10006detail10radix_sort30DeviceRadixSortHistogramKernelINS1_5radix10policy_hubIjNS0_8NullTypeEyE10Policy1000ELNS0_9SortOrderE0EjyNS1_21identity_decomposer_tEEEvPT2_PKT1_SB_iiT3_
        .type           _ZN3cub18CUB_300001_SM_10006detail10radix_sort30DeviceRadixSortHistogramKernelINS1_5radix10policy_hubIjNS0_8NullTypeEyE10Policy1000ELNS0_9SortOrderE0EjyNS1_21identity_decomposer_tEEEvPT2_PKT1_SB_iiT3_,@function
        .size           _ZN3cub18CUB_300001_SM_10006detail10radix_sort30DeviceRadixSortHistogramKernelINS1_5radix10policy_hubIjNS0_8NullTypeEyE10Policy1000ELNS0_9SortOrderE0EjyNS1_21identity_decomposer_tEEEvPT2_PKT1_SB_iiT3_,(.L_x_261 - _ZN3cub18CUB_300001_SM_10006detail10radix_sort30DeviceRadixSortHistogramKernelINS1_5radix10policy_hubIjNS0_8NullTypeEyE10Policy1000ELNS0_9SortOrderE0EjyNS1_21identity_decomposer_tEEEvPT2_PKT1_SB_iiT3_)
        .other          _ZN3cub18CUB_300001_SM_10006detail10radix_sort30DeviceRadixSortHistogramKernelINS1_5radix10policy_hubIjNS0_8NullTypeEyE10Policy1000ELNS0_9SortOrderE0EjyNS1_21identity_decomposer_tEEEvPT2_PKT1_SB_iiT3_,@"STO_CUDA_ENTRY STV_DEFAULT"
_ZN3cub18CUB_300001_SM_10006detail10radix_sort30DeviceRadixSortHistogramKernelINS1_5radix10policy_hubIjNS0_8NullTypeEyE10Policy1000ELNS0_9SortOrderE0EjyNS1_21identity_decomposer_tEEEvPT2_PKT1_SB_iiT3_:
.text._ZN3cub18CUB_300001_SM_10006detail10radix_sort30DeviceRadixSortHistogramKernelINS1_5radix10policy_hubIjNS0_8NullTypeEyE10Policy1000ELNS0_9SortOrderE0EjyNS1_21identity_decomposer_tEEEvPT2_PKT1_SB_iiT3_:
[----:B------:R-:W-:Y:S01]  /*0000*/  LDC R1, c[0x0][0x37c] ;  /* 0x0000df00ff017b82 */ /* 0x000fe20000000800 */
[----:B------:R-:W0:Y:S02]  /*0010*/  LDCU.64 UR4, c[0x0][0x390] ;  /* 0x00007200ff0477ac */ /* 0x000e240008000a00 */
[----:B0-----:R-:W-:-:S04]  /*0020*/  ISETP.NE.U32.AND P0, PT, RZ, UR4, PT ;  /* 0x00000004ff007c0c */ /* 0x001fc8000bf05070 */
[----:B------:R-:W-:-:S13]  /*0030*/  ISETP.NE.AND.EX P0, PT, RZ, UR5, PT, P0 ;  /* 0x00000005ff007c0c */ /* 0x000fda000bf05300 */
[----:B------:R-:W-:Y:S05]  /*0040*/  @!P0 EXIT ;  /* 0x000000000000894d */ /* 0x000fea0003800000 */
[----:B------:R-:W0:Y:S01]  /*0050*/  S2R R18, SR_TID.X ;  /* 0x0000000000127919 */ /* 0x000e220000002100 */
[----:B------:R-:W1:Y:S01]  /*0060*/  LDCU.64 UR4, c[0x0][0x398] ;  /* 0x00007300ff0477ac */ /* 0x000e620008000a00 */
[----:B------:R-:W2:Y:S01]  /*0070*/  S2UR UR7, SR_CgaCtaId ;  /* 0x00000000000779c3 */ /* 0x000ea20000008800 */
[----:B------:R-:W-:Y:S01]  /*0080*/  UMOV UR6, 0x400 ;  /* 0x0000040000067882 */ /* 0x000fe20000000000 */
[----:B------:R-:W3:Y:S06]  /*0090*/  LDCU.64 UR18, c[0x0][0x358] ;  /* 0x00006b00ff1277ac */ /* 0x000eec0008000a00 */
[----:B------:R-:W4:Y:S01]  /*00a0*/  S2UR UR8, SR_CTAID.X ;  /* 0x00000000000879c3 */ /* 0x000f220000002500 */
[----:B------:R-:W0:Y:S01]  /*00b0*/  LDCU UR21, c[0x0][0x370] ;  /* 0x00006e00ff1577ac */ /* 0x000e220008000800 */
[----:B-1----:R-:W-:-:S04]  /*00c0*/  UIADD3 UR4, UPT, UPT, UR5, 0x7, -UR4 ;  /* 0x0000000705047890 */ /* 0x002fc8000fffe804 */
[----:B------:R-:W-:Y:S02]  /*00d0*/  UISETP.GE.AND UP0, UPT, UR4, 0x8, UPT ;  /* 0x000000080400788c */ /* 0x000fe4000bf06270 */
[----:B------:R-:W-:Y:S02]  /*00e0*/  USHF.R.S32.HI UR5, URZ, 0x1f, UR4 ;  /* 0x0000001fff057899 */ /* 0x000fe40008011404 */
[----:B--2---:R-:W-:Y:S02]  /*00f0*/  ULEA UR6, UR7, UR6, 0x18 ;  /* 0x0000000607067291 */ /* 0x004fe4000f8ec0ff */
[----:B------:R-:W-:Y:S01]  /*0100*/  PLOP3.LUT P0, PT, PT, PT, UP0, 0x80, 0x8 ;  /* 0x000000000008781c */ /* 0x000fe20003f0f008 */
[----:B------:R-:W-:Y:S01]  /*0110*/  ULEA.HI UR5, UR5, UR4, URZ, 0x3 ;  /* 0x0000000405057291 */ /* 0x000fe2000f8f18ff */
[C---:B0-----:R-:W-:Y:S02]  /*0120*/  VIADD R19, R18.reuse, 0x80 ;  /* 0x0000008012137836 */ /* 0x041fe40000000000 */
[C---:B------:R-:W-:Y:S01]  /*0130*/  ISETP.GT.U32.OR P0, PT, R18.reuse, 0xff, !P0 ;  /* 0x000000ff1200780c */ /* 0x040fe20004704470 */
[----:B------:R-:W-:Y:S01]  /*0140*/  USHF.R.S32.HI UR5, URZ, 0x3, UR5 ;  /* 0x00000003ff057899 */ /* 0x000fe20008011405 */
[C---:B------:R-:W-:Y:S01]  /*0150*/  VIADD R20, R18.reuse, 0x100 ;  /* 0x0000010012147836 */ /* 0x040fe20000000000 */
[C---:B------:R-:W-:Y:S01]  /*0160*/  IADD3 R25, PT, PT, R18.reuse, 0x500, RZ ;  /* 0x0000050012197810 */ /* 0x040fe20007ffe0ff */
[C---:B------:R-:W-:Y:S01]  /*0170*/  VIADD R21, R18.reuse, 0x180 ;  /* 0x0000018012157836 */ /* 0x040fe20000000000 */
[----:B------:R-:W-:Y:S01]  /*0180*/  P2R R28, PR, RZ, 0x1 ;  /* 0x00000001ff1c7803 */ /* 0x000fe20000000000 */
[C---:B------:R-:W-:Y:S01]  /*0190*/  VIADD R22, R18.reuse, 0x200 ;  /* 0x0000020012167836 */ /* 0x040fe20000000000 */
[C---:B------:R-:W-:Y:S01]  /*01a0*/  LEA R27, R18.reuse, UR6, 0x2 ;  /* 0x00000006121b7c11 */ /* 0x040fe2000f8e10ff */
[C---:B------:R-:W-:Y:S01]  /*01b0*/  VIADD R23, R18.reuse, 0x280 ;  /* 0x0000028012177836 */ /* 0x040fe20000000000 */
[----:B----4-:R-:W-:Y:S01]  /*01c0*/  USHF.L.U32 UR8, UR8, 0xb, URZ ;  /* 0x0000000b08087899 */ /* 0x010fe200080006ff */
[C---:B------:R-:W-:Y:S01]  /*01d0*/  VIADD R24, R18.reuse, 0x300 ;  /* 0x0000030012187836 */ /* 0x040fe20000000000 */
[----:B------:R-:W-:Y:S01]  /*01e0*/  ULOP3.LUT UR20, UR5, 0x7, URZ, 0xc0, !UPT ;  /* 0x0000000705147892 */ /* 0x000fe2000f8ec0ff */
[----:B------:R-:W-:Y:S01]  /*01f0*/  VIADD R26, R18, 0x780 ;  /* 0x00000780121a7836 */ /* 0x000fe20000000000 */
[----:B------:R-:W-:Y:S01]  /*0200*/  ULOP3.LUT UR9, UR5, 0x3, URZ, 0xc0, !UPT ;  /* 0x0000000305097892 */ /* 0x000fe2000f8ec0ff */
[----:B------:R-:W-:Y:S01]  /*0210*/  UMOV UR6, URZ ;  /* 0x000000ff00067c82 */ /* 0x000fe20008000000 */
[----:B---3--:R-:W-:-:S10]  /*0220*/  UMOV UR7, URZ ;  /* 0x000000ff00077c82 */ /* 0x008fd40008000000 */
.L_x_217:
[----:B------:R-:W-:Y:S01]  /*0230*/  ISETP.NE.AND P0, PT, R28, RZ, PT ;  /* 0x000000ff1c00720c */ /* 0x000fe20003f05270 */
[----:B------:R-:W-:-:S12]  /*0240*/  BSSY.RECONVERGENT B0, `(.L_x_134) ;  /* 0x0000082000007945 */ /* 0x000fd80003800200 */
[----:B0-2345:R-:W-:Y:S05]  /*0250*/  @P0 BRA `(.L_x_135) ;  /* 0x0000000800000947 */ /* 0x03dfea0003800000 */
[----:B------:R-:W0:Y:S02]  /*0260*/  LDC.64 R2, c[0x0][0x398] ;  /* 0x0000e600ff027b82 */ /* 0x000e240000000a00 */
[----:B0-----:R-:W-:-:S04]  /*0270*/  IADD3 R2, PT, PT, R3, 0x7, -R2 ;  /* 0x0000000703027810 */ /* 0x001fc80007ffe802 */
[----:B------:R-:W-:-:S04]  /*0280*/  SHF.R.S32.HI R3, RZ, 0x1f, R2 ;  /* 0x0000001fff037819 */ /* 0x000fc80000011402 */
[----:B------:R-:W-:-:S04]  /*0290*/  LEA.HI R3, R3, R2, RZ, 0x3 ;  /* 0x0000000203037211 */ /* 0x000fc800078f18ff */
[----:B------:R-:W-:-:S04]  /*02a0*/  SHF.R.S32.HI R3, RZ, 0x3, R3 ;  /* 0x00000003ff037819 */ /* 0x000fc80000011403 */
[C---:B------:R-:W-:Y:S01]  /*02b0*/  LOP3.LUT R5, R3.reuse, 0xffffff0, RZ, 0xc0, !PT ;  /* 0x0ffffff003057812 */ /* 0x040fe200078ec0ff */
[----:B------:R-:W-:-:S05]  /*02c0*/  VIADD R0, R3, 0xffffffff ;  /* 0xffffffff03007836 */ /* 0x000fca0000000000 */
[----:B------:R-:W-:Y:S01]  /*02d0*/  ISETP.GE.U32.AND P0, PT, R0, 0xf, PT ;  /* 0x0000000f0000780c */ /* 0x000fe20003f06070 */
[----:B------:R-:W-:-:S12]  /*02e0*/  IMAD.MOV.U32 R0, RZ, RZ, RZ ;  /* 0x000000ffff007224 */ /* 0x000fd800078e00ff */
[----:B------:R-:W-:Y:S05]  /*02f0*/  @!P0 BRA `(.L_x_136) ;  /* 0x00000000005c8947 */ /* 0x000fea0003800000 */
[----:B------:R-:W-:Y:S02]  /*0300*/  IMAD.MOV R2, RZ, RZ, -R5 ;  /* 0x000000ffff027224 */ /* 0x000fe400078e0a05 */
[----:B------:R-:W-:-:S07]  /*0310*/  VIADD R0, R27, 0x2000 ;  /* 0x000020001b007836 */ /* 0x000fce0000000000 */
.L_x_137:
[----:B------:R-:W-:Y:S01]  /*0320*/  VIADD R2, R2, 0x10 ;  /* 0x0000001002027836 */ /* 0x000fe20000000000 */
[----:B------:R-:W-:Y:S04]  /*0330*/  STS [R0+-0x2000], RZ ;  /* 0xffe000ff00007388 */ /* 0x000fe80000000800 */
        /* <DEDUP_REMOVED lines=16> */
[----:B0-----:R-:W-:Y:S01]  /*0440*/  IADD3 R0, PT, PT, R0, 0x4000, RZ ;  /* 0x0000400000007810 */ /* 0x001fe20007ffe0ff */
[----:B------:R-:W-:Y:S06]  /*0450*/  @P1 BRA `(.L_x_137) ;  /* 0xfffffffc00b01947 */ /* 0x000fec000383ffff */
[----:B------:R-:W-:-:S07]  /*0460*/  IMAD.MOV.U32 R0, RZ, RZ, R5 ;  /* 0x000000ffff007224 */ /* 0x000fce00078e0005 */
.L_x_136:
[----:B------:R-:W-:Y:S01]  /*0470*/  LOP3.LUT R2, R3, 0xf, RZ, 0xc0, !PT ;  /* 0x0000000f03027812 */ /* 0x000fe200078ec0ff */
[----:B------:R-:W-:-:S03]  /*0480*/  IMAD.U32 R4, RZ, RZ, UR20 ;  /* 0x00000014ff047e24 */ /* 0x000fc6000f8e00ff */
[C---:B------:R-:W-:Y:S01]  /*0490*/  ISETP.NE.AND P1, PT, R2.reuse, RZ, PT ;  /* 0x000000ff0200720c */ /* 0x040fe20003f25270 */
[----:B------:R-:W-:Y:S02]  /*04a0*/  VIADD R2, R2, 0xffffffff ;  /* 0xffffffff02027836 */ /* 0x000fe40000000000 */
[----:B------:R-:W-:-:S10]  /*04b0*/  VIADD R4, R4, 0xffffffff ;  /* 0xffffffff04047836 */ /* 0x000fd40000000000 */
[----:B------:R-:W-:Y:S05]  /*04c0*/  @!P1 BRA `(.L_x_138) ;  /* 0x00000000007c9947 */ /* 0x000fea0003800000 */
[----:B------:R-:W-:Y:S01]  /*04d0*/  ISETP.GE.U32.AND P2, PT, R2, 0x7, PT ;  /* 0x000000070200780c */ /* 0x000fe20003f46070 */
[----:B------:R-:W-:-:S12]  /*04e0*/  UISETP.NE.AND UP0, UPT, UR20, URZ, UPT ;  /* 0x000000ff1400728c */ /* 0x000fd8000bf05270 */
[----:B------:R-:W-:Y:S05]  /*04f0*/  @!P2 BRA `(.L_x_139) ;  /* 0x000000000028a947 */ /* 0x000fea0003800000 */
        /* <DEDUP_REMOVED lines=10> */
.L_x_139:
[----:B------:R-:W-:Y:S05]  /*05a0*/  BRA.U !UP0, `(.L_x_138) ;  /* 0x0000000108447547 */ /* 0x000fea000b800000 */
[----:B------:R-:W-:Y:S01]  /*05b0*/  ISETP.GE.U32.AND P2, PT, R4, 0x3, PT ;  /* 0x000000030400780c */ /* 0x000fe20003f46070 */
[----:B------:R-:W-:-:S12]  /*05c0*/  UISETP.NE.AND UP0, UPT, UR9, URZ, UPT ;  /* 0x000000ff0900728c */ /* 0x000fd8000bf05270 */
[C---:B0-----:R-:W-:Y:S01]  /*05d0*/  @P2 LEA R3, R0.reuse, R27, 0xa ;  /* 0x0000001b00032211 */ /* 0x041fe200078e50ff */
[----:B------:R-:W-:-:S04]  /*05e0*/  @P2 VIADD R0, R0, 0x4 ;  /* 0x0000000400002836 */ /* 0x000fc80000000000 */
[----:B------:R1:W-:Y:S04]  /*05f0*/  @P2 STS [R3], RZ ;  /* 0x000000ff03002388 */ /* 0x0003e80000000800 */
[----:B------:R1:W-:Y:S04]  /*0600*/  @P2 STS [R3+0x400], RZ ;  /* 0x000400ff03002388 */ /* 0x0003e80000000800 */
[----:B------:R1:W-:Y:S04]  /*0610*/  @P2 STS [R3+0x800], RZ ;  /* 0x000800ff03002388 */ /* 0x0003e80000000800 */
[----:B------:R1:W-:Y:S01]  /*0620*/  @P2 STS [R3+0xc00], RZ ;  /* 0x000c00ff03002388 */ /* 0x0003e20000000800 */
[----:B------:R-:W-:Y:S05]  /*0630*/  BRA.U !UP0, `(.L_x_138) ;  /* 0x0000000108207547 */ /* 0x000fea000b800000 */
[----:B------:R-:W-:Y:S01]  /*0640*/  IMAD R0, R0, 0x400, R27 ;  /* 0x0000040000007824 */ /* 0x000fe200078e021b */
[----:B------:R-:W-:-:S04]  /*0650*/  UISETP.NE.AND UP0, UPT, UR9, 0x1, UPT ;  /* 0x000000010900788c */ /* 0x000fc8000bf05270 */
[----:B------:R2:W-:Y:S05]  /*0660*/  STS [R0], RZ ;  /* 0x000000ff00007388 */ /* 0x0005ea0000000800 */
[----:B------:R-:W-:Y:S05]  /*0670*/  BRA.U !UP0, `(.L_x_138) ;  /* 0x0000000108107547 */ /* 0x000fea000b800000 */
[----:B------:R-:W-:Y:S01]  /*0680*/  UISETP.NE.AND UP0, UPT, UR9, 0x2, UPT ;  /* 0x000000020900788c */ /* 0x000fe2000bf05270 */
[----:B------:R3:W-:Y:S05]  /*0690*/  STS [R0+0x400], RZ ;  /* 0x000400ff00007388 */ /* 0x0007ea0000000800 */
[----:B------:R-:W-:-:S13]  /*06a0*/  PLOP3.LUT P2, PT, PT, PT, UP0, 0x80, 0x8 ;  /* 0x000000000008781c */ /* 0x000fda0003f4f008 */
[----:B------:R3:W-:Y:S02]  /*06b0*/  @P2 STS [R0+0x800], RZ ;  /* 0x000800ff00002388 */ /* 0x0007e40000000800 */
.L_x_138:
[----:B------:R-:W-:-:S13]  /*06c0*/  ISETP.GT.U32.AND P2, PT, R18, 0x7f, PT ;  /* 0x0000007f1200780c */ /* 0x000fda0003f44070 */
[----:B------:R-:W-:Y:S05]  /*06d0*/  @P2 BRA `(.L_x_135) ;  /* 0x0000000000e02947 */ /* 0x000fea0003800000 */
[----:B--23--:R-:W-:Y:S01]  /*06e0*/  IMAD.MOV.U32 R0, RZ, RZ, RZ ;  /* 0x000000ffff007224 */ /* 0x00cfe200078e00ff */
[----:B------:R-:W-:Y:S06]  /*06f0*/  @!P0 BRA `(.L_x_140) ;  /* 0x0000000000588947 */ /* 0x000fec0003800000 */
[----:B------:R-:W-:-:S07]  /*0700*/  IMAD.MOV.U32 R0, RZ, RZ, RZ ;  /* 0x000000ffff007224 */ /* 0x000fce00078e00ff */
.L_x_141:
[C---:B012---:R-:W-:Y:S02]  /*0710*/  IMAD R3, R0.reuse, 0x400, R27 ;  /* 0x0000040000037824 */ /* 0x047fe400078e021b */
[----:B------:R-:W-:-:S03]  /*0720*/  VIADD R0, R0, 0x10 ;  /* 0x0000001000007836 */ /* 0x000fc60000000000 */
[----:B------:R2:W-:Y:S02]  /*0730*/  STS [R3+0x200], RZ ;  /* 0x000200ff03007388 */ /* 0x0005e40000000800 */
[----:B------:R-:W-:Y:S02]  /*0740*/  ISETP.NE.AND P0, PT, R0, R5, PT ;  /* 0x000000050000720c */ /* 0x000fe40003f05270 */
[----:B------:R2:W-:Y:S04]  /*0750*/  STS [R3+0x600], RZ ;  /* 0x000600ff03007388 */ /* 0x0005e80000000800 */
        /* <DEDUP_REMOVED lines=13> */
[----:B------:R2:W-:Y:S01]  /*0830*/  STS [R3+0x3e00], RZ ;  /* 0x003e00ff03007388 */ /* 0x0005e20000000800 */
[----:B------:R-:W-:Y:S05]  /*0840*/  @P0 BRA `(.L_x_141) ;  /* 0xfffffffc00b00947 */ /* 0x000fea000383ffff */
[----:B------:R-:W-:-:S07]  /*0850*/  MOV R0, R5 ;  /* 0x0000000500007202 */ /* 0x000fce0000000f00 */
.L_x_140:
[----:B------:R-:W-:Y:S05]  /*0860*/  @!P1 BRA `(.L_x_135) ;  /* 0x00000000007c9947 */ /* 0x000fea0003800000 */
[----:B------:R-:W-:Y:S01]  /*0870*/  ISETP.GE.U32.AND P0, PT, R2, 0x7, PT ;  /* 0x000000070200780c */ /* 0x000fe20003f06070 */
[----:B------:R-:W-:-:S12]  /*0880*/  UISETP.NE.AND UP0, UPT, UR20, URZ, UPT ;  /* 0x000000ff1400728c */ /* 0x000fd8000bf05270 */
[----:B------:R-:W-:Y:S05]  /*0890*/  @!P0 BRA `(.L_x_142) ;  /* 0x0000000000288947 */ /* 0x000fea0003800000 */
[C---:B------:R-:W-:Y:S02]  /*08a0*/  IMAD R2, R0.reuse, 0x400, R27 ;  /* 0x0000040000027824 */ /* 0x040fe400078e021b */
[----:B------:R-:W-:-:S03]  /*08b0*/  VIADD R0, R0, 0x8 ;  /* 0x0000000800007836 */ /* 0x000fc60000000000 */
[----:B------:R3:W-:Y:S04]  /*08c0*/  STS [R2+0x200], RZ ;  /* 0x000200ff02007388 */ /* 0x0007e80000000800 */
[----:B------:R3:W-:Y:S04]  /*08d0*/  STS [R2+0x600], RZ ;  /* 0x000600ff02007388 */ /* 0x0007e80000000800 */
[----:B------:R3:W-:Y:S04]  /*08e0*/  STS [R2+0xa00], RZ ;  /* 0x000a00ff02007388 */ /* 0x0007e80000000800 */
[----:B------:R3:W-:Y:S04]  /*08f0*/  STS [R2+0xe00], RZ ;  /* 0x000e00ff02007388 */ /* 0x0007e80000000800 */
[----:B------:R3:W-:Y:S04]  /*0900*/  STS [R2+0x1200], RZ ;  /* 0x001200ff02007388 */ /* 0x0007e80000000800 */
[----:B------:R3:W-:Y:S04]  /*0910*/  STS [R2+0x1600], RZ ;  /* 0x001600ff02007388 */ /* 0x0007e80000000800 */
[----:B------:R3:W-:Y:S04]  /*0920*/  STS [R2+0x1a00], RZ ;  /* 0x001a00ff02007388 */ /* 0x0007e80000000800 */
[----:B------:R3:W-:Y:S02]  /*0930*/  STS [R2+0x1e00], RZ ;  /* 0x001e00ff02007388 */ /* 0x0007e40000000800 */
.L_x_142:
[----:B------:R-:W-:Y:S05]  /*0940*/  BRA.U !UP0, `(.L_x_135) ;  /* 0x0000000108447547 */ /* 0x000fea000b800000 */
[----:B------:R-:W-:Y:S01]  /*0950*/  ISETP.GE.U32.AND P0, PT, R4, 0x3, PT ;  /* 0x000000030400780c */ /* 0x000fe20003f06070 */
[----:B------:R-:W-:-:S12]  /*0960*/  UISETP.NE.AND UP0, UPT, UR9, URZ, UPT ;  /* 0x000000ff0900728c */ /* 0x000fd8000bf05270 */
[C---:B---3--:R-:W-:Y:S02]  /*0970*/  @P0 IMAD R2, R0.reuse, 0x400, R27 ;  /* 0x0000040000020824 */ /* 0x048fe400078e021b */
[----:B------:R-:W-:-:S03]  /*0980*/  @P0 VIADD R0, R0, 0x4 ;  /* 0x0000000400000836 */ /* 0x000fc60000000000 */
[----:B------:R4:W-:Y:S04]  /*0990*/  @P0 STS [R2+0x200], RZ ;  /* 0x000200ff02000388 */ /* 0x0009e80000000800 */
[----:B------:R4:W-:Y:S04]  /*09a0*/  @P0 STS [R2+0x600], RZ ;  /* 0x000600ff02000388 */ /* 0x0009e80000000800 */
[----:B------:R4:W-:Y:S04]  /*09b0*/  @P0 STS [R2+0xa00], RZ ;  /* 0x000a00ff02000388 */ /* 0x0009e80000000800 */
[----:B------:R4:W-:Y:S01]  /*09c0*/  @P0 STS [R2+0xe00], RZ ;  /* 0x000e00ff02000388 */ /* 0x0009e20000000800 */
[----:B------:R-:W-:Y:S05]  /*09d0*/  BRA.U !UP0, `(.L_x_135) ;  /* 0x0000000108207547 */ /* 0x000fea000b800000 */
[----:B------:R-:W-:Y:S01]  /*09e0*/  IMAD R0, R0, 0x400, R27 ;  /* 0x0000040000007824 */ /* 0x000fe200078e021b */
[----:B------:R-:W-:-:S04]  /*09f0*/  UISETP.NE.AND UP0, UPT, UR9, 0x1, UPT ;  /* 0x000000010900788c */ /* 0x000fc8000bf05270 */
[----:B------:R3:W-:Y:S05]  /*0a00*/  STS [R0+0x200], RZ ;  /* 0x000200ff00007388 */ /* 0x0007ea0000000800 */
[----:B------:R-:W-:Y:S05]  /*0a10*/  BRA.U !UP0, `(.L_x_135) ;  /* 0x0000000108107547 */ /* 0x000fea000b800000 */
[----:B------:R-:W-:Y:S01]  /*0a20*/  UISETP.NE.AND UP0, UPT, UR9, 0x2, UPT ;  /* 0x000000020900788c */ /* 0x000fe2000bf05270 */
[----:B------:R0:W-:Y:S05]  /*0a30*/  STS [R0+0x600], RZ ;  /* 0x000600ff00007388 */ /* 0x0001ea0000000800 */
[----:B------:R-:W-:-:S13]  /*0a40*/  PLOP3.LUT P0, PT, PT, PT, UP0, 0x80, 0x8 ;  /* 0x000000000008781c */ /* 0x000fda0003f0f008 */
[----:B------:R0:W-:Y:S02]  /*0a50*/  @P0 STS [R0+0xa00], RZ ;  /* 0x000a00ff00000388 */ /* 0x0001e40000000800 */
.L_x_135:
[----:B------:R-:W-:Y:S05]  /*0a60*/  BSYNC.RECONVERGENT B0 ;  /* 0x0000000000007941 */ /* 0x000fea0003800200 */
.L_x_134:
[----:B------:R-:W5:Y:S01]  /*0a70*/  LDCU.64 UR10, c[0x0][0x390] ;  /* 0x00007200ff0a77ac */ /* 0x000f620008000a00 */
[----:B------:R-:W-:Y:S02]  /*0a80*/  USHF.L.U32 UR4, UR6, 0x1e, URZ ;  /* 0x0000001e06047899 */ /* 0x000fe400080006ff */
[----:B------:R-:W-:Y:S02]  /*0a90*/  USHF.L.U64.HI UR5, UR6, 0x1e, UR7 ;  /* 0x0000001e06057899 */ /* 0x000fe40008010207 */
[----:B-----5:R-:W-:-:S04]  /*0aa0*/  UIADD3 UR4, UP0, UPT, -UR4, UR10, URZ ;  /* 0x0000000a04047290 */ /* 0x020fc8000ff1e1ff */
[----:B------:R-:W-:Y:S02]  /*0ab0*/  UIADD3.X UR5, UPT, UPT, ~UR5, UR11, URZ, UP0, !UPT ;  /* 0x0000000b05057290 */ /* 0x000fe400087fe5ff */
[----:B------:R-:W-:-:S04]  /*0ac0*/  UISETP.LT.U32.AND UP0, UPT, UR4, 0x40000000, UPT ;  /* 0x400000000400788c */ /* 0x000fc8000bf01070 */
[----:B------:R-:W-:-:S04]  /*0ad0*/  UISETP.LT.U32.AND.EX UP0, UPT, UR5, URZ, UPT, UP0 ;  /* 0x000000ff0500728c */ /* 0x000fc8000bf01100 */
[----:B------:R-:W-:Y:S02]  /*0ae0*/  USEL UR11, UR4, 0x40000000, UP0 ;  /* 0x40000000040b7887 */ /* 0x000fe40008000000 */
[----:B------:R-:W-:Y:S02]  /*0af0*/  USEL UR12, UR5, URZ, UP0 ;  /* 0x000000ff050c7287 */ /* 0x000fe40008000000 */
[----:B------:R-:W-:-:S04]  /*0b00*/  UISETP.GT.U32.AND UP0, UPT, UR11, UR8, UPT ;  /* 0x000000080b00728c */ /* 0x000fc8000bf04070 */
[----:B------:R-:W-:Y:S01]  /*0b10*/  UISETP.GT.U32.AND.EX UP0, UPT, UR12, URZ, UPT, UP0 ;  /* 0x000000ff0c00728c */ /* 0x000fe2000bf04100 */
[----:B------:R-:W-:Y:S08]  /*0b20*/  BAR.SYNC.DEFER_BLOCKING 0x0 ;  /* 0x0000000000007b1d */ /* 0x000ff00000010000 */
[----:B------:R-:W-:Y:S06]  /*0b30*/  BAR.SYNC.DEFER_BLOCKING 0x0 ;  /* 0x0000000000007b1d */ /* 0x000fec0000010000 */
[----:B------:R-:W-:Y:S05]  /*0b40*/  BRA.U !UP0, `(.L_x_143) ;  /* 0x0000000908d87547 */ /* 0x000fea000b800000 */
[----:B------:R-:W-:Y:S01]  /*0b50*/  UMOV UR10, UR8 ;  /* 0x00000008000a7c82 */ /* 0x000fe20008000000 */
[----:B------:R-:W-:-:S05]  /*0b60*/  UMOV UR5, URZ ;  /* 0x000000ff00057c82 */ /* 0x000fca0008000000 */
.L_x_148:
[----:B-----5:R-:W5:Y:S01]  /*0b70*/  LDCU.64 UR16, c[0x0][0x390] ;  /* 0x00007200ff1077ac */ /* 0x020f620008000a00 */
[----:B------:R-:W-:Y:S02]  /*0b80*/  USHF.L.U32 UR13, UR6, 0x1e, URZ ;  /* 0x0000001e060d7899 */ /* 0x000fe400080006ff */
[----:B------:R-:W-:Y:S02]  /*0b90*/  USHF.L.U64.HI UR14, UR6, 0x1e, UR7 ;  /* 0x0000001e060e7899 */ /* 0x000fe40008010207 */
[----:B------:R-:W-:-:S04]  /*0ba0*/  UIADD3 UR13, UP0, UPT, UR10, UR13, URZ ;  /* 0x0000000d0a0d7290 */ /* 0x000fc8000ff1e0ff */
[----:B------:R-:W-:Y:S02]  /*0bb0*/  UIADD3.X UR14, UPT, UPT, UR5, UR14, URZ, UP0, !UPT ;  /* 0x0000000e050e7290 */ /* 0x000fe400087fe4ff */
[----:B------:R-:W-:Y:S02]  /*0bc0*/  ULEA UR10, UP0, UR21, UR10, 0xb ;  /* 0x0000000a150a7291 */ /* 0x000fe4000f8058ff */
[----:B-----5:R-:W-:Y:S02]  /*0bd0*/  UIADD3 UR15, UP1, UPT, -UR13, UR16, URZ ;  /* 0x000000100d0f7290 */ /* 0x020fe4000ff3e1ff */
[----:B------:R-:W-:Y:S02]  /*0be0*/  UIADD3.X UR5, UPT, UPT, URZ, UR5, URZ, UP0, !UPT ;  /* 0x00000005ff057290 */ /* 0x000fe400087fe4ff */
[----:B------:R-:W-:Y:S02]  /*0bf0*/  UIADD3.X UR4, UPT, UPT, ~UR14, UR17, URZ, UP1, !UPT ;  /* 0x000000110e047290 */ /* 0x000fe40008ffe5ff */
[----:B------:R-:W-:-:S02]  /*0c00*/  UISETP.GE.U32.AND UP1, UPT, UR15, 0x800, UPT ;  /* 0x000008000f00788c */ /* 0x000fc4000bf26070 */
[----:B------:R-:W-:Y:S02]  /*0c10*/  UISETP.GE.U32.AND UP0, UPT, UR10, UR11, UPT ;  /* 0x0000000b0a00728c */ /* 0x000fe4000bf06070 */
[----:B------:R-:W-:Y:S02]  /*0c20*/  UISETP.GE.U32.AND.EX UP1, UPT, UR4, URZ, UPT, UP1 ;  /* 0x000000ff0400728c */ /* 0x000fe4000bf26110 */
[----:B------:R-:W-:-:S07]  /*0c30*/  UISETP.GE.U32.AND.EX UP0, UPT, UR5, UR12, UPT, UP0 ;  /* 0x0000000c0500728c */ /* 0x000fce000bf06100 */
[----:B012---:R-:W-:Y:S05]  /*0c40*/  BRA.U !UP1, `(.L_x_144) ;  /* 0x0000000109587547 */ /* 0x007fea000b800000 */
[----:B------:R-:W4:Y:S01]  /*0c50*/  LDCU.64 UR16, c[0x0][0x388] ;  /* 0x00007100ff1077ac */ /* 0x000f220008000a00 */
[----:B0-23--:R-:W-:-:S05]  /*0c60*/  IADD3 R0, P0, PT, R18, UR13, RZ ;  /* 0x0000000d12007c10 */ /* 0x00dfca000ff1e0ff */
[----:B-1----:R-:W-:Y:S01]  /*0c70*/  IMAD.X R3, RZ, RZ, UR14, P0 ;  /* 0x0000000eff037e24 */ /* 0x002fe200080e06ff */
[----:B----4-:R-:W-:-:S04]  /*0c80*/  LEA R14, P0, R0, UR16, 0x2 ;  /* 0x00000010000e7c11 */ /* 0x010fc8000f8010ff */
        /* <DEDUP_REMOVED lines=18> */
.L_x_144:
[C---:B------:R-:W-:Y:S01]  /*0db0*/  ISETP.GE.AND P5, PT, R18.reuse, UR15, PT ;  /* 0x0000000f12007c0c */ /* 0x040fe2000bfa6270 */
[----:B------:R-:W4:Y:S01]  /*0dc0*/  LDCU.64 UR16, c[0x0][0x388] ;  /* 0x00007100ff1077ac */ /* 0x000f220008000a00 */
[----:B0-23--:R-:W-:Y:S01]  /*0dd0*/  IADD3 R0, P0, PT, R18, UR13, RZ ;  /* 0x0000000d12007c10 */ /* 0x00dfe2000ff1e0ff */
[----:B------:R-:W-:Y:S01]  /*0de0*/  IMAD.MOV.U32 R17, RZ, RZ, -0x1 ;  /* 0xffffffffff117424 */ /* 0x000fe200078e00ff */
[----:B------:R-:W0:Y:S01]  /*0df0*/  S2R R18, SR_TID.X ;  /* 0x0000000000127919 */ /* 0x000e220000002100 */
[----:B------:R-:W-:Y:S01]  /*0e00*/  ISETP.GE.AND P2, PT, R19, UR15, PT ;  /* 0x0000000f13007c0c */ /* 0x000fe2000bf46270 */
[----:B------:R-:W-:Y:S01]  /*0e10*/  IMAD.MOV.U32 R16, RZ, RZ, -0x1 ;  /* 0xffffffffff107424 */ /* 0x000fe200078e00ff */
[----:B-1----:R-:W-:Y:S02]  /*0e20*/  IADD3.X R3, PT, PT, RZ, UR14, RZ, P0, !PT ;  /* 0x0000000eff037c10 */ /* 0x002fe400087fe4ff */
[----:B------:R-:W-:Y:S02]  /*0e30*/  ISETP.GE.AND P3, PT, R20, UR15, PT ;  /* 0x0000000f14007c0c */ /* 0x000fe4000bf66270 */
[----:B------:R-:W-:-:S02]  /*0e40*/  ISETP.GE.AND P4, PT, R21, UR15, PT ;  /* 0x0000000f15007c0c */ /* 0x000fc4000bf86270 */
[----:B----4-:R-:W-:-:S04]  /*0e50*/  LEA R14, P0, R0, UR16, 0x2 ;  /* 0x00000010000e7c11 */ /* 0x010fc8000f8010ff */
[----:B------:R-:W-:Y:S01]  /*0e60*/  LEA.HI.X R15, R0, UR17, R3, 0x2, P0 ;  /* 0x00000011000f7c11 */ /* 0x000fe200080f1403 */
[----:B------:R-:W-:Y:S02]  /*0e70*/  IMAD.MOV.U32 R13, RZ, RZ, -0x1 ;  /* 0xffffffffff0d7424 */ /* 0x000fe400078e00ff */
[----:B------:R-:W-:Y:S02]  /*0e80*/  IMAD.MOV.U32 R12, RZ, RZ, -0x1 ;  /* 0xffffffffff0c7424 */ /* 0x000fe400078e00ff */
[----:B------:R1:W5:Y:S01]  /*0e90*/  @!P5 LDG.E R17, desc[UR18][R14.64] ;  /* 0x000000120e11d981 */ /* 0x000362000c1e1900 */
[----:B------:R-:W-:-:S03]  /*0ea0*/  ISETP.GE.AND P5, PT, R22, UR15, PT ;  /* 0x0000000f16007c0c */ /* 0x000fc6000bfa6270 */
[----:B------:R1:W5:Y:S01]  /*0eb0*/  @!P2 LDG.E R16, desc[UR18][R14.64+0x200] ;  /* 0x000200120e10a981 */ /* 0x000362000c1e1900 */
[C---:B0-----:R-:W-:Y:S01]  /*0ec0*/  LOP3.LUT R0, R18.reuse, 0x400, RZ, 0xfc, !PT ;  /* 0x0000040012007812 */ /* 0x041fe200078efcff */
[----:B------:R-:W-:Y:S01]  /*0ed0*/  VIADD R2, R18, 0x380 ;  /* 0x0000038012027836 */ /* 0x000fe20000000000 */
[----:B------:R-:W-:Y:S01]  /*0ee0*/  ISETP.GE.AND P2, PT, R23, UR15, PT ;  /* 0x0000000f17007c0c */ /* 0x000fe2000bf46270 */
[----:B------:R1:W5:Y:S01]  /*0ef0*/  @!P3 LDG.E R13, desc[UR18][R14.64+0x400] ;  /* 0x000400120e0db981 */ /* 0x000362000c1e1900 */
[----:B------:R-:W-:Y:S01]  /*0f00*/  ISETP.GE.AND P1, PT, R0, UR15, PT ;  /* 0x0000000f00007c0c */ /* 0x000fe2000bf26270 */
[----:B------:R-:W-:Y:S01]  /*0f10*/  VIADD R0, R18, 0x480 ;  /* 0x0000048012007836 */ /* 0x000fe20000000000 */
[----:B------:R-:W-:Y:S01]  /*0f20*/  ISETP.GE.AND P0, PT, R2, UR15, PT ;  /* 0x0000000f02007c0c */ /* 0x000fe2000bf06270 */
[----:B------:R1:W5:Y:S01]  /*0f30*/  @!P4 LDG.E R12, desc[UR18][R14.64+0x600] ;  /* 0x000600120e0cc981 */ /* 0x000362000c1e1900 */
[----:B------:R-:W-:Y:S01]  /*0f40*/  ISETP.GE.AND P3, PT, R24, UR15, PT ;  /* 0x0000000f18007c0c */ /* 0x000fe2000bf66270 */
[----:B------:R-:W-:Y:S01]  /*0f50*/  IMAD.MOV.U32 R10, RZ, RZ, -0x1 ;  /* 0xffffffffff0a7424 */ /* 0x000fe200078e00ff */
[----:B------:R-:W-:-:S02]  /*0f60*/  ISETP.GE.AND P4, PT, R0, UR15, PT ;  /* 0x0000000f00007c0c */ /* 0x000fc4000bf86270 */
[----:B------:R-:W-:Y:S01]  /*0f70*/  MOV R11, 0xffffffff ;  /* 0xffffffff000b7802 */ /* 0x000fe20000000f00 */
[C---:B------:R-:W-:Y:S02]  /*0f80*/  VIADD R0, R18.reuse, 0x580 ;  /* 0x0000058012007836 */ /* 0x040fe40000000000 */
[----:B------:R-:W-:Y:S01]  /*0f90*/  VIADD R2, R18, 0x600 ;  /* 0x0000060012027836 */ /* 0x000fe20000000000 */
[----:B------:R1:W5:Y:S01]  /*0fa0*/  @!P2 LDG.E R10, desc[UR18][R14.64+0xa00] ;  /* 0x000a00120e0aa981 */ /* 0x000362000c1e1900 */
[----:B------:R-:W-:Y:S01]  /*0fb0*/  IMAD.MOV.U32 R9, RZ, RZ, -0x1 ;  /* 0xffffffffff097424 */ /* 0x000fe200078e00ff */
[----:B------:R-:W-:Y:S01]  /*0fc0*/  MOV R7, 0xffffffff ;  /* 0xffffffff00077802 */ /* 0x000fe20000000f00 */
[----:B------:R-:W-:Y:S01]  /*0fd0*/  IMAD.MOV.U32 R8, RZ, RZ, -0x1 ;  /* 0xffffffffff087424 */ /* 0x000fe200078e00ff */
[----:B------:R1:W5:Y:S01]  /*0fe0*/  @!P5 LDG.E R11, desc[UR18][R14.64+0x800] ;  /* 0x000800120e0bd981 */ /* 0x000362000c1e1900 */
[----:B------:R-:W-:Y:S01]  /*0ff0*/  IMAD.MOV.U32 R6, RZ, RZ, -0x1 ;  /* 0xffffffffff067424 */ /* 0x000fe200078e00ff */
[----:B------:R-:W-:Y:S01]  /*1000*/  ISETP.GE.AND P5, PT, R0, UR15, PT ;  /* 0x0000000f00007c0c */ /* 0x000fe2000bfa6270 */
[----:B------:R-:W-:Y:S01]  /*1010*/  VIADD R0, R18, 0x680 ;  /* 0x0000068012007836 */ /* 0x000fe20000000000 */
[----:B------:R-:W-:Y:S01]  /*1020*/  ISETP.GE.AND P2, PT, R2, UR15, PT ;  /* 0x0000000f02007c0c */ /* 0x000fe2000bf46270 */
[----:B------:R-:W-:Y:S01]  /*1030*/  VIADD R2, R18, 0x700 ;  /* 0x0000070012027836 */ /* 0x000fe20000000000 */
[----:B------:R1:W5:Y:S01]  /*1040*/  @!P3 LDG.E R9, desc[UR18][R14.64+0xc00] ;  /* 0x000c00120e09b981 */ /* 0x000362000c1e1900 */
[----:B------:R-:W-:-:S03]  /*1050*/  ISETP.GE.AND P3, PT, R25, UR15, PT ;  /* 0x0000000f19007c0c */ /* 0x000fc6000bf66270 */
[----:B------:R1:W5:Y:S01]  /*1060*/  @!P0 LDG.E R8, desc[UR18][R14.64+0xe00] ;  /* 0x000e00120e088981 */ /* 0x000362000c1e1900 */
[----:B------:R-:W-:-:S03]  /*1070*/  ISETP.GE.AND P0, PT, R0, UR15, PT ;  /* 0x0000000f00007c0c */ /* 0x000fc6000bf06270 */
[----:B------:R1:W5:Y:S01]  /*1080*/  @!P1 LDG.E R7, desc[UR18][R14.64+0x1000] ;  /* 0x001000120e079981 */ /* 0x000362000c1e1900 */
[----:B------:R-:W-:-:S03]  /*1090*/  ISETP.GE.AND P1, PT, R2, UR15, PT ;  /* 0x0000000f02007c0c */ /* 0x000fc6000bf26270 */
[----:B------:R1:W5:Y:S01]  /*10a0*/  @!P4 LDG.E R6, desc[UR18][R14.64+0x1200] ;  /* 0x001200120e06c981 */ /* 0x000362000c1e1900 */
[----:B------:R-:W-:Y:S01]  /*10b0*/  ISETP.GE.AND P4, PT, R26, UR15, PT ;  /* 0x0000000f1a007c0c */ /* 0x000fe2000bf86270 */
[----:B------:R-:W-:Y:S01]  /*10c0*/  IMAD.MOV.U32 R5, RZ, RZ, -0x1 ;  /* 0xffffffffff057424 */ /* 0x000fe200078e00ff */
[----:B------:R-:W-:Y:S01]  /*10d0*/  MOV R0, 0xffffffff ;  /* 0xffffffff00007802 */ /* 0x000fe20000000f00 */
[----:B------:R-:W-:Y:S02]  /*10e0*/  IMAD.MOV.U32 R4, RZ, RZ, -0x1 ;  /* 0xffffffffff047424 */ /* 0x000fe400078e00ff */
        /* <DEDUP_REMOVED lines=9> */
.L_x_145:
[----:B------:R-:W2:Y:S02]  /*1180*/  LDCU.64 UR16, c[0x0][0x398] ;  /* 0x00007300ff1077ac */ /* 0x000ea40008000a00 */
[----:B--2---:R-:W-:-:S09]  /*1190*/  UISETP.GT.AND UP1, UPT, UR17, UR16, UPT ;  /* 0x000000101100728c */ /* 0x004fd2000bf24270 */
[----:B------:R-:W-:Y:S05]  /*11a0*/  BRA.U !UP1, `(.L_x_146) ;  /* 0x00000005093c7547 */ /* 0x000fea000b800000 */
[----:B------:R-:W2:Y:S01]  /*11b0*/  S2UR UR13, SR_CgaCtaId ;  /* 0x00000000000d79c3 */ /* 0x000ea20000008800 */
[----:B------:R-:W-:Y:S01]  /*11c0*/  UMOV UR4, 0x400 ;  /* 0x0000040000047882 */ /* 0x000fe20000000000 */
[----:B------:R-:W3:Y:S01]  /*11d0*/  LDCU UR14, c[0x0][0x398] ;  /* 0x00007300ff0e77ac */ /* 0x000ee20008000800 */
[----:B--2---:R-:W-:-:S03]  /*11e0*/  ULEA UR13, UR13, UR4, 0x18 ;  /* 0x000000040d0d7291 */ /* 0x004fc6000f8ec0ff */
[----:B---3--:R-:W-:-:S09]  /*11f0*/  UMOV UR4, URZ ;  /* 0x000000ff00047c82 */ /* 0x008fd20008000000 */
.L_x_147:
[----:B012---:R-:W-:Y:S01]  /*1200*/  IMAD R14, RZ, RZ, -UR14 ;  /* 0x8000000eff0e7e24 */ /* 0x007fe2000f8e02ff */
[----:B------:R-:W-:Y:S01]  /*1210*/  ULEA UR15, UR4, UR13, 0xa ;  /* 0x0000000d040f7291 */ /* 0x000fe2000f8e50ff */
[----:B------:R-:W-:Y:S01]  /*1220*/  IMAD.U32 R15, RZ, RZ, UR17 ;  /* 0x00000011ff0f7e24 */ /* 0x000fe2000f8e00ff */
[----:B------:R-:W-:-:S04]  /*1230*/  UIADD3 UR4, UPT, UPT, UR4, 0x1, URZ ;  /* 0x0000000104047890 */ /* 0x000fc8000fffe0ff */
[----:B------:R-:W-:Y:S01]  /*1240*/  VIADDMNMX R14, R14, R15, 0x8, PT ;  /* 0x000000080e0e7446 */ /* 0x000fe2000380010f */
[----:B------:R-:W-:-:S05]  /*1250*/  IMAD.MOV.U32 R15, RZ, RZ, -0x1 ;  /* 0xffffffffff0f7424 */ /* 0x000fca00078e00ff */
[----:B------:R-:W-:Y:S02]  /*1260*/  SHF.L.U32 R14, R15, R14, RZ ;  /* 0x0000000e0f0e7219 */ /* 0x000fe400000006ff */
[----:B-----5:R-:W-:-:S04]  /*1270*/  SHF.R.U32.HI R15, RZ, UR14, R17 ;  /* 0x0000000eff0f7c19 */ /* 0x020fc80008011611 */
[----:B------:R-:W-:-:S04]  /*1280*/  LOP3.LUT R15, R15, R14, RZ, 0x30, !PT ;  /* 0x0000000e0f0f7212 */ /* 0x000fc800078e30ff */
[----:B------:R-:W-:-:S05]  /*1290*/  LEA R15, R15, UR15, 0x2 ;  /* 0x0000000f0f0f7c11 */ /* 0x000fca000f8e10ff */
[----:B------:R0:W-:Y:S02]  /*12a0*/  ATOMS.POPC.INC.32 RZ, [R15+URZ] ;  /* 0x000000000fff7f8c */ /* 0x0001e4000d8000ff */
[----:B0-----:R-:W-:-:S04]  /*12b0*/  SHF.R.U32.HI R15, RZ, UR14, R16 ;  /* 0x0000000eff0f7c19 */ /* 0x001fc80008011610 */
        /* <DEDUP_REMOVED lines=55> */
[----:B0-----:R-:W-:Y:S01]  /*1630*/  SHF.R.U32.HI R15, RZ, UR14, R29 ;  /* 0x0000000eff0f7c19 */ /* 0x001fe2000801161d */
[----:B------:R-:W-:-:S03]  /*1640*/  UIADD3 UR14, UPT, UPT, UR14, 0x8, URZ ;  /* 0x000000080e0e7890 */ /* 0x000fc6000fffe0ff */
[----:B------:R-:W-:Y:S01]  /*1650*/  LOP3.LUT R14, R15, R14, RZ, 0x30, !PT ;  /* 0x0000000e0f0e7212 */ /* 0x000fe200078e30ff */
[----:B------:R-:W-:-:S03]  /*1660*/  UISETP.GE.AND UP1, UPT, UR14, UR17, UPT ;  /* 0x000000110e00728c */ /* 0x000fc6000bf26270 */
[----:B------:R-:W-:-:S05]  /*1670*/  LEA R14, R14, UR15, 0x2 ;  /* 0x0000000f0e0e7c11 */ /* 0x000fca000f8e10ff */
[----:B------:R2:W-:Y:S01]  /*1680*/  ATOMS.POPC.INC.32 RZ, [R14+URZ] ;  /* 0x000000000eff7f8c */ /* 0x0005e2000d8000ff */
[----:B------:R-:W-:Y:S05]  /*1690*/  BRA.U !UP1, `(.L_x_147) ;  /* 0xfffffff909d87547 */ /* 0x000fea000b83ffff */
.L_x_146:
[----:B------:R-:W-:Y:S05]  /*16a0*/  BRA.U !UP0, `(.L_x_148) ;  /* 0xfffffff508307547 */ /* 0x000fea000b83ffff */
.L_x_143:
[----:B------:R-:W-:Y:S01]  /*16b0*/  BAR.SYNC.DEFER_BLOCKING 0x0 ;  /* 0x0000000000007b1d */ /* 0x000fe20000010000 */
[----:B------:R-:W-:-:S05]  /*16c0*/  ISETP.NE.AND P0, PT, R28, RZ, PT ;  /* 0x000000ff1c00720c */ /* 0x000fca0003f05270 */
[----:B------:R-:W-:Y:S08]  /*16d0*/  BSSY.RECONVERGENT B0, `(.L_x_149) ;  /* 0x000016e000007945 */ /* 0x000ff00003800200 */
[----:B------:R-:W-:Y:S05]  /*16e0*/  @P0 BRA `(.L_x_150) ;  /* 0x0000001400b00947 */ /* 0x000fea0003800000 */
[----:B012345:R-:W0:Y:S01]  /*16f0*/  LDC.64 R2, c[0x0][0x398] ;  /* 0x0000e600ff027b82 */ /* 0x03fe220000000a00 */
[----:B------:R-:W-:Y:S01]  /*1700*/  IMAD.MOV.U32 R7, RZ, RZ, RZ ;  /* 0x000000ffff077224 */ /* 0x000fe200078e00ff */
[----:B0-----:R-:W-:-:S04]  /*1710*/  IADD3 R2, PT, PT, R3, 0x7, -R2 ;  /* 0x0000000703027810 */ /* 0x001fc80007ffe802 */
[----:B------:R-:W-:-:S04]  /*1720*/  SHF.R.S32.HI R3, RZ, 0x1f, R2 ;  /* 0x0000001fff037819 */ /* 0x000fc80000011402 */
[----:B------:R-:W-:-:S04]  /*1730*/  LEA.HI R0, R3, R2, RZ, 0x3 ;  /* 0x0000000203007211 */ /* 0x000fc800078f18ff */
[----:B------:R-:W-:-:S04]  /*1740*/  SHF.R.S32.HI R0, RZ, 0x3, R0 ;  /* 0x00000003ff007819 */ /* 0x000fc80000011400 */
[C---:B------:R-:W-:Y:S01]  /*1750*/  LOP3.LUT R9, R0.reuse, 0xffffff8, RZ, 0xc0, !PT ;  /* 0x0ffffff800097812 */ /* 0x040fe200078ec0ff */
[----:B------:R-:W-:-:S05]  /*1760*/  VIADD R8, R0, 0xffffffff ;  /* 0xffffffff00087836 */ /* 0x000fca0000000000 */
[----:B------:R-:W-:-:S13]  /*1770*/  ISETP.GE.U32.AND P0, PT, R8, 0x7, PT ;  /* 0x000000070800780c */ /* 0x000fda0003f06070 */
[----:B------:R-:W-:Y:S05]  /*1780*/  @!P0 BRA `(.L_x_151) ;  /* 0x00000004006c8947 */ /* 0x000fea0003800000 */
[----:B------:R-:W0:Y:S01]  /*1790*/  LDC.64 R2, c[0x0][0x380] ;  /* 0x0000e000ff027b82 */ /* 0x000e220000000a00 */
[----:B------:R-:W-:-:S07]  /*17a0*/  HFMA2 R11, -RZ, RZ, 0, 0 ;  /* 0x00000000ff0b7431 */ /* 0x000fce00000001ff */
.L_x_168:
[----:B------:R-:W-:Y:S01]  /*17b0*/  IMAD R29, R11, 0x400, R27 ;  /* 0x000004000b1d7824 */ /* 0x000fe200078e021b */
[----:B------:R-:W-:Y:S04]  /*17c0*/  BSSY.RECONVERGENT B1, `(.L_x_152) ;  /* 0x000000a000017945 */ /* 0x000fe80003800200 */
[----:B01234-:R-:W1:Y:S04]  /*17d0*/  LDS R4, [R29] ;  /* 0x000000001d047984 */ /* 0x01fe680000000800 */
[----:B------:R2:W3:Y:S04]  /*17e0*/  LDS R17, [R29+0x400] ;  /* 0x000400001d117984 */ /* 0x0004e80000000800 */
[----:B------:R2:W4:Y:S01]  /*17f0*/  LDS R15, [R29+0x800] ;  /* 0x000800001d0f7984 */ /* 0x0005220000000800 */
[----:B-1----:R-:W-:-:S13]  /*1800*/  ISETP.NE.AND P0, PT, R4, RZ, PT ;  /* 0x000000ff0400720c */ /* 0x002fda0003f05270 */
[----:B--234-:R-:W-:Y:S05]  /*1810*/  @!P0 BRA `(.L_x_153) ;  /* 0x0000000000108947 */ /* 0x01cfea0003800000 */
[----:B------:R-:W-:Y:S02]  /*1820*/  IMAD R7, R11, 0x100, R18 ;  /* 0x000001000b077824 */ /* 0x000fe400078e0212 */
[----:B------:R-:W-:Y:S02]  /*1830*/  IMAD.MOV.U32 R5, RZ, RZ, RZ ;  /* 0x000000ffff057224 */ /* 0x000fe400078e00ff */
[----:B0-----:R-:W-:-:S05]  /*1840*/  IMAD.WIDE.U32 R6, R7, 0x8, R2 ;  /* 0x0000000807067825 */ /* 0x001fca00078e0002 */
[----:B------:R1:W-:Y:S02]  /*1850*/  REDG.E.ADD.64.STRONG.GPU desc[UR18][R6.64], R4 ;  /* 0x000000040600798e */ /* 0x0003e4000c12e512 */
.L_x_153:
[----:B------:R-:W-:Y:S05]  /*1860*/  BSYNC.RECONVERGENT B1 ;  /* 0x0000000000017941 */ /* 0x000fea0003800200 */
.L_x_152:
[----:B------:R-:W2:Y:S01]  /*1870*/  LDS R10, [R29+0xc00] ;  /* 0x000c00001d0a7984 */ /* 0x000ea20000000800 */
[----:B------:R-:W-:Y:S01]  /*1880*/  ISETP.NE.AND P6, PT, R17, RZ, PT ;  /* 0x000000ff1100720c */ /* 0x000fe20003fc5270 */
[----:B------:R-:W-:Y:S01]  /*1890*/  BSSY.RECONVERGENT B1, `(.L_x_154) ;  /* 0x0000012000017945 */ /* 0x000fe20003800200 */
[----:B------:R-:W-:Y:S01]  /*18a0*/  ISETP.NE.AND P0, PT, R15, RZ, PT ;  /* 0x000000ff0f00720c */ /* 0x000fe20003f05270 */
[----:B------:R-:W3:Y:S04]  /*18b0*/  LDS R12, [R29+0x1000] ;  /* 0x001000001d0c7984 */ /* 0x000ee80000000800 */
[----:B------:R-:W4:Y:S04]  /*18c0*/  LDS R14, [R29+0x1400] ;  /* 0x001400001d0e7984 */ /* 0x000f280000000800 */
[----:B------:R-:W5:Y:S04]  /*18d0*/  LDS R16, [R29+0x1800] ;  /* 0x001800001d107984 */ /* 0x000f680000000800 */
[----:B------:R-:W0:Y:S01]  /*18e0*/  LDS R13, [R29+0x1c00] ;  /* 0x001c00001d0d7984 */ /* 0x000e220000000800 */
[----:B--2---:R-:W-:-:S02]  /*18f0*/  ISETP.NE.AND P1, PT, R10, RZ, PT ;  /* 0x000000ff0a00720c */ /* 0x004fc40003f25270 */
[----:B---3--:R-:W-:Y:S02]  /*1900*/  ISETP.NE.AND P2, PT, R12, RZ, PT ;  /* 0x000000ff0c00720c */ /* 0x008fe40003f45270 */
[----:B----4-:R-:W-:Y:S02]  /*1910*/  ISETP.NE.AND P3, PT, R14, RZ, PT ;  /* 0x000000ff0e00720c */ /* 0x010fe40003f65270 */
[----:B-----5:R-:W-:Y:S02]  /*1920*/  ISETP.NE.AND P4, PT, R16, RZ, PT ;  /* 0x000000ff1000720c */ /* 0x020fe40003f85270 */
[----:B0-----:R-:W-:Y:S01]  /*1930*/  ISETP.NE.AND P5, PT, R13, RZ, PT ;  /* 0x000000ff0d00720c */ /* 0x001fe20003fa5270 */
[----:B------:R-:W-:-:S12]  /*1940*/  @!P6 BRA `(.L_x_155) ;  /* 0x000000000018e947 */ /* 0x000fd80003800000 */
[----:B-1----:R-:W-:Y:S01]  /*1950*/  IMAD R7, R11, 0x100, R18 ;  /* 0x000001000b077824 */ /* 0x002fe200078e0212 */
[----:B------:R-:W-:Y:S01]  /*1960*/  MOV R5, RZ ;  /* 0x000000ff00057202 */ /* 0x000fe20000000f00 */
[----:B------:R-:W-:Y:S02]  /*1970*/  IMAD.MOV.U32 R4, RZ, RZ, R17 ;  /* 0x000000ffff047224 */ /* 0x000fe400078e0011 */
[----:B------:R-:W-:-:S04]  /*1980*/  VIADD R7, R7, 0x100 ;  /* 0x0000010007077836 */ /* 0x000fc80000000000 */
[----:B------:R-:W-:-:S05]  /*1990*/  IMAD.WIDE.U32 R6, R7, 0x8, R2 ;  /* 0x0000000807067825 */ /* 0x000fca00078e0002 */
[----:B------:R0:W-:Y:S02]  /*19a0*/  REDG.E.ADD.64.STRONG.GPU desc[UR18][R6.64], R4 ;  /* 0x000000040600798e */ /* 0x0001e4000c12e512 */
.L_x_155:
[----:B------:R-:W-:Y:S05]  /*19b0*/  BSYNC.RECONVERGENT B1 ;  /* 0x0000000000017941 */ /* 0x000fea0003800200 */
.L_x_154:
[----:B------:R-:W-:Y:S04]  /*19c0*/  BSSY.RECONVERGENT B1, `(.L_x_156) ;  /* 0x0000008000017945 */ /* 0x000fe80003800200 */
[----:B------:R-:W-:Y:S05]  /*19d0*/  @!P0 BRA `(.L_x_157) ;  /* 0x0000000000188947 */ /* 0x000fea0003800000 */
[----:B01----:R-:W-:Y:S02]  /*19e0*/  IMAD R5, R11, 0x100, R18 ;  /* 0x000001000b057824 */ /* 0x003fe400078e0212 */
[----:B------:R-:W-:Y:S02]  /*19f0*/  IMAD.MOV.U32 R6, RZ, RZ, R15 ;  /* 0x000000ffff067224 */ /* 0x000fe400078e000f */
[----:B------:R-:W-:Y:S02]  /*1a00*/  VIADD R5, R5, 0x200 ;  /* 0x0000020005057836 */ /* 0x000fe40000000000 */
[----:B------:R-:W-:Y:S02]  /*1a10*/  IMAD.MOV.U32 R7, RZ, RZ, RZ ;  /* 0x000000ffff077224 */ /* 0x000fe400078e00ff */
[----:B------:R-:W-:-:S05]  /*1a20*/  IMAD.WIDE.U32 R4, R5, 0x8, R2 ;  /* 0x0000000805047825 */ /* 0x000fca00078e0002 */
[----:B------:R2:W-:Y:S02]  /*1a30*/  REDG.E.ADD.64.STRONG.GPU desc[UR18][R4.64], R6 ;  /* 0x000000060400798e */ /* 0x0005e4000c12e512 */
.L_x_157:
[----:B------:R-:W-:Y:S05]  /*1a40*/  BSYNC.RECONVERGENT B1 ;  /* 0x0000000000017941 */ /* 0x000fea0003800200 */
.L_x_156:
[----:B------:R-:W-:Y:S04]  /*1a50*/  BSSY.RECONVERGENT B1, `(.L_x_158) ;  /* 0x0000008000017945 */ /* 0x000fe80003800200 */
[----:B------:R-:W-:Y:S05]  /*1a60*/  @!P1 BRA `(.L_x_159) ;  /* 0x0000000000189947 */ /* 0x000fea0003800000 */
[----:B012---:R-:W-:Y:S01]  /*1a70*/  IMAD R5, R11, 0x100, R18 ;  /* 0x000001000b057824 */ /* 0x007fe200078e0212 */
[----:B------:R-:W-:Y:S01]  /*1a80*/  MOV R6, R10 ;  /* 0x0000000a00067202 */ /* 0x000fe20000000f00 */
[----:B------:R-:W-:Y:S02]  /*1a90*/  IMAD.MOV.U32 R7, RZ, RZ, RZ ;  /* 0x000000ffff077224 */ /* 0x000fe400078e00ff */
[----:B------:R-:W-:-:S04]  /*1aa0*/  VIADD R5, R5, 0x300 ;  /* 0x0000030005057836 */ /* 0x000fc80000000000 */
[----:B------:R-:W-:-:S05]  /*1ab0*/  IMAD.WIDE.U32 R4, R5, 0x8, R2 ;  /* 0x0000000805047825 */ /* 0x000fca00078e0002 */
[----:B------:R3:W-:Y:S02]  /*1ac0*/  REDG.E.ADD.64.STRONG.GPU desc[UR18][R4.64], R6 ;  /* 0x000000060400798e */ /* 0x0007e4000c12e512 */
.L_x_159:
[----:B------:R-:W-:Y:S05]  /*1ad0*/  BSYNC.RECONVERGENT B1 ;  /* 0x0000000000017941 */ /* 0x000fea0003800200 */
.L_x_158:
[----:B------:R-:W-:Y:S04]  /*1ae0*/  BSSY.RECONVERGENT B1, `(.L_x_160) ;  /* 0x0000008000017945 */ /* 0x000fe80003800200 */
[----:B------:R-:W-:Y:S05]  /*1af0*/  @!P2 BRA `(.L_x_161) ;  /* 0x000000000018a947 */ /* 0x000fea0003800000 */
[----:B0123--:R-:W-:Y:S02]  /*1b00*/  IMAD R5, R11, 0x100, R18 ;  /* 0x000001000b057824 */ /* 0x00ffe400078e0212 */
[----:B------:R-:W-:Y:S02]  /*1b10*/  IMAD.MOV.U32 R6, RZ, RZ, R12 ;  /* 0x000000ffff067224 */ /* 0x000fe400078e000c */
[----:B------:R-:W-:Y:S02]  /*1b20*/  VIADD R5, R5, 0x400 ;  /* 0x0000040005057836 */ /* 0x000fe40000000000 */
[----:B------:R-:W-:Y:S02]  /*1b30*/  IMAD.MOV.U32 R7, RZ, RZ, RZ ;  /* 0x000000ffff077224 */ /* 0x000fe400078e00ff */
[----:B------:R-:W-:-:S05]  /*1b40*/  IMAD.WIDE.U32 R4, R5, 0x8, R2 ;  /* 0x0000000805047825 */ /* 0x000fca00078e0002 */
[----:B------:R4:W-:Y:S02]  /*1b50*/  REDG.E.ADD.64.STRONG.GPU desc[UR18][R4.64], R6 ;  /* 0x000000060400798e */ /* 0x0009e4000c12e512 */
.L_x_161:
[----:B------:R-:W-:Y:S05]  /*1b60*/  BSYNC.RECONVERGENT B1 ;  /* 0x0000000000017941 */ /* 0x000fea0003800200 */
.L_x_160:
[----:B------:R-:W-:Y:S04]  /*1b70*/  BSSY.RECONVERGENT B1, `(.L_x_162) ;  /* 0x0000007000017945 */ /* 0x000fe80003800200 */
[----:B------:R-:W-:Y:S05]  /*1b80*/  @!P3 BRA `(.L_x_163) ;  /* 0x000000000014b947 */ /* 0x000fea0003800000 */
[----:B01234-:R-:W-:Y:S02]  /*1b90*/  IMAD R5, R11, 0x100, R18 ;  /* 0x000001000b057824 */ /* 0x01ffe400078e0212 */
[----:B------:R-:W-:-:S03]  /*1ba0*/  IMAD.MOV.U32 R15, RZ, RZ, RZ ;  /* 0x000000ffff0f7224 */ /* 0x000fc600078e00ff */
[----:B------:R-:W-:-:S05]  /*1bb0*/  IADD3 R5, PT, PT, R5, 0x500, RZ ;  /* 0x0000050005057810 */ /* 0x000fca0007ffe0ff */
[----:B------:R-:W-:-:S05]  /*1bc0*/  IMAD.WIDE.U32 R4, R5, 0x8, R2 ;  /* 0x0000000805047825 */ /* 0x000fca00078e0002 */
[----:B------:R0:W-:Y:S02]  /*1bd0*/  REDG.E.ADD.64.STRONG.GPU desc[UR18][R4.64], R14 ;  /* 0x0000000e0400798e */ /* 0x0001e4000c12e512 */
.L_x_163:
[----:B------:R-:W-:Y:S05]  /*1be0*/  BSYNC.RECONVERGENT B1 ;  /* 0x0000000000017941 */ /* 0x000fea0003800200 */
.L_x_162:
[----:B------:R-:W-:Y:S04]  /*1bf0*/  BSSY.RECONVERGENT B1, `(.L_x_164) ;  /* 0x0000007000017945 */ /* 0x000fe80003800200 */
[----:B------:R-:W-:Y:S05]  /*1c00*/  @!P4 BRA `(.L_x_165) ;  /* 0x000000000014c947 */ /* 0x000fea0003800000 */
[----:B01234-:R-:W-:Y:S02]  /*1c10*/  IMAD R5, R11, 0x100, R18 ;  /* 0x000001000b057824 */ /* 0x01ffe400078e0212 */
[----:B------:R-:W-:Y:S02]  /*1c20*/  IMAD.MOV.U32 R17, RZ, RZ, RZ ;  /* 0x000000ffff117224 */ /* 0x000fe400078e00ff */
[----:B------:R-:W-:-:S04]  /*1c30*/  VIADD R5, R5, 0x600 ;  /* 0x0000060005057836 */ /* 0x000fc80000000000 */
[----:B------:R-:W-:-:S05]  /*1c40*/  IMAD.WIDE.U32 R4, R5, 0x8, R2 ;  /* 0x0000000805047825 */ /* 0x000fca00078e0002 */
[----:B------:R0:W-:Y:S02]  /*1c50*/  REDG.E.ADD.64.STRONG.GPU desc[UR18][R4.64], R16 ;  /* 0x000000100400798e */ /* 0x0001e4000c12e512 */
.L_x_165:
[----:B------:R-:W-:Y:S05]  /*1c60*/  BSYNC.RECONVERGENT B1 ;  /* 0x0000000000017941 */ /* 0x000fea0003800200 */
.L_x_164:
[----:B------:R-:W-:Y:S04]  /*1c70*/  BSSY.RECONVERGENT B1, `(.L_x_166) ;  /* 0x0000008000017945 */ /* 0x000fe80003800200 */
[----:B------:R-:W-:Y:S05]  /*1c80*/  @!P5 BRA `(.L_x_167) ;  /* 0x000000000018d947 */ /* 0x000fea0003800000 */
[----:B01234-:R-:W-:Y:S01]  /*1c90*/  IMAD R5, R11, 0x100, R18 ;  /* 0x000001000b057824 */ /* 0x01ffe200078e0212 */
[----:B------:R-:W-:Y:S01]  /*1ca0*/  MOV R6, R13 ;  /* 0x0000000d00067202 */ /* 0x000fe20000000f00 */
[----:B------:R-:W-:Y:S02]  /*1cb0*/  IMAD.MOV.U32 R7, RZ, RZ, RZ ;  /* 0x000000ffff077224 */ /* 0x000fe400078e00ff */
[----:B------:R-:W-:-:S04]  /*1cc0*/  VIADD R5, R5, 0x700 ;  /* 0x0000070005057836 */ /* 0x000fc80000000000 */
[----:B------:R-:W-:-:S05]  /*1cd0*/  IMAD.WIDE.U32 R4, R5, 0x8, R2 ;  /* 0x0000000805047825 */ /* 0x000fca00078e0002 */
[----:B------:R0:W-:Y:S02]  /*1ce0*/  REDG.E.ADD.64.STRONG.GPU desc[UR18][R4.64], R6 ;  /* 0x000000060400798e */ /* 0x0001e4000c12e512 */
.L_x_167:
[----:B------:R-:W-:Y:S05]  /*1cf0*/  BSYNC.RECONVERGENT B1 ;  /* 0x0000000000017941 */ /* 0x000fea0003800200 */
.L_x_166:
[----:B------:R-:W-:-:S05]  /*1d00*/  VIADD R11, R11, 0x8 ;  /* 0x000000080b0b7836 */ /* 0x000fca0000000000 */
[----:B------:R-:W-:-:S13]  /*1d10*/  ISETP.NE.AND P0, PT, R11, R9, PT ;  /* 0x000000090b00720c */ /* 0x000fda0003f05270 */
[----:B------:R-:W-:Y:S05]  /*1d20*/  @P0 BRA `(.L_x_168) ;  /* 0xfffffff800a00947 */ /* 0x000fea000383ffff */
[----:B01234-:R-:W-:-:S07]  /*1d30*/  IMAD.MOV.U32 R7, RZ, RZ, R9 ;  /* 0x000000ffff077224 */ /* 0x01ffce00078e0009 */
.L_x_151:
[----:B------:R-:W-:Y:S01]  /*1d40*/  UISETP.NE.AND UP0, UPT, UR20, URZ, UPT ;  /* 0x000000ff1400728c */ /* 0x000fe2000bf05270 */
[----:B------:R-:W-:Y:S01]  /*1d50*/  IMAD.U32 R2, RZ, RZ, UR9 ;  /* 0x00000009ff027e24 */ /* 0x000fe2000f8e00ff */
[----:B------:R-:W-:Y:S01]  /*1d60*/  LOP3.LUT R11, R0, 0x1, RZ, 0xc0, !PT ;  /* 0x00000001000b7812 */ /* 0x000fe200078ec0ff */
[----:B------:R-:W-:-:S03]  /*1d70*/  IMAD.U32 R10, RZ, RZ, UR20 ;  /* 0x00000014ff0a7e24 */ /* 0x000fc6000f8e00ff */
[----:B------:R-:W-:Y:S01]  /*1d80*/  IADD3 R0, PT, PT, R2, -0x1, RZ ;  /* 0xffffffff02007810 */ /* 0x000fe20007ffe0ff */
[----:B------:R-:W-:Y:S02]  /*1d90*/  VIADD R10, R10, 0xffffffff ;  /* 0xffffffff0a0a7836 */ /* 0x000fe40000000000 */
[----:B------:R-:W-:Y:S05]  /*1da0*/  BRA.U !UP0, `(.L_x_169) ;  /* 0x00000005086c7547 */ /* 0x000fea000b800000 */
[----:B------:R-:W-:-:S13]  /*1db0*/  ISETP.GE.U32.AND P0, PT, R10, 0x3, PT ;  /* 0x000000030a00780c */ /* 0x000fda0003f06070 */
[----:B------:R-:W-:Y:S05]  /*1dc0*/  @!P0 BRA `(.L_x_170) ;  /* 0x0000000000bc8947 */ /* 0x000fea0003800000 */
[----:B------:R-:W-:Y:S01]  /*1dd0*/  IMAD R2, R7, 0x400, R27 ;  /* 0x0000040007027824 */ /* 0x000fe200078e021b */
[----:B------:R-:W-:Y:S04]  /*1de0*/  BSSY.RECONVERGENT B1, `(.L_x_171) ;  /* 0x0000010000017945 */ /* 0x000fe80003800200 */
[----:B------:R-:W0:Y:S04]  /*1df0*/  LDS R13, [R2] ;  /* 0x00000000020d7984 */ /* 0x000e280000000800 */
[----:B------:R-:W1:Y:S04]  /*1e00*/  LDS R14, [R2+0x400] ;  /* 0x00040000020e7984 */ /* 0x000e680000000800 */
[----:B------:R-:W2:Y:S04]  /*1e10*/  LDS R6, [R2+0x800] ;  /* 0x0008000002067984 */ /* 0x000ea80000000800 */
[----:B------:R-:W3:Y:S01]  /*1e20*/  LDS R12, [R2+0xc00] ;  /* 0x000c0000020c7984 */ /* 0x000ee20000000800 */
[----:B0-----:R-:W-:-:S02]  /*1e30*/  ISETP.NE.AND P0, PT, R13, RZ, PT ;  /* 0x000000ff0d00720c */ /* 0x001fc40003f05270 */
[----:B-1----:R-:W-:Y:S02]  /*1e40*/  ISETP.NE.AND P1, PT, R14, RZ, PT ;  /* 0x000000ff0e00720c */ /* 0x002fe40003f25270 */
[----:B--2---:R-:W-:Y:S02]  /*1e50*/  ISETP.NE.AND P2, PT, R6, RZ, PT ;  /* 0x000000ff0600720c */ /* 0x004fe40003f45270 */
[----:B---3--:R-:W-:-:S07]  /*1e60*/  ISETP.NE.AND P3, PT, R12, RZ, PT ;  /* 0x000000ff0c00720c */ /* 0x008fce0003f65270 */
[----:B------:R-:W-:Y:S06]  /*1e70*/  @!P0 BRA `(.L_x_172) ;  /* 0x0000000000188947 */ /* 0x000fec0003800000 */
[----:B------:R-:W0:Y:S01]  /*1e80*/  LDC.64 R4, c[0x0][0x380] ;  /* 0x0000e000ff047b82 */ /* 0x000e220000000a00 */
[----:B------:R-:W-:Y:S02]  /*1e90*/  IMAD R3, R7, 0x100, R18 ;  /* 0x0000010007037824 */ /* 0x000fe400078e0212 */
[----:B------:R-:W-:Y:S02]  /*1ea0*/  IMAD.MOV.U32 R2, RZ, RZ, R13 ;  /* 0x000000ffff027224 */ /* 0x000fe400078e000d */
[----:B0-----:R-:W-:-:S04]  /*1eb0*/  IMAD.WIDE.U32 R4, R3, 0x8, R4 ;  /* 0x0000000803047825 */ /* 0x001fc800078e0004 */
[----:B------:R-:W-:-:S05]  /*1ec0*/  IMAD.MOV.U32 R3, RZ, RZ, RZ ;  /* 0x000000ffff037224 */ /* 0x000fca00078e00ff */
[----:B------:R0:W-:Y:S02]  /*1ed0*/  REDG.E.ADD.64.STRONG.GPU desc[UR18][R4.64], R2 ;  /* 0x000000020400798e */ /* 0x0001e4000c12e512 */
.L_x_172:
[----:B------:R-:W-:Y:S05]  /*1ee0*/  BSYNC.RECONVERGENT B1 ;  /* 0x0000000000017941 */ /* 0x000fea0003800200 */
.L_x_171:
[----:B------:R-:W-:Y:S04]  /*1ef0*/  BSSY.RECONVERGENT B1, `(.L_x_173) ;  /* 0x0000008000017945 */ /* 0x000fe80003800200 */
[----:B------:R-:W-:Y:S05]  /*1f00*/  @!P1 BRA `(.L_x_174) ;  /* 0x0000000000189947 */ /* 0x000fea0003800000 */
[----:B0-----:R-:W0:Y:S01]  /*1f10*/  LDC.64 R2, c[0x0][0x380] ;  /* 0x0000e000ff027b82 */ /* 0x001e220000000a00 */
[----:B------:R-:W-:Y:S02]  /*1f20*/  IMAD R5, R7, 0x100, R18 ;  /* 0x0000010007057824 */ /* 0x000fe400078e0212 */
[----:B------:R-:W-:Y:S02]  /*1f30*/  HFMA2 R15, -RZ, RZ, 0, 0 ;  /* 0x00000000ff0f7431 */ /* 0x000fe400000001ff */
[----:B------:R-:W-:-:S04]  /*1f40*/  VIADD R5, R5, 0x100 ;  /* 0x0000010005057836 */ /* 0x000fc80000000000 */
[----:B0-----:R-:W-:-:S05]  /*1f50*/  IMAD.WIDE.U32 R2, R5, 0x8, R2 ;  /* 0x0000000805027825 */ /* 0x001fca00078e0002 */
[----:B------:R1:W-:Y:S02]  /*1f60*/  REDG.E.ADD.64.STRONG.GPU desc[UR18][R2.64], R14 ;  /* 0x0000000e0200798e */ /* 0x0003e4000c12e512 */
.L_x_174:
[----:B------:R-:W-:Y:S05]  /*1f70*/  BSYNC.RECONVERGENT B1 ;  /* 0x0000000000017941 */ /* 0x000fea0003800200 */
.L_x_173:
[----:B------:R-:W-:Y:S04]  /*1f80*/  BSSY.RECONVERGENT B1, `(.L_x_175) ;  /* 0x0000009000017945 */ /* 0x000fe80003800200 */
[----:B------:R-:W-:Y:S05]  /*1f90*/  @!P2 BRA `(.L_x_176) ;  /* 0x00000000001ca947 */ /* 0x000fea0003800000 */
[----:B01----:R-:W0:Y:S01]  /*1fa0*/  LDC.64 R2, c[0x0][0x380] ;  /* 0x0000e000ff027b82 */ /* 0x003e220000000a00 */
[----:B------:R-:W-:Y:S02]  /*1fb0*/  IMAD R5, R7, 0x100, R18 ;  /* 0x0000010007057824 */ /* 0x000fe400078e0212 */
[----:B------:R-:W-:Y:S02]  /*1fc0*/  IMAD.MOV.U32 R4, RZ, RZ, R6 ;  /* 0x000000ffff047224 */ /* 0x000fe400078e0006 */
[----:B------:R-:W-:-:S04]  /*1fd0*/  VIADD R5, R5, 0x200 ;  /* 0x0000020005057836 */ /* 0x000fc80000000000 */
[----:B0-----:R-:W-:-:S04]  /*1fe0*/  IMAD.WIDE.U32 R2, R5, 0x8, R2 ;  /* 0x0000000805027825 */ /* 0x001fc800078e0002 */
[----:B------:R-:W-:-:S05]  /*1ff0*/  IMAD.MOV.U32 R5, RZ, RZ, RZ ;  /* 0x000000ffff057224 */ /* 0x000fca00078e00ff */
[----:B------:R2:W-:Y:S02]  /*2000*/  REDG.E.ADD.64.STRONG.GPU desc[UR18][R2.64], R4 ;  /* 0x000000040200798e */ /* 0x0005e4000c12e512 */
.L_x_176:
[----:B------:R-:W-:Y:S05]  /*2010*/  BSYNC.RECONVERGENT B1 ;  /* 0x0000000000017941 */ /* 0x000fea0003800200 */
.L_x_175:
[----:B------:R-:W-:Y:S04]  /*2020*/  BSSY.RECONVERGENT B1, `(.L_x_177) ;  /* 0x0000008000017945 */ /* 0x000fe80003800200 */
[----:B------:R-:W-:Y:S05]  /*2030*/  @!P3 BRA `(.L_x_178) ;  /* 0x000000000018b947 */ /* 0x000fea0003800000 */
[----:B012---:R-:W0:Y:S01]  /*2040*/  LDC.64 R2, c[0x0][0x380] ;  /* 0x0000e000ff027b82 */ /* 0x007e220000000a00 */
[----:B------:R-:W-:Y:S01]  /*2050*/  IMAD R5, R7, 0x100, R18 ;  /* 0x0000010007057824 */ /* 0x000fe200078e0212 */
[----:B------:R-:W-:-:S03]  /*2060*/  MOV R13, RZ ;  /* 0x000000ff000d7202 */ /* 0x000fc60000000f00 */
[----:B------:R-:W-:-:S04]  /*2070*/  VIADD R5, R5, 0x300 ;  /* 0x0000030005057836 */ /* 0x000fc80000000000 */
[----:B0-----:R-:W-:-:S05]  /*2080*/  IMAD.WIDE.U32 R2, R5, 0x8, R2 ;  /* 0x0000000805027825 */ /* 0x001fca00078e0002 */
[----:B------:R3:W-:Y:S02]  /*2090*/  REDG.E.ADD.64.STRONG.GPU desc[UR18][R2.64], R12 ;  /* 0x0000000c0200798e */ /* 0x0007e4000c12e512 */
.L_x_178:
[----:B------:R-:W-:Y:S05]  /*20a0*/  BSYNC.RECONVERGENT B1 ;  /* 0x0000000000017941 */ /* 0x000fea0003800200 */
.L_x_177:
[----:B------:R-:W-:-:S07]  /*20b0*/  VIADD R7, R7, 0x4 ;  /* 0x0000000407077836 */ /* 0x000fce0000000000 */
.L_x_170:
[----:B------:R-:W-:Y:S01]  /*20c0*/  UISETP.NE.AND UP0, UPT, UR9, URZ, UPT ;  /* 0x000000ff0900728c */ /* 0x000fe2000bf05270 */
[----:B------:R-:W-:Y:S08]  /*20d0*/  BSSY.RECONVERGENT B1, `(.L_x_169) ;  /* 0x0000028000017945 */ /* 0x000ff00003800200 */
[----:B------:R-:W-:Y:S05]  /*20e0*/  BRA.U !UP0, `(.L_x_179) ;  /* 0x0000000108987547 */ /* 0x000fea000b800000 */
[----:B------:R-:W-:-:S13]  /*20f0*/  ISETP.NE.AND P0, PT, R0, RZ, PT ;  /* 0x000000ff0000720c */ /* 0x000fda0003f05270 */
[----:B------:R-:W-:Y:S05]  /*2100*/  @!P0 BRA `(.L_x_180) ;  /* 0x0000000000608947 */ /* 0x000fea0003800000 */
[----:B0123--:R-:W-:Y:S01]  /*2110*/  IMAD R2, R7, 0x400, R27 ;  /* 0x0000040007027824 */ /* 0x00ffe200078e021b */
[----:B------:R-:W-:Y:S04]  /*2120*/  BSSY.RECONVERGENT B2, `(.L_x_181) ;  /* 0x000000b000027945 */ /* 0x000fe80003800200 */
[----:B------:R-:W0:Y:S04]  /*2130*/  LDS R4, [R2] ;  /* 0x0000000002047984 */ /* 0x000e280000000800 */
[----:B------:R-:W1:Y:S01]  /*2140*/  LDS R6, [R2+0x400] ;  /* 0x0004000002067984 */ /* 0x000e620000000800 */
[----:B0-----:R-:W-:-:S02]  /*2150*/  ISETP.NE.AND P0, PT, R4, RZ, PT ;  /* 0x000000ff0400720c */ /* 0x001fc40003f05270 */
[----:B-1----:R-:W-:-:S11]  /*2160*/  ISETP.NE.AND P1, PT, R6, RZ, PT ;  /* 0x000000ff0600720c */ /* 0x002fd60003f25270 */
[----:B------:R-:W-:Y:S05]  /*2170*/  @!P0 BRA `(.L_x_182) ;  /* 0x0000000000148947 */ /* 0x000fea0003800000 */
[----:B------:R-:W0:Y:S01]  /*2180*/  LDC.64 R2, c[0x0][0x380] ;  /* 0x0000e000ff027b82 */ /* 0x000e220000000a00 */
[----:B------:R-:W-:-:S04]  /*2190*/  IMAD R5, R7, 0x100, R18 ;  /* 0x0000010007057824 */ /* 0x000fc800078e0212 */
[----:B0-----:R-:W-:-:S04]  /*21a0*/  IMAD.WIDE.U32 R2, R5, 0x8, R2 ;  /* 0x0000000805027825 */ /* 0x001fc800078e0002 */
[----:B------:R-:W-:-:S05]  /*21b0*/  IMAD.MOV.U32 R5, RZ, RZ, RZ ;  /* 0x000000ffff057224 */ /* 0x000fca00078e00ff */
[----:B------:R0:W-:Y:S02]  /*21c0*/  REDG.E.ADD.64.STRONG.GPU desc[UR18][R2.64], R4 ;  /* 0x000000040200798e */ /* 0x0001e4000c12e512 */
.L_x_182:
[----:B------:R-:W-:Y:S05]  /*21d0*/  BSYNC.RECONVERGENT B2 ;  /* 0x0000000000027941 */ /* 0x000fea0003800200 */
.L_x_181:
[----:B------:R-:W-:Y:S04]  /*21e0*/  BSSY.RECONVERGENT B2, `(.L_x_183) ;  /* 0x0000009000027945 */ /* 0x000fe80003800200 */
[----:B------:R-:W-:Y:S05]  /*21f0*/  @!P1 BRA `(.L_x_184) ;  /* 0x00000000001c9947 */ /* 0x000fea0003800000 */
[----:B0-----:R-:W0:Y:S01]  /*2200*/  LDC.64 R2, c[0x0][0x380] ;  /* 0x0000e000ff027b82 */ /* 0x001e220000000a00 */
[----:B------:R-:W-:-:S05]  /*2210*/  IMAD R4, R7, 0x100, R18 ;  /* 0x0000010007047824 */ /* 0x000fca00078e0212 */
[----:B------:R-:W-:Y:S01]  /*2220*/  IADD3 R5, PT, PT, R4, 0x100, RZ ;  /* 0x0000010004057810 */ /* 0x000fe20007ffe0ff */
[----:B------:R-:W-:-:S04]  /*2230*/  IMAD.MOV.U32 R4, RZ, RZ, R6 ;  /* 0x000000ffff047224 */ /* 0x000fc800078e0006 */
[----:B0-----:R-:W-:-:S04]  /*2240*/  IMAD.WIDE.U32 R2, R5, 0x8, R2 ;  /* 0x0000000805027825 */ /* 0x001fc800078e0002 */
[----:B------:R-:W-:-:S05]  /*2250*/  IMAD.MOV.U32 R5, RZ, RZ, RZ ;  /* 0x000000ffff057224 */ /* 0x000fca00078e00ff */
[----:B------:R1:W-:Y:S02]  /*2260*/  REDG.E.ADD.64.STRONG.GPU desc[UR18][R2.64], R4 ;  /* 0x000000040200798e */ /* 0x0003e4000c12e512 */
.L_x_184:
[----:B------:R-:W-:Y:S05]  /*2270*/  BSYNC.RECONVERGENT B2 ;  /* 0x0000000000027941 */ /* 0x000fea0003800200 */
.L_x_183:
[----:B------:R-:W-:-:S07]  /*2280*/  VIADD R7, R7, 0x2 ;  /* 0x0000000207077836 */ /* 0x000fce0000000000 */
.L_x_180:
[----:B------:R-:W-:-:S13]  /*2290*/  ISETP.NE.AND P0, PT, R11, RZ, PT ;  /* 0x000000ff0b00720c */ /* 0x000fda0003f05270 */
[----:B------:R-:W-:Y:S05]  /*22a0*/  @!P0 BRA `(.L_x_179) ;  /* 0x0000000000288947 */ /* 0x000fea0003800000 */
[----:B0123--:R-:W-:-:S05]  /*22b0*/  IMAD R2, R7, 0x400, R27 ;  /* 0x0000040007027824 */ /* 0x00ffca00078e021b */
[----:B------:R-:W0:Y:S02]  /*22c0*/  LDS R6, [R2] ;  /* 0x0000000002067984 */ /* 0x000e240000000800 */
[----:B0-----:R-:W-:-:S13]  /*22d0*/  ISETP.NE.AND P0, PT, R6, RZ, PT ;  /* 0x000000ff0600720c */ /* 0x001fda0003f05270 */
[----:B------:R-:W-:Y:S05]  /*22e0*/  @!P0 BRA `(.L_x_179) ;  /* 0x0000000000188947 */ /* 0x000fea0003800000 */
[----:B------:R-:W0:Y:S01]  /*22f0*/  LDC.64 R2, c[0x0][0x380] ;  /* 0x0000e000ff027b82 */ /* 0x000e220000000a00 */
[----:B------:R-:W-:-:S04]  /*2300*/  IMAD R5, R7, 0x100, R18 ;  /* 0x0000010007057824 */ /* 0x000fc800078e0212 */
[----:B0-----:R-:W-:Y:S01]  /*2310*/  IMAD.WIDE.U32 R4, R5, 0x8, R2 ;  /* 0x0000000805047825 */ /* 0x001fe200078e0002 */
[----:B------:R-:W-:-:S03]  /*2320*/  MOV R2, R6 ;  /* 0x0000000600027202 */ /* 0x000fc60000000f00 */
[----:B------:R-:W-:-:S05]  /*2330*/  IMAD.MOV.U32 R3, RZ, RZ, RZ ;  /* 0x000000ffff037224 */ /* 0x000fca00078e00ff */
[----:B------:R4:W-:Y:S02]  /*2340*/  REDG.E.ADD.64.STRONG.GPU desc[UR18][R4.64], R2 ;  /* 0x000000020400798e */ /* 0x0009e4000c12e512 */
.L_x_179:
[----:B------:R-:W-:Y:S05]  /*2350*/  BSYNC.RECONVERGENT B1 ;  /* 0x0000000000017941 */ /* 0x000fea0003800200 */
.L_x_169:
[----:B------:R-:W-:-:S13]  /*2360*/  ISETP.GT.U32.AND P0, PT, R18, 0x7f, PT ;  /* 0x0000007f1200780c */ /* 0x000fda0003f04070 */
[----:B------:R-:W-:Y:S05]  /*2370*/  @P0 BRA `(.L_x_150) ;  /* 0x00000008008c0947 */ /* 0x000fea0003800000 */
[----:B------:R-:W-:Y:S01]  /*2380*/  ISETP.GE.U32.AND P0, PT, R8, 0x7, PT ;  /* 0x000000070800780c */ /* 0x000fe20003f06070 */
[----:B------:R-:W-:-:S12]  /*2390*/  IMAD.MOV.U32 R7, RZ, RZ, RZ ;  /* 0x000000ffff077224 */ /* 0x000fd800078e00ff */
[----:B------:R-:W-:Y:S05]  /*23a0*/  @!P0 BRA `(.L_x_185) ;  /* 0x0000000400148947 */ /* 0x000fea0003800000 */
[----:B01234-:R-:W0:Y:S01]  /*23b0*/  LDC.64 R2, c[0x0][0x380] ;  /* 0x0000e000ff027b82 */ /* 0x01fe220000000a00 */
[----:B------:R-:W-:-:S07]  /*23c0*/  IMAD.MOV.U32 R8, RZ, RZ, RZ ;  /* 0x000000ffff087224 */ /* 0x000fce00078e00ff */
.L_x_202:
[C---:B------:R-:W-:Y:S01]  /*23d0*/  IMAD R29, R8.reuse, 0x400, R27 ;  /* 0x00000400081d7824 */ /* 0x040fe200078e021b */
[----:B------:R-:W-:Y:S01]  /*23e0*/  BSSY.RECONVERGENT B1, `(.L_x_186) ;  /* 0x000000c000017945 */ /* 0x000fe20003800200 */
[----:B01234-:R-:W-:-:S03]  /*23f0*/  IMAD R5, R8, 0x100, R18 ;  /* 0x0000010008057824 */ /* 0x01ffc600078e0212 */
[----:B------:R-:W1:Y:S01]  /*2400*/  LDS R6, [R29+0x200] ;  /* 0x000200001d067984 */ /* 0x000e620000000800 */
[----:B0-----:R-:W-:-:S03]  /*2410*/  IMAD.WIDE.U32 R4, R5, 0x8, R2 ;  /* 0x0000000805047825 */ /* 0x001fc600078e0002 */
[----:B------:R-:W0:Y:S04]  /*2420*/  LDS R12, [R29+0x600] ;  /* 0x000600001d0c7984 */ /* 0x000e280000000800 */
[----:B------:R2:W3:Y:S04]  /*2430*/  LDS R17, [R29+0xa00] ;  /* 0x000a00001d117984 */ /* 0x0004e80000000800 */
[----:B------:R2:W4:Y:S01]  /*2440*/  LDS R13, [R29+0xe00] ;  /* 0x000e00001d0d7984 */ /* 0x0005220000000800 */
[----:B-1----:R-:W-:Y:S02]  /*2450*/  ISETP.NE.AND P0, PT, R6, RZ, PT ;  /* 0x000000ff0600720c */ /* 0x002fe40003f05270 */
[----:B0-----:R-:W-:-:S11]  /*2460*/  ISETP.NE.AND P1, PT, R12, RZ, PT ;  /* 0x000000ff0c00720c */ /* 0x001fd60003f25270 */
[----:B--234-:R-:W-:Y:S05]  /*2470*/  @!P0 BRA `(.L_x_187) ;  /* 0x0000000000088947 */ /* 0x01cfea0003800000 */
[----:B------:R-:W-:-:S05]  /*2480*/  HFMA2 R7, -RZ, RZ, 0, 0 ;  /* 0x00000000ff077431 */ /* 0x000fca00000001ff */
[----:B------:R0:W-:Y:S02]  /*2490*/  REDG.E.ADD.64.STRONG.GPU desc[UR18][R4.64+0x400], R6 ;  /* 0x000400060400798e */ /* 0x0001e4000c12e512 */
.L_x_187:
[----:B------:R-:W-:Y:S05]  /*24a0*/  BSYNC.RECONVERGENT B1 ;  /* 0x0000000000017941 */ /* 0x000fea0003800200 */
.L_x_186:
[----:B------:R-:W-:Y:S04]  /*24b0*/  BSSY.RECONVERGENT B1, `(.L_x_188) ;  /* 0x0000005000017945 */ /* 0x000fe80003800200 */
[----:B------:R-:W-:Y:S05]  /*24c0*/  @!P1 BRA `(.L_x_189) ;  /* 0x00000000000c9947 */ /* 0x000fea0003800000 */
[----:B0-----:R-:W-:Y:S02]  /*24d0*/  IMAD.MOV.U32 R6, RZ, RZ, R12 ;  /* 0x000000ffff067224 */ /* 0x001fe400078e000c */
[----:B------:R-:W-:-:S05]  /*24e0*/  IMAD.MOV.U32 R7, RZ, RZ, RZ ;  /* 0x000000ffff077224 */ /* 0x000fca00078e00ff */
[----:B------:R1:W-:Y:S02]  /*24f0*/  REDG.E.ADD.64.STRONG.GPU desc[UR18][R4.64+0xc00], R6 ;  /* 0x000c00060400798e */ /* 0x0003e4000c12e512 */
.L_x_189:
[----:B------:R-:W-:Y:S05]  /*2500*/  BSYNC.RECONVERGENT B1 ;  /* 0x0000000000017941 */ /* 0x000fea0003800200 */
.L_x_188:
[----:B------:R-:W2:Y:S01]  /*2510*/  LDS R15, [R29+0x1200] ;  /* 0x001200001d0f7984 */ /* 0x000ea20000000800 */
[----:B------:R-:W-:Y:S01]  /*2520*/  ISETP.NE.AND P6, PT, R17, RZ, PT ;  /* 0x000000ff1100720c */ /* 0x000fe20003fc5270 */
[----:B------:R-:W-:Y:S01]  /*2530*/  VIADD R8, R8, 0x8 ;  /* 0x0000000808087836 */ /* 0x000fe20000000000 */
[----:B------:R-:W-:Y:S01]  /*2540*/  BSSY.RECONVERGENT B1, `(.L_x_190) ;  /* 0x000000e000017945 */ /* 0x000fe20003800200 */
[----:B------:R-:W3:Y:S01]  /*2550*/  LDS R12, [R29+0x1600] ;  /* 0x001600001d0c7984 */ /* 0x000ee20000000800 */
[----:B------:R-:W-:Y:S02]  /*2560*/  ISETP.NE.AND P1, PT, R13, RZ, PT ;  /* 0x000000ff0d00720c */ /* 0x000fe40003f25270 */
[----:B------:R-:W-:Y:S01]  /*2570*/  ISETP.NE.AND P0, PT, R8, R9, PT ;  /* 0x000000090800720c */ /* 0x000fe20003f05270 */
[----:B------:R-:W4:Y:S04]  /*2580*/  LDS R14, [R29+0x1a00] ;  /* 0x001a00001d0e7984 */ /* 0x000f280000000800 */
[----:B------:R-:W5:Y:S01]  /*2590*/  LDS R16, [R29+0x1e00] ;  /* 0x001e00001d107984 */ /* 0x000f620000000800 */
[----:B--2---:R-:W-:-:S02]  /*25a0*/  ISETP.NE.AND P2, PT, R15, RZ, PT ;  /* 0x000000ff0f00720c */ /* 0x004fc40003f45270 */
[----:B---3--:R-:W-:Y:S02]  /*25b0*/  ISETP.NE.AND P3, PT, R12, RZ, PT ;  /* 0x000000ff0c00720c */ /* 0x008fe40003f65270 */
[----:B----4-:R-:W-:Y:S02]  /*25c0*/  ISETP.NE.AND P4, PT, R14, RZ, PT ;  /* 0x000000ff0e00720c */ /* 0x010fe40003f85270 */
[----:B-----5:R-:W-:Y:S01]  /*25d0*/  ISETP.NE.AND P5, PT, R16, RZ, PT ;  /* 0x000000ff1000720c */ /* 0x020fe20003fa5270 */
[----:B------:R-:W-:-:S12]  /*25e0*/  @!P6 BRA `(.L_x_191) ;  /* 0x00000000000ce947 */ /* 0x000fd80003800000 */
[----:B01----:R-:W-:Y:S02]  /*25f0*/  IMAD.MOV.U32 R6, RZ, RZ, R17 ;  /* 0x000000ffff067224 */ /* 0x003fe400078e0011 */
[----:B------:R-:W-:-:S05]  /*2600*/  IMAD.MOV.U32 R7, RZ, RZ, RZ ;  /* 0x000000ffff077224 */ /* 0x000fca00078e00ff */
[----:B------:R2:W-:Y:S02]  /*2610*/  REDG.E.ADD.64.STRONG.GPU desc[UR18][R4.64+0x1400], R6 ;  /* 0x001400060400798e */ /* 0x0005e4000c12e512 */
.L_x_191:
[----:B------:R-:W-:Y:S05]  /*2620*/  BSYNC.RECONVERGENT B1 ;  /* 0x0000000000017941 */ /* 0x000fea0003800200 */
.L_x_190:
[----:B------:R-:W-:Y:S04]  /*2630*/  BSSY.RECONVERGENT B1, `(.L_x_192) ;  /* 0x0000005000017945 */ /* 0x000fe80003800200 */
[----:B------:R-:W-:Y:S05]  /*2640*/  @!P1 BRA `(.L_x_193) ;  /* 0x00000000000c9947 */ /* 0x000fea0003800000 */
[----:B012---:R-:W-:Y:S01]  /*2650*/  MOV R6, R13 ;  /* 0x0000000d00067202 */ /* 0x007fe20000000f00 */
[----:B------:R-:W-:-:S05]  /*2660*/  IMAD.MOV.U32 R7, RZ, RZ, RZ ;  /* 0x000000ffff077224 */ /* 0x000fca00078e00ff */
[----:B------:R3:W-:Y:S02]  /*2670*/  REDG.E.ADD.64.STRONG.GPU desc[UR18][R4.64+0x1c00], R6 ;  /* 0x001c00060400798e */ /* 0x0007e4000c12e512 */
.L_x_193:
[----:B------:R-:W-:Y:S05]  /*2680*/  BSYNC.RECONVERGENT B1 ;  /* 0x0000000000017941 */ /* 0x000fea0003800200 */
.L_x_192:
[----:B------:R-:W-:Y:S04]  /*2690*/  BSSY.RECONVERGENT B1, `(.L_x_194) ;  /* 0x0000005000017945 */ /* 0x000fe80003800200 */
[----:B------:R-:W-:Y:S05]  /*26a0*/  @!P2 BRA `(.L_x_195) ;  /* 0x00000000000ca947 */ /* 0x000fea0003800000 */
[----:B0123--:R-:W-:Y:S02]  /*26b0*/  IMAD.MOV.U32 R6, RZ, RZ, R15 ;  /* 0x000000ffff067224 */ /* 0x00ffe400078e000f */
[----:B------:R-:W-:-:S05]  /*26c0*/  IMAD.MOV.U32 R7, RZ, RZ, RZ ;  /* 0x000000ffff077224 */ /* 0x000fca00078e00ff */
[----:B------:R4:W-:Y:S02]  /*26d0*/  REDG.E.ADD.64.STRONG.GPU desc[UR18][R4.64+0x2400], R6 ;  /* 0x002400060400798e */ /* 0x0009e4000c12e512 */
.L_x_195:
[----:B------:R-:W-:Y:S05]  /*26e0*/  BSYNC.RECONVERGENT B1 ;  /* 0x0000000000017941 */ /* 0x000fea0003800200 */
.L_x_194:
[----:B------:R-:W-:Y:S04]  /*26f0*/  BSSY.RECONVERGENT B1, `(.L_x_196) ;  /* 0x0000004000017945 */ /* 0x000fe80003800200 */
[----:B------:R-:W-:Y:S05]  /*2700*/  @!P3 BRA `(.L_x_197) ;  /* 0x000000000008b947 */ /* 0x000fea0003800000 */
[----:B------:R-:W-:-:S05]  /*2710*/  IMAD.MOV.U32 R13, RZ, RZ, RZ ;  /* 0x000000ffff0d7224 */ /* 0x000fca00078e00ff */
[----:B------:R0:W-:Y:S02]  /*2720*/  REDG.E.ADD.64.STRONG.GPU desc[UR18][R4.64+0x2c00], R12 ;  /* 0x002c000c0400798e */ /* 0x0001e4000c12e512 */
.L_x_197:
[----:B------:R-:W-:Y:S05]  /*2730*/  BSYNC.RECONVERGENT B1 ;  /* 0x0000000000017941 */ /* 0x000fea0003800200 */
.L_x_196:
[----:B------:R-:W-:Y:S04]  /*2740*/  BSSY.RECONVERGENT B1, `(.L_x_198) ;  /* 0x0000004000017945 */ /* 0x000fe80003800200 */
[----:B------:R-:W-:Y:S05]  /*2750*/  @!P4 BRA `(.L_x_199) ;  /* 0x000000000008c947 */ /* 0x000fea0003800000 */
[----:B------:R-:W-:-:S05]  /*2760*/  IMAD.MOV.U32 R15, RZ, RZ, RZ ;  /* 0x000000ffff0f7224 */ /* 0x000fca00078e00ff */
[----:B------:R0:W-:Y:S02]  /*2770*/  REDG.E.ADD.64.STRONG.GPU desc[UR18][R4.64+0x3400], R14 ;  /* 0x0034000e0400798e */ /* 0x0001e4000c12e512 */
.L_x_199:
[----:B------:R-:W-:Y:S05]  /*2780*/  BSYNC.RECONVERGENT B1 ;  /* 0x0000000000017941 */ /* 0x000fea0003800200 */
.L_x_198:
[----:B------:R-:W-:Y:S04]  /*2790*/  BSSY.RECONVERGENT B1, `(.L_x_200) ;  /* 0x0000004000017945 */ /* 0x000fe80003800200 */
[----:B------:R-:W-:Y:S05]  /*27a0*/  @!P5 BRA `(.L_x_201) ;  /* 0x000000000008d947 */ /* 0x000fea0003800000 */
[----:B------:R-:W-:-:S05]  /*27b0*/  HFMA2 R17, -RZ, RZ, 0, 0 ;  /* 0x00000000ff117431 */ /* 0x000fca00000001ff */
[----:B------:R0:W-:Y:S02]  /*27c0*/  REDG.E.ADD.64.STRONG.GPU desc[UR18][R4.64+0x3c00], R16 ;  /* 0x003c00100400798e */ /* 0x0001e4000c12e512 */
.L_x_201:
[----:B------:R-:W-:Y:S05]  /*27d0*/  BSYNC.RECONVERGENT B1 ;  /* 0x0000000000017941 */ /* 0x000fea0003800200 */
.L_x_200:
[----:B------:R-:W-:Y:S05]  /*27e0*/  @P0 BRA `(.L_x_202) ;  /* 0xfffffff800f80947 */ /* 0x000fea000383ffff */
[----:B01234-:R-:W-:-:S07]  /*27f0*/  IMAD.MOV.U32 R7, RZ, RZ, R9 ;  /* 0x000000ffff077224 */ /* 0x01ffce00078e0009 */
.L_x_185:
[----:B------:R-:W-:-:S09]  /*2800*/  UISETP.NE.AND UP0, UPT, UR20, URZ, UPT ;  /* 0x000000ff1400728c */ /* 0x000fd2000bf05270 */
[----:B------:R-:W-:Y:S05]  /*2810*/  BRA.U !UP0, `(.L_x_150) ;  /* 0x0000000508647547 */ /* 0x000fea000b800000 */
[----:B------:R-:W-:-:S13]  /*2820*/  ISETP.GE.U32.AND P0, PT, R10, 0x3, PT ;  /* 0x000000030a00780c */ /* 0x000fda0003f06070 */
[----:B------:R-:W-:Y:S05]  /*2830*/  @!P0 BRA `(.L_x_203) ;  /* 0x0000000000c08947 */ /* 0x000fea0003800000 */
[----:B01234-:R-:W-:Y:S01]  /*2840*/  IMAD R2, R7, 0x400, R27 ;  /* 0x0000040007027824 */ /* 0x01ffe200078e021b */
[----:B------:R-:W-:Y:S04]  /*2850*/  BSSY.RECONVERGENT B1, `(.L_x_204) ;  /* 0x0000010000017945 */ /* 0x000fe80003800200 */
[----:B------:R-:W0:Y:S04]  /*2860*/  LDS R10, [R2+0x200] ;  /* 0x00020000020a7984 */ /* 0x000e280000000800 */
        /* <DEDUP_REMOVED lines=14> */
.L_x_205:
[----:B------:R-:W-:Y:S05]  /*2950*/  BSYNC.RECONVERGENT B1 ;  /* 0x0000000000017941 */ /* 0x000fea0003800200 */
.L_x_204:
[----:B------:R-:W-:Y:S04]  /*2960*/  BSSY.RECONVERGENT B1, `(.L_x_206) ;  /* 0x0000009000017945 */ /* 0x000fe80003800200 */
[----:B------:R-:W-:Y:S05]  /*2970*/  @!P1 BRA `(.L_x_207) ;  /* 0x00000000001c9947 */ /* 0x000fea0003800000 */
[----:B0-----:R-:W0:Y:S01]  /*2980*/  LDC.64 R4, c[0x0][0x380] ;  /* 0x0000e000ff047b82 */ /* 0x001e220000000a00 */
[----:B------:R-:W-:Y:S01]  /*2990*/  LEA R3, R7, R18, 0x8 ;  /* 0x0000001207037211 */ /* 0x000fe200078e40ff */
[----:B------:R-:W-:-:S04]  /*29a0*/  IMAD.MOV.U32 R2, RZ, RZ, R9 ;  /* 0x000000ffff027224 */ /* 0x000fc800078e0009 */
[----:B------:R-:W-:-:S04]  /*29b0*/  VIADD R3, R3, 0x100 ;  /* 0x0000010003037836 */ /* 0x000fc80000000000 */
[----:B0-----:R-:W-:-:S04]  /*29c0*/  IMAD.WIDE.U32 R4, R3, 0x8, R4 ;  /* 0x0000000803047825 */ /* 0x001fc800078e0004 */
[----:B------:R-:W-:-:S05]  /*29d0*/  IMAD.MOV.U32 R3, RZ, RZ, RZ ;  /* 0x000000ffff037224 */ /* 0x000fca00078e00ff */
[----:B------:R1:W-:Y:S02]  /*29e0*/  REDG.E.ADD.64.STRONG.GPU desc[UR18][R4.64+0x400], R2 ;  /* 0x000400020400798e */ /* 0x0003e4000c12e512 */
.L_x_207:
[----:B------:R-:W-:Y:S05]  /*29f0*/  BSYNC.RECONVERGENT B1 ;  /* 0x0000000000017941 */ /* 0x000fea0003800200 */
.L_x_206:
[----:B------:R-:W-:Y:S04]  /*2a00*/  BSSY.RECONVERGENT B1, `(.L_x_208) ;  /* 0x0000009000017945 */ /* 0x000fe80003800200 */
[----:B------:R-:W-:Y:S05]  /*2a10*/  @!P2 BRA `(.L_x_209) ;  /* 0x00000000001ca947 */ /* 0x000fea0003800000 */
[----:B01----:R-:W0:Y:S01]  /*2a20*/  LDC.64 R2, c[0x0][0x380] ;  /* 0x0000e000ff027b82 */ /* 0x003e220000000a00 */
[----:B------:R-:W-:Y:S01]  /*2a30*/  IMAD R5, R7, 0x100, R18 ;  /* 0x0000010007057824 */ /* 0x000fe200078e0212 */
[----:B------:R-:W-:-:S03]  /*2a40*/  MOV R4, R6 ;  /* 0x0000000600047202 */ /* 0x000fc60000000f00 */
[----:B------:R-:W-:-:S04]  /*2a50*/  VIADD R5, R5, 0x200 ;  /* 0x0000020005057836 */ /* 0x000fc80000000000 */
[----:B0-----:R-:W-:-:S04]  /*2a60*/  IMAD.WIDE.U32 R2, R5, 0x8, R2 ;  /* 0x0000000805027825 */ /* 0x001fc800078e0002 */
[----:B------:R-:W-:-:S05]  /*2a70*/  IMAD.MOV.U32 R5, RZ, RZ, RZ ;  /* 0x000000ffff057224 */ /* 0x000fca00078e00ff */
[----:B------:R2:W-:Y:S02]  /*2a80*/  REDG.E.ADD.64.STRONG.GPU desc[UR18][R2.64+0x400], R4 ;  /* 0x000400040200798e */ /* 0x0005e4000c12e512 */
.L_x_209:
[----:B------:R-:W-:Y:S05]  /*2a90*/  BSYNC.RECONVERGENT B1 ;  /* 0x0000000000017941 */ /* 0x000fea0003800200 */
.L_x_208:
[----:B------:R-:W-:Y:S04]  /*2aa0*/  BSSY.RECONVERGENT B1, `(.L_x_210) ;  /* 0x0000008000017945 */ /* 0x000fe80003800200 */
[----:B------:R-:W-:Y:S05]  /*2ab0*/  @!P3 BRA `(.L_x_211) ;  /* 0x000000000018b947 */ /* 0x000fea0003800000 */
[----:B012---:R-:W0:Y:S01]  /*2ac0*/  LDC.64 R2, c[0x0][0x380] ;  /* 0x0000e000ff027b82 */ /* 0x007e220000000a00 */
[----:B------:R-:W-:Y:S02]  /*2ad0*/  IMAD R5, R7, 0x100, R18 ;  /* 0x0000010007057824 */ /* 0x000fe400078e0212 */
[----:B------:R-:W-:Y:S02]  /*2ae0*/  IMAD.MOV.U32 R9, RZ, RZ, RZ ;  /* 0x000000ffff097224 */ /* 0x000fe400078e00ff */
[----:B------:R-:W-:-:S04]  /*2af0*/  VIADD R5, R5, 0x300 ;  /* 0x0000030005057836 */ /* 0x000fc80000000000 */
[----:B0-----:R-:W-:-:S05]  /*2b00*/  IMAD.WIDE.U32 R2, R5, 0x8, R2 ;  /* 0x0000000805027825 */ /* 0x001fca00078e0002 */
[----:B------:R3:W-:Y:S02]  /*2b10*/  REDG.E.ADD.64.STRONG.GPU desc[UR18][R2.64+0x400], R8 ;  /* 0x000400080200798e */ /* 0x0007e4000c12e512 */
.L_x_211:
[----:B------:R-:W-:Y:S05]  /*2b20*/  BSYNC.RECONVERGENT B1 ;  /* 0x0000000000017941 */ /* 0x000fea0003800200 */
.L_x_210:
[----:B------:R-:W-:-:S07]  /*2b30*/  VIADD R7, R7, 0x4 ;  /* 0x0000000407077836 */ /* 0x000fce0000000000 */
.L_x_203:
[----:B------:R-:W-:-:S09]  /*2b40*/  UISETP.NE.AND UP0, UPT, UR9, URZ, UPT ;  /* 0x000000ff0900728c */ /* 0x000fd2000bf05270 */
[----:B------:R-:W-:Y:S05]  /*2b50*/  BRA.U !UP0, `(.L_x_150) ;  /* 0x0000000108947547 */ /* 0x000fea000b800000 */
[----:B------:R-:W-:-:S13]  /*2b60*/  ISETP.NE.AND P0, PT, R0, RZ, PT ;  /* 0x000000ff0000720c */ /* 0x000fda0003f05270 */
[----:B------:R-:W-:Y:S05]  /*2b70*/  @!P0 BRA `(.L_x_212) ;  /* 0x0000000000608947 */ /* 0x000fea0003800000 */
[----:B01234-:R-:W-:Y:S01]  /*2b80*/  LEA R2, R7, R27, 0xa ;  /* 0x0000001b07027211 */ /* 0x01ffe200078e50ff */
[----:B------:R-:W-:Y:S04]  /*2b90*/  BSSY.RECONVERGENT B1, `(.L_x_213) ;  /* 0x000000b000017945 */ /* 0x000fe80003800200 */
[----:B------:R-:W0:Y:S04]  /*2ba0*/  LDS R4, [R2+0x200] ;  /* 0x0002000002047984 */ /* 0x000e280000000800 */
        /* <DEDUP_REMOVED lines=9> */
.L_x_214:
[----:B------:R-:W-:Y:S05]  /*2c40*/  BSYNC.RECONVERGENT B1 ;  /* 0x0000000000017941 */ /* 0x000fea0003800200 */
.L_x_213:
[----:B------:R-:W-:Y:S04]  /*2c50*/  BSSY.RECONVERGENT B1, `(.L_x_215) ;  /* 0x0000009000017945 */ /* 0x000fe80003800200 */
[----:B------:R-:W-:Y:S05]  /*2c60*/  @!P1 BRA `(.L_x_216) ;  /* 0x00000000001c9947 */ /* 0x000fea0003800000 */
[----:B0-----:R-:W0:Y:S01]  /*2c70*/  LDC.64 R2, c[0x0][0x380] ;  /* 0x0000e000ff027b82 */ /* 0x001e220000000a00 */
[----:B------:R-:W-:-:S04]  /*2c80*/  IMAD R4, R7, 0x100, R18 ;  /* 0x0000010007047824 */ /* 0x000fc800078e0212 */
[----:B------:R-:W-:Y:S02]  /*2c90*/  VIADD R5, R4, 0x100 ;  /* 0x0000010004057836 */ /* 0x000fe40000000000 */
[----:B------:R-:W-:Y:S02]  /*2ca0*/  IMAD.MOV.U32 R4, RZ, RZ, R0 ;  /* 0x000000ffff047224 */ /* 0x000fe400078e0000 */
[----:B0-----:R-:W-:-:S04]  /*2cb0*/  IMAD.WIDE.U32 R2, R5, 0x8, R2 ;  /* 0x0000000805027825 */ /* 0x001fc800078e0002 */
[----:B------:R-:W-:-:S05]  /*2cc0*/  HFMA2 R5, -RZ, RZ, 0, 0 ;  /* 0x00000000ff057431 */ /* 0x000fca00000001ff */
[----:B------:R1:W-:Y:S02]  /*2cd0*/  REDG.E.ADD.64.STRONG.GPU desc[UR18][R2.64+0x400], R4 ;  /* 0x000400040200798e */ /* 0x0003e4000c12e512 */
.L_x_216:
[----:B------:R-:W-:Y:S05]  /*2ce0*/  BSYNC.RECONVERGENT B1 ;  /* 0x0000000000017941 */ /* 0x000fea0003800200 */
.L_x_215:
[----:B------:R-:W-:-:S07]  /*2cf0*/  VIADD R7, R7, 0x2 ;  /* 0x0000000207077836 */ /* 0x000fce0000000000 */
.L_x_212:
[----:B------:R-:W-:-:S13]  /*2d00*/  ISETP.NE.AND P0, PT, R11, RZ, PT ;  /* 0x000000ff0b00720c */ /* 0x000fda0003f05270 */
[----:B------:R-:W-:Y:S05]  /*2d10*/  @!P0 BRA `(.L_x_150) ;  /* 0x0000000000248947 */ /* 0x000fea0003800000 */
[----:B------:R-:W-:-:S05]  /*2d20*/  IMAD R0, R7, 0x400, R27 ;  /* 0x0000040007007824 */ /* 0x000fca00078e021b */
[----:B012-4-:R-:W0:Y:S02]  /*2d30*/  LDS R4, [R0+0x200] ;  /* 0x0002000000047984 */ /* 0x017e240000000800 */
[----:B0-----:R-:W-:-:S13]  /*2d40*/  ISETP.NE.AND P0, PT, R4, RZ, PT ;  /* 0x000000ff0400720c */ /* 0x001fda0003f05270 */
[----:B------:R-:W-:Y:S05]  /*2d50*/  @!P0 BRA `(.L_x_150) ;  /* 0x0000000000148947 */ /* 0x000fea0003800000 */
[----:B---3--:R-:W0:Y:S01]  /*2d60*/  LDC.64 R2, c[0x0][0x380] ;  /* 0x0000e000ff027b82 */ /* 0x008e220000000a00 */
[----:B------:R-:W-:Y:S02]  /*2d70*/  IMAD R7, R7, 0x100, R18 ;  /* 0x0000010007077824 */ /* 0x000fe400078e0212 */
[----:B------:R-:W-:Y:S02]  /*2d80*/  IMAD.MOV.U32 R5, RZ, RZ, RZ ;  /* 0x000000ffff057224 */ /* 0x000fe400078e00ff */
[----:B0-----:R-:W-:-:S05]  /*2d90*/  IMAD.WIDE.U32 R2, R7, 0x8, R2 ;  /* 0x0000000807027825 */ /* 0x001fca00078e0002 */
[----:B------:R0:W-:Y:S02]  /*2da0*/  REDG.E.ADD.64.STRONG.GPU desc[UR18][R2.64+0x400], R4 ;  /* 0x000400040200798e */ /* 0x0001e4000c12e512 */
.L_x_150:
[----:B------:R-:W-:Y:S05]  /*2db0*/  BSYNC.RECONVERGENT B0 ;  /* 0x0000000000007941 */ /* 0x000fea0003800200 */
.L_x_149:
[----:B------:R-:W1:Y:S01]  /*2dc0*/  LDCU.64 UR4, c[0x0][0x390] ;  /* 0x00007200ff0477ac */ /* 0x000e620008000a00 */
[----:B------:R-:W-:-:S04]  /*2dd0*/  UIADD3 UR6, UP1, UPT, UR6, 0x1, URZ ;  /* 0x0000000106067890 */ /* 0x000fc8000ff3e0ff */
[----:B------:R-:W-:Y:S02]  /*2de0*/  UIADD3.X UR7, UPT, UPT, URZ, UR7, URZ, UP1, !UPT ;  /* 0x00000007ff077290 */ /* 0x000fe40008ffe4ff */
[----:B-1----:R-:W-:-:S04]  /*2df0*/  UIADD3 UR10, UP0, UPT, UR4, -0x1, URZ ;  /* 0xffffffff040a7890 */ /* 0x002fc8000ff1e0ff */
[----:B------:R-:W-:-:S04]  /*2e00*/  UIADD3.X UR11, UPT, UPT, UR5, -0x1, URZ, UP0, !UPT ;  /* 0xffffffff050b7890 */ /* 0x000fc800087fe4ff */
[----:B------:R-:W-:-:S04]  /*2e10*/  USHF.R.U64 UR10, UR10, 0x1e, UR11 ;  /* 0x0000001e0a0a7899 */ /* 0x000fc8000800120b */
[----:B------:R-:W-:-:S04]  /*2e20*/  UIADD3 UR10, UP0, UPT, UR10, 0x1, URZ ;  /* 0x000000010a0a7890 */ /* 0x000fc8000ff1e0ff */
[----:B------:R-:W-:Y:S02]  /*2e30*/  ULEA.HI.X UR11, UR11, URZ, URZ, 0x2, UP0 ;  /* 0x000000ff0b0b7291 */ /* 0x000fe400080f14ff */
[----:B------:R-:W-:-:S04]  /*2e40*/  UISETP.LT.U32.AND UP0, UPT, UR10, UR4, UPT ;  /* 0x000000040a00728c */ /* 0x000fc8000bf01070 */
[----:B------:R-:W-:-:S04]  /*2e50*/  UISETP.LT.U32.AND.EX UP0, UPT, UR11, UR5, UPT, UP0 ;  /* 0x000000050b00728c */ /* 0x000fc8000bf01100 */
[----:B------:R-:W-:Y:S02]  /*2e60*/  USEL UR4, UR10, UR4, UP0 ;  /* 0x000000040a047287 */ /* 0x000fe40008000000 */
[----:B------:R-:W-:Y:S02]  /*2e70*/  USEL UR5, UR11, UR5, UP0 ;  /* 0x000000050b057287 */ /* 0x000fe40008000000 */
[----:B------:R-:W-:-:S04]  /*2e80*/  UISETP.NE.U32.AND UP0, UPT, UR6, UR4, UPT ;  /* 0x000000040600728c */ /* 0x000fc8000bf05070 */
[----:B------:R-:W-:Y:S01]  /*2e90*/  UISETP.NE.AND.EX UP0, UPT, UR7, UR5, UPT, UP0 ;  /* 0x000000050700728c */ /* 0x000fe2000bf05300 */
[----:B------:R-:W-:Y:S08]  /*2ea0*/  BAR.SYNC.DEFER_BLOCKING 0x0 ;  /* 0x0000000000007b1d */ /* 0x000ff00000010000 */
[----:B------:R-:W-:Y:S05]  /*2eb0*/  BRA.U UP0, `(.L_x_217) ;  /* 0xffffffd100dc7547 */ /* 0x000fea000b83ffff */
[----:B------:R-:W-:Y:S05]  /*2ec0*/  EXIT ;  /* 0x000000000000794d */ /* 0x000fea0003800000 */
.L_x_218:
        /* <DEDUP_REMOVED lines=11> */
.L_x_261:


//--------------------- .text._ZN3cub18CUB_300001_SM_10006detail10radix_sort31DeviceRadixSortSingleTileKernelINS1_5radix10policy_hubIjNS0_8NullTypeEyE10Policy1000ELNS0_9SortOrderE0EjS6_yNS1_21identity_decomposer_tEEEvPKT1_PSB_PKT2_PSF_T3_iiT4_ --------------------------
	.section	.text._ZN3cub18CUB_300001_SM_10006detail10radix_sort31DeviceRadixSortSingleTileKernelINS1_5radix10policy_hubIjNS0_8NullTypeEyE10Policy1000ELNS0_9SortOrderE0EjS6_yNS1_21identity_decomposer_tEEEvPKT1_PSB_PKT2_PSF_T3_iiT4_,"ax",@progbits
	.align	128
        .global         _ZN3cub18CUB_300001_SM_10006detail10radix_sort31DeviceRadixSortSingleTileKernelINS1_5radix10policy_hubIjNS0_8NullTypeEyE10Policy1000ELNS0_9SortOrderE0EjS6_yNS1_21identity_decomposer_tEEEvPKT1_PSB_PKT2_PSF_T3_iiT4_
        .type           _ZN3cub18CUB_300001_SM_10006detail10radix_sort31DeviceRadixSortSingleTileKernelINS1_5radix10policy_hubIjNS0_8NullTypeEyE10Policy1000ELNS0_9SortOrderE0EjS6_yNS1_21identity_decomposer_tEEEvPKT1_PSB_PKT2_PSF_T3_iiT4_,@function
        .size           _ZN3cub18CUB_300001_SM_10006detail10radix_sort31DeviceRadixSortSingleTileKernelINS1_5radix10policy_hubIjNS0_8NullTypeEyE10Policy1000ELNS0_9SortOrderE0EjS6_yNS1_21identity_decomposer_tEEEvPKT1_PSB_PKT2_PSF_T3_iiT4_,(.L_x_262 - _ZN3cub18CUB_300001_SM_10006detail10radix_sort31DeviceRadixSortSingleTileKernelINS1_5radix10policy_hubIjNS0_8NullTypeEyE10Policy1000ELNS0_9SortOrderE0EjS6_yNS1_21identity_decomposer_tEEEvPKT1_PSB_PKT2_PSF_T3_iiT4_)
        .other          _ZN3cub18CUB_300001_SM_10006detail10radix_sort31DeviceRadixSortSingleTileKernelINS1_5radix10policy_hubIjNS0_8NullTypeEyE10Policy1000ELNS0_9SortOrderE0EjS6_yNS1_21identity_decomposer_tEEEvPKT1_PSB_PKT2_PSF_T3_iiT4_,@"STO_CUDA_ENTRY STV_DEFAULT"
_ZN3cub18CUB_300001_SM_10006detail10radix_sort31DeviceRadixSortSingleTileKernelINS1_5radix10policy_hubIjNS0_8NullTypeEyE10Policy1000ELNS0_9SortOrderE0EjS6_yNS1_21identity_decomposer_tEEEvPKT1_PSB_PKT2_PSF_T3_iiT4_:
.text._ZN3cub18CUB_300001_SM_10006detail10radix_sort31DeviceRadixSortSingleTileKernelINS1_5radix10policy_hubIjNS0_8NullTypeEyE10Policy1000ELNS0_9SortOrderE0EjS6_yNS1_21identity_decomposer_tEEEvPKT1_PSB_PKT2_PSF_T3_iiT4_:
[----:B------:R-:W-:Y:S01]  /*0000*/  LDC R1, c[0x0][0x37c] ;  /* 0x0000df00ff017b82 */ /* 0x000fe20000000800 */
[----:B------:R-:W0:Y:S01]  /*0010*/  S2R R0, SR_TID.X ;  /* 0x0000000000007919 */ /* 0x000e220000002100 */
[----:B------:R-:W1:Y:S06]  /*0020*/  LDCU UR4, c[0x0][0x3a0] ;  /* 0x00007400ff0477ac */ /* 0x000e6c0008000800 */
[----:B------:R-:W2:Y:S01]  /*0030*/  LDC.64 R4, c[0x0][0x380] ;  /* 0x0000e000ff047b82 */ /* 0x000ea20000000a00 */
[----:B------:R-:W-:Y:S01]  /*0040*/  IMAD.MOV.U32 R12, RZ, RZ, -0x1 ;  /* 0xffffffffff0c7424 */ /* 0x000fe200078e00ff */
[----:B------:R-:W3:Y:S01]  /*0050*/  LDCU.64 UR10, c[0x0][0x358] ;  /* 0x00006b00ff0a77ac */ /* 0x000ee20008000a00 */
[----:B------:R-:W-:-:S02]  /*0060*/  IMAD.MOV.U32 R13, RZ, RZ, -0x1 ;  /* 0xffffffffff0d7424 */ /* 0x000fc400078e00ff */
[----:B------:R-:W-:Y:S02]  /*0070*/  IMAD.MOV.U32 R15, RZ, RZ, -0x1 ;  /* 0xffffffffff0f7424 */ /* 0x000fe400078e00ff */
[----:B------:R-:W-:Y:S02]  /*0080*/  IMAD.MOV.U32 R14, RZ, RZ, -0x1 ;  /* 0xffffffffff0e7424 */ /* 0x000fe400078e00ff */
[----:B------:R-:W-:Y:S02]  /*0090*/  IMAD.MOV.U32 R16, RZ, RZ, -0x1 ;  /* 0xffffffffff107424 */ /* 0x000fe400078e00ff */
[----:B------:R-:W-:Y:S02]  /*00a0*/  IMAD.MOV.U32 R17, RZ, RZ, -0x1 ;  /* 0xffffffffff117424 */ /* 0x000fe400078e00ff */
[----:B------:R-:W-:Y:S02]  /*00b0*/  IMAD.MOV.U32 R18, RZ, RZ, -0x1 ;  /* 0xffffffffff127424 */ /* 0x000fe400078e00ff */
[----:B------:R-:W-:-:S02]  /*00c0*/  IMAD.MOV.U32 R19, RZ, RZ, -0x1 ;  /* 0xffffffffff137424 */ /* 0x000fc400078e00ff */
[----:B------:R-:W-:Y:S02]  /*00d0*/  IMAD.MOV.U32 R20, RZ, RZ, -0x1 ;  /* 0xffffffffff147424 */ /* 0x000fe400078e00ff */
[----:B------:R-:W-:Y:S01]  /*00e0*/  IMAD.MOV.U32 R21, RZ, RZ, -0x1 ;  /* 0xffffffffff157424 */ /* 0x000fe200078e00ff */
[----:B------:R-:W4:Y:S01]  /*00f0*/  S2UR UR5, SR_CgaCtaId ;  /* 0x00000000000579c3 */ /* 0x000f220000008800 */
[----:B------:R-:W-:Y:S02]  /*0100*/  IMAD.MOV.U32 R22, RZ, RZ, -0x1 ;  /* 0xffffffffff167424 */ /* 0x000fe400078e00ff */
[----:B------:R-:W-:Y:S02]  /*0110*/  IMAD.MOV.U32 R23, RZ, RZ, -0x1 ;  /* 0xffffffffff177424 */ /* 0x000fe400078e00ff */
[----:B------:R-:W-:Y:S02]  /*0120*/  IMAD.MOV.U32 R24, RZ, RZ, -0x1 ;  /* 0xffffffffff187424 */ /* 0x000fe400078e00ff */
[----:B------:R-:W-:-:S02]  /*0130*/  IMAD.MOV.U32 R25, RZ, RZ, -0x1 ;  /* 0xffffffffff197424 */ /* 0x000fc400078e00ff */
[----:B------:R-:W-:Y:S02]  /*0140*/  IMAD.MOV.U32 R26, RZ, RZ, -0x1 ;  /* 0xffffffffff1a7424 */ /* 0x000fe400078e00ff */
[----:B------:R-:W-:Y:S02]  /*0150*/  IMAD.MOV.U32 R27, RZ, RZ, -0x1 ;  /* 0xffffffffff1b7424 */ /* 0x000fe400078e00ff */
[----:B------:R-:W-:Y:S01]  /*0160*/  IMAD.MOV.U32 R28, RZ, RZ, -0x1 ;  /* 0xffffffffff1c7424 */ /* 0x000fe200078e00ff */
[----:B------:R-:W4:Y:S01]  /*0170*/  S2R R29, SR_LANEID ;  /* 0x00000000001d7919 */ /* 0x000f220000000000 */
[----:B0-----:R-:W-:Y:S01]  /*0180*/  IMAD R7, R0, 0x13, RZ ;  /* 0x0000001300077824 */ /* 0x001fe200078e02ff */
[----:B------:R-:W0:Y:S03]  /*0190*/  LDCU.64 UR6, c[0x0][0x3a8] ;  /* 0x00007500ff0677ac */ /* 0x000e260008000a00 */
[C---:B------:R-:W-:Y:S01]  /*01a0*/  VIADD R2, R7.reuse, 0x1 ;  /* 0x0000000107027836 */ /* 0x040fe20000000000 */
[C---:B-1----:R-:W-:Y:S01]  /*01b0*/  ISETP.GE.AND P1, PT, R7.reuse, UR4, PT ;  /* 0x0000000407007c0c */ /* 0x042fe2000bf26270 */
[C---:B------:R-:W-:Y:S01]  /*01c0*/  VIADD R3, R7.reuse, 0x2 ;  /* 0x0000000207037836 */ /* 0x040fe20000000000 */
[----:B------:R-:W1:Y:S01]  /*01d0*/  LDCU UR9, c[0x0][0x3ac] ;  /* 0x00007580ff0977ac */ /* 0x000e620008000800 */
[C---:B------:R-:W-:Y:S01]  /*01e0*/  VIADD R6, R7.reuse, 0x5 ;  /* 0x0000000507067836 */ /* 0x040fe20000000000 */
[----:B------:R-:W-:Y:S01]  /*01f0*/  ISETP.GE.AND P2, PT, R2, UR4, PT ;  /* 0x0000000402007c0c */ /* 0x000fe2000bf46270 */
[----:B------:R-:W-:Y:S01]  /*0200*/  VIADD R2, R7, 0x3 ;  /* 0x0000000307027836 */ /* 0x000fe20000000000 */
[----:B------:R-:W-:Y:S01]  /*0210*/  ISETP.GE.AND P3, PT, R3, UR4, PT ;  /* 0x0000000403007c0c */ /* 0x000fe2000bf66270 */
[----:B--2---:R-:W-:Y:S01]  /*0220*/  IMAD.WIDE.U32 R4, R7, 0x4, R4 ;  /* 0x0000000407047825 */ /* 0x004fe200078e0004 */
[----:B------:R-:W-:-:S02]  /*0230*/  ISETP.GE.AND P6, PT, R6, UR4, PT ;  /* 0x0000000406007c0c */ /* 0x000fc4000bfc6270 */
[----:B------:R-:W-:Y:S01]  /*0240*/  ISETP.GE.AND P4, PT, R2, UR4, PT ;  /* 0x0000000402007c0c */ /* 0x000fe2000bf86270 */
[----:B------:R-:W-:Y:S02]  /*0250*/  IMAD.MOV.U32 R2, RZ, RZ, -0x1 ;  /* 0xffffffffff027424 */ /* 0x000fe400078e00ff */
[C---:B------:R-:W-:Y:S02]  /*0260*/  VIADD R6, R7.reuse, 0x7 ;  /* 0x0000000707067836 */ /* 0x040fe40000000000 */
[C---:B------:R-:W-:Y:S02]  /*0270*/  VIADD R3, R7.reuse, 0x4 ;  /* 0x0000000407037836 */ /* 0x040fe40000000000 */
[----:B---3--:R2:W5:Y:S01]  /*0280*/  @!P1 LDG.E R2, desc[UR10][R4.64] ;  /* 0x0000000a04029981 */ /* 0x008562000c1e1900 */
[----:B------:R-:W-:Y:S01]  /*0290*/  ISETP.GE.AND P1, PT, R6, UR4, PT ;  /* 0x0000000406007c0c */ /* 0x000fe2000bf26270 */
[----:B------:R-:W-:Y:S01]  /*02a0*/  VIADD R6, R7, 0x9 ;  /* 0x0000000907067836 */ /* 0x000fe20000000000 */
[----:B------:R-:W-:Y:S01]  /*02b0*/  ISETP.GE.AND P5, PT, R3, UR4, PT ;  /* 0x0000000403007c0c */ /* 0x000fe2000bfa6270 */
[C---:B------:R-:W-:Y:S01]  /*02c0*/  VIADD R8, R7.reuse, 0x6 ;  /* 0x0000000607087836 */ /* 0x040fe20000000000 */
[----:B------:R2:W5:Y:S01]  /*02d0*/  @!P3 LDG.E R12, desc[UR10][R4.64+0x8] ;  /* 0x0000080a040cb981 */ /* 0x000562000c1e1900 */
[----:B------:R-:W-:Y:S01]  /*02e0*/  IMAD.MOV.U32 R3, RZ, RZ, -0x1 ;  /* 0xffffffffff037424 */ /* 0x000fe200078e00ff */
[----:B------:R-:W-:Y:S01]  /*02f0*/  ISETP.GE.AND P3, PT, R6, UR4, PT ;  /* 0x0000000406007c0c */ /* 0x000fe2000bf66270 */
[C---:B------:R-:W-:Y:S01]  /*0300*/  VIADD R6, R7.reuse, 0xa ;  /* 0x0000000a07067836 */ /* 0x040fe20000000000 */
[----:B------:R-:W-:Y:S01]  /*0310*/  ISETP.GE.AND P0, PT, R8, UR4, PT ;  /* 0x0000000408007c0c */ /* 0x000fe2000bf06270 */
[C---:B------:R-:W-:Y:S01]  /*0320*/  VIADD R8, R7.reuse, 0x8 ;  /* 0x0000000807087836 */ /* 0x040fe20000000000 */
[----:B------:R2:W5:Y:S02]  /*0330*/  @!P4 LDG.E R13, desc[UR10][R4.64+0xc] ;  /* 0x00000c0a040dc981 */ /* 0x000564000c1e1900 */
[----:B------:R-:W-:Y:S01]  /*0340*/  ISETP.GE.AND P4, PT, R6, UR4, PT ;  /* 0x0000000406007c0c */ /* 0x000fe2000bf86270 */
[C---:B------:R-:W-:Y:S01]  /*0350*/  VIADD R6, R7.reuse, 0xc ;  /* 0x0000000c07067836 */ /* 0x040fe20000000000 */
[----:B------:R2:W5:Y:S01]  /*0360*/  @!P2 LDG.E R3, desc[UR10][R4.64+0x4] ;  /* 0x0000040a0403a981 */ /* 0x000562000c1e1900 */
[----:B------:R-:W-:Y:S01]  /*0370*/  ISETP.GE.AND P2, PT, R8, UR4, PT ;  /* 0x0000000408007c0c */ /* 0x000fe2000bf46270 */
[----:B------:R-:W-:-:S02]  /*0380*/  VIADD R8, R7, 0xb ;  /* 0x0000000b07087836 */ /* 0x000fc40000000000 */
[----:B------:R2:W5:Y:S01]  /*0390*/  @!P6 LDG.E R15, desc[UR10][R4.64+0x14] ;  /* 0x0000140a040fe981 */ /* 0x000562000c1e1900 */
[----:B------:R-:W-:Y:S01]  /*03a0*/  ISETP.GE.AND P6, PT, R6, UR4, PT ;  /* 0x0000000406007c0c */ /* 0x000fe2000bfc6270 */
[C---:B------:R-:W-:Y:S02]  /*03b0*/  VIADD R6, R7.reuse, 0xd ;  /* 0x0000000d07067836 */ /* 0x040fe40000000000 */
[----:B------:R2:W5:Y:S01]  /*03c0*/  @!P5 LDG.E R14, desc[UR10][R4.64+0x10] ;  /* 0x0000100a040ed981 */ /* 0x000562000c1e1900 */
[----:B------:R-:W-:Y:S01]  /*03d0*/  ISETP.GE.AND P5, PT, R8, UR4, PT ;  /* 0x0000000408007c0c */ /* 0x000fe2000bfa6270 */
[C---:B------:R-:W-:Y:S02]  /*03e0*/  VIADD R8, R7.reuse, 0xe ;  /* 0x0000000e07087836 */ /* 0x040fe40000000000 */
        /* <DEDUP_REMOVED lines=9> */
[----:B------:R-:W-:Y:S01]  /*0480*/  VIADD R7, R7, 0x12 ;  /* 0x0000001207077836 */ /* 0x000fe20000000000 */
[----:B------:R2:W5:Y:S02]  /*0490*/  @!P3 LDG.E R19, desc[UR10][R4.64+0x24] ;  /* 0x0000240a0413b981 */ /* 0x000564000c1e1900 */
[----:B------:R-:W-:-:S02]  /*04a0*/  ISETP.GE.AND P3, PT, R6, UR4, PT ;  /* 0x0000000406007c0c */ /* 0x000fc4000bf66270 */
[----:B------:R2:W5:Y:S01]  /*04b0*/  @!P4 LDG.E R20, desc[UR10][R4.64+0x28] ;  /* 0x0000280a0414c981 */ /* 0x000562000c1e1900 */
[----:B------:R-:W-:-:S03]  /*04c0*/  ISETP.GE.AND P4, PT, R8, UR4, PT ;  /* 0x0000000408007c0c */ /* 0x000fc6000bf86270 */
[----:B------:R2:W5:Y:S01]  /*04d0*/  @!P5 LDG.E R21, desc[UR10][R4.64+0x2c] ;  /* 0x00002c0a0415d981 */ /* 0x000562000c1e1900 */
[----:B------:R-:W-:-:S03]  /*04e0*/  ISETP.GE.AND P5, PT, R7, UR4, PT ;  /* 0x0000000407007c0c */ /* 0x000fc6000bfa6270 */
[----:B------:R2:W5:Y:S04]  /*04f0*/  @!P6 LDG.E R22, desc[UR10][R4.64+0x30] ;  /* 0x0000300a0416e981 */ /* 0x000568000c1e1900 */
[----:B------:R2:W5:Y:S04]  /*0500*/  @!P0 LDG.E R23, desc[UR10][R4.64+0x34] ;  /* 0x0000340a04178981 */ /* 0x000568000c1e1900 */
[----:B------:R2:W5:Y:S04]  /*0510*/  @!P1 LDG.E R24, desc[UR10][R4.64+0x38] ;  /* 0x0000380a04189981 */ /* 0x000568000c1e1900 */
[----:B------:R2:W5:Y:S04]  /*0520*/  @!P2 LDG.E R25, desc[UR10][R4.64+0x3c] ;  /* 0x00003c0a0419a981 */ /* 0x000568000c1e1900 */
[----:B------:R2:W5:Y:S04]  /*0530*/  @!P3 LDG.E R26, desc[UR10][R4.64+0x40] ;  /* 0x0000400a041ab981 */ /* 0x000568000c1e1900 */
[----:B------:R2:W5:Y:S04]  /*0540*/  @!P4 LDG.E R27, desc[UR10][R4.64+0x44] ;  /* 0x0000440a041bc981 */ /* 0x000568000c1e1900 */
[----:B------:R2:W5:Y:S01]  /*0550*/  @!P5 LDG.E R28, desc[UR10][R4.64+0x48] ;  /* 0x0000480a041cd981 */ /* 0x000562000c1e1900 */
[----:B------:R-:W-:-:S02]  /*0560*/  UMOV UR4, 0x400 ;  /* 0x0000040000047882 */ /* 0x000fc40000000000 */
[----:B----4-:R-:W-:Y:S01]  /*0570*/  ULEA UR4, UR5, UR4, 0x18 ;  /* 0x0000000405047291 */ /* 0x010fe2000f8ec0ff */
[----:B------:R-:W-:-:S05]  /*0580*/  SHF.R.U32.HI R105, RZ, 0x5, R0 ;  /* 0x00000005ff697819 */ /* 0x000fca0000011600 */
[----:B------:R-:W-:-:S05]  /*0590*/  LEA R31, R0, UR4, 0x2 ;  /* 0x00000004001f7c11 */ /* 0x000fca000f8e10ff */
[----:B------:R-:W-:Y:S01]  /*05a0*/  IMAD R33, R0, 0x80, R31 ;  /* 0x0000008000217824 */ /* 0x000fe200078e021f */
[----:B------:R-:W-:-:S03]  /*05b0*/  LEA R30, R105, UR4, 0x2 ;  /* 0x00000004691e7c11 */ /* 0x000fc6000f8e10ff */
[----:B------:R-:W-:Y:S01]  /*05c0*/  IMAD R35, R0, -0x38, R33 ;  /* 0xffffffc800237824 */ /* 0x000fe200078e0221 */
[----:B0-----:R-:W-:Y:S02]  /*05d0*/  UIADD3 UR8, UPT, UPT, UR6, 0x6, URZ ;  /* 0x0000000606087890 */ /* 0x001fe4000fffe0ff */
[----:B------:R-:W-:Y:S01]  /*05e0*/  UIADD3 UR5, UPT, UPT, -UR6, UR7, URZ ;  /* 0x0000000706057290 */ /* 0x000fe2000fffe1ff */
[----:B-12---:R-:W-:Y:S11]  /*05f0*/  BAR.SYNC.DEFER_BLOCKING 0x0 ;  /* 0x0000000000007b1d */ /* 0x006ff60000010000 */
.L_x_220:
[----:B------:R-:W-:Y:S01]  /*0600*/  UISETP.LT.AND UP0, UPT, UR5, 0x6, UPT ;  /* 0x000000060500788c */ /* 0x000fe2000bf01270 */
[----:B------:R-:W-:Y:S01]  /*0610*/  STS [R31], RZ ;  /* 0x000000ff1f007388 */ /* 0x000fe20000000800 */
[----:B------:R-:W-:Y:S01]  /*0620*/  UIADD3 UR6, UPT, UPT, UR8, -0x6, URZ ;  /* 0xfffffffa08067890 */ /* 0x000fe2000fffe0ff */
[----:B------:R-:W-:Y:S01]  /*0630*/  ISETP.NE.AND P1, PT, R29, 0x1f, PT ;  /* 0x0000001f1d00780c */ /* 0x000fe20003f25270 */
[----:B------:R-:W-:Y:S01]  /*0640*/  USEL UR4, UR5, 0x6, UP0 ;  /* 0x0000000605047887 */ /* 0x000fe20008000000 */
[----:B------:R-:W-:Y:S01]  /*0650*/  STS [R31+0x400], RZ ;  /* 0x000400ff1f007388 */ /* 0x000fe20000000800 */
[C---:B------:R-:W-:Y:S01]  /*0660*/  ISETP.NE.AND P2, PT, R105.reuse, 0x6, PT ;  /* 0x000000066900780c */ /* 0x040fe20003f45270 */
[----:B------:R-:W-:Y:S01]  /*0670*/  UISETP.GE.AND UP0, UPT, UR8, UR9, UPT ;  /* 0x000000090800728c */ /* 0x000fe2000bf06270 */
[----:B0----5:R-:W-:Y:S01]  /*0680*/  SHF.R.U32.HI R4, RZ, UR6, R2 ;  /* 0x00000006ff047c19 */ /* 0x021fe20008011602 */
[----:B------:R-:W-:Y:S01]  /*0690*/  UBMSK UR4, URZ, UR4 ;  /* 0x00000004ff04729b */ /* 0x000fe20008000000 */
[----:B------:R-:W-:Y:S01]  /*06a0*/  STS [R31+0x800], RZ ;  /* 0x000800ff1f007388 */ /* 0x000fe20000000800 */
[----:B------:R-:W-:-:S03]  /*06b0*/  ISETP.NE.AND P3, PT, R105, 0x7, PT ;  /* 0x000000076900780c */ /* 0x000fc60003f65270 */
[----:B------:R-:W-:Y:S01]  /*06c0*/  STS [R31+0xc00], RZ ;  /* 0x000c00ff1f007388 */ /* 0x000fe20000000800 */
[----:B------:R-:W-:-:S03]  /*06d0*/  LOP3.LUT R4, R4, UR4, RZ, 0xc0, !PT ;  /* 0x0000000404047c12 */ /* 0x000fc6000f8ec0ff */
[----:B------:R-:W-:Y:S02]  /*06e0*/  STS [R31+0x1000], RZ ;  /* 0x001000ff1f007388 */ /* 0x000fe40000000800 */
[----:B------:R-:W-:Y:S01]  /*06f0*/  IMAD.SHL.U32 R5, R4, 0x400, RZ ;  /* 0x0000040004057824 */ /* 0x000fe200078e00ff */
[----:B------:R-:W-:Y:S01]  /*0700*/  SHF.R.U32.HI R4, RZ, 0x4, R4 ;  /* 0x00000004ff047819 */ /* 0x000fe20000011604 */
[----:B------:R-:W-:Y:S03]  /*0710*/  STS [R31+0x1400], RZ ;  /* 0x001400ff1f007388 */ /* 0x000fe60000000800 */
[----:B------:R-:W-:Y:S01]  /*0720*/  LOP3.LUT R34, R5, 0x7c00, RZ, 0xc0, !PT ;  /* 0x00007c0005227812 */ /* 0x000fe200078ec0ff */
[----:B------:R-:W-:Y:S01]  /*0730*/  STS [R31+0x1800], RZ ;  /* 0x001800ff1f007388 */ /* 0x000fe20000000800 */
[----:B------:R-:W-:-:S03]  /*0740*/  LOP3.LUT R4, R4, 0xffffffe, RZ, 0xc0, !PT ;  /* 0x0ffffffe04047812 */ /* 0x000fc600078ec0ff */
[----:B------:R-:W-:Y:S01]  /*0750*/  STS [R31+0x1c00], RZ ;  /* 0x001c00ff1f007388 */ /* 0x000fe20000000800 */
[----:B------:R-:W-:Y:S02]  /*0760*/  IADD3 R34, PT, PT, R4, R31, R34 ;  /* 0x0000001f04227210 */ /* 0x000fe40007ffe022 */
[----:B------:R-:W-:Y:S01]  /*0770*/  SHF.R.U32.HI R4, RZ, UR6, R3 ;  /* 0x00000006ff047c19 */ /* 0x000fe20008011603 */
[----:B------:R-:W-:Y:S03]  /*0780*/  STS [R31+0x2000], RZ ;  /* 0x002000ff1f007388 */ /* 0x000fe60000000800 */
[----:B------:R-:W-:Y:S01]  /*0790*/  LOP3.LUT R4, R4, UR4, RZ, 0xc0, !PT ;  /* 0x0000000404047c12 */ /* 0x000fe2000f8ec0ff */
[----:B------:R-:W-:Y:S04]  /*07a0*/  STS [R31+0x2400], RZ ;  /* 0x002400ff1f007388 */ /* 0x000fe80000000800 */
[----:B------:R-:W-:Y:S01]  /*07b0*/  STS [R31+0x2800], RZ ;  /* 0x002800ff1f007388 */ /* 0x000fe20000000800 */
[----:B------:R-:W-:Y:S01]  /*07c0*/  IMAD.SHL.U32 R5, R4, 0x400, RZ ;  /* 0x0000040004057824 */ /* 0x000fe200078e00ff */
[----:B------:R-:W-:-:S02]  /*07d0*/  SHF.R.U32.HI R4, RZ, 0x4, R4 ;  /* 0x00000004ff047819 */ /* 0x000fc40000011604 */
[----:B------:R-:W-:Y:S02]  /*07e0*/  STS [R31+0x2c00], RZ ;  /* 0x002c00ff1f007388 */ /* 0x000fe40000000800 */
[----:B------:R-:W-:Y:S02]  /*07f0*/  LOP3.LUT R36, R5, 0x7c00, RZ, 0xc0, !PT ;  /* 0x00007c0005247812 */ /* 0x000fe400078ec0ff */
        /* <DEDUP_REMOVED lines=32> */
[----:B------:R-:W0:Y:S02]  /*0a00*/  LDS.U16 R32, [R34] ;  /* 0x0000000022207984 */ /* 0x000e240000000400 */
[----:B0-----:R-:W-:-:S05]  /*0a10*/  VIADD R5, R32, 0x1 ;  /* 0x0000000120057836 */ /* 0x001fca0000000000 */
[----:B------:R0:W-:Y:S04]  /*0a20*/  STS.U16 [R34], R5 ;  /* 0x0000000522007388 */ /* 0x0001e80000000400 */
[----:B------:R-:W1:Y:S01]  /*0a30*/  LDS.U16 R38, [R36] ;  /* 0x0000000024267984 */ /* 0x000e620000000400 */
[----:B0-----:R-:W-:Y:S01]  /*0a40*/  IMAD.SHL.U32 R5, R4, 0x400, RZ ;  /* 0x0000040004057824 */ /* 0x001fe200078e00ff */
[----:B------:R-:W-:-:S04]  /*0a50*/  SHF.R.U32.HI R4, RZ, 0x4, R4 ;  /* 0x00000004ff047819 */ /* 0x000fc80000011604 */
[----:B------:R-:W-:Y:S02]  /*0a60*/  LOP3.LUT R6, R5, 0x7c00, RZ, 0xc0, !PT ;  /* 0x00007c0005067812 */ /* 0x000fe400078ec0ff */
[----:B------:R-:W-:Y:S02]  /*0a70*/  LOP3.LUT R41, R4, 0xffffffe, RZ, 0xc0, !PT ;  /* 0x0ffffffe04297812 */ /* 0x000fe400078ec0ff */
[----:B------:R-:W-:Y:S02]  /*0a80*/  SHF.R.U32.HI R5, RZ, UR6, R14 ;  /* 0x00000006ff057c19 */ /* 0x000fe4000801160e */
[----:B------:R-:W-:Y:S02]  /*0a90*/  IADD3 R41, PT, PT, R41, R31, R6 ;  /* 0x0000001f29297210 */ /* 0x000fe40007ffe006 */
[----:B------:R-:W-:-:S05]  /*0aa0*/  LOP3.LUT R5, R5, UR4, RZ, 0xc0, !PT ;  /* 0x0000000405057c12 */ /* 0x000fca000f8ec0ff */
[----:B------:R-:W-:Y:S01]  /*0ab0*/  IMAD.SHL.U32 R6, R5, 0x400, RZ ;  /* 0x0000040005067824 */ /* 0x000fe200078e00ff */
[----:B------:R-:W-:-:S04]  /*0ac0*/  SHF.R.U32.HI R5, RZ, 0x4, R5 ;  /* 0x00000004ff057819 */ /* 0x000fc80000011605 */
[----:B------:R-:W-:Y:S02]  /*0ad0*/  LOP3.LUT R8, R6, 0x7c00, RZ, 0xc0, !PT ;  /* 0x00007c0006087812 */ /* 0x000fe400078ec0ff */
[----:B------:R-:W-:-:S04]  /*0ae0*/  LOP3.LUT R5, R5, 0xffffffe, RZ, 0xc0, !PT ;  /* 0x0ffffffe05057812 */ /* 0x000fc800078ec0ff */
[----:B------:R-:W-:Y:S01]  /*0af0*/  IADD3 R43, PT, PT, R5, R31, R8 ;  /* 0x0000001f052b7210 */ /* 0x000fe20007ffe008 */
[----:B-1----:R-:W-:-:S05]  /*0b00*/  VIADD R7, R38, 0x1 ;  /* 0x0000000126077836 */ /* 0x002fca0000000000 */
[----:B------:R-:W-:Y:S04]  /*0b10*/  STS.U16 [R36], R7 ;  /* 0x0000000724007388 */ /* 0x000fe80000000400 */
[----:B------:R-:W0:Y:S02]  /*0b20*/  LDS.U16 R40, [R39] ;  /* 0x0000000027287984 */ /* 0x000e240000000400 */
[----:B0-----:R-:W-:-:S05]  /*0b30*/  VIADD R4, R40, 0x1 ;  /* 0x0000000128047836 */ /* 0x001fca0000000000 */
[----:B------:R0:W-:Y:S04]  /*0b40*/  STS.U16 [R39], R4 ;  /* 0x0000000427007388 */ /* 0x0001e80000000400 */
[----:B------:R-:W1:Y:S01]  /*0b50*/  LDS.U16 R42, [R41] ;  /* 0x00000000292a7984 */ /* 0x000e620000000400 */
[----:B0-----:R-:W-:-:S04]  /*0b60*/  SHF.R.U32.HI R4, RZ, UR6, R15 ;  /* 0x00000006ff047c19 */ /* 0x001fc8000801160f */
[----:B------:R-:W-:-:S05]  /*0b70*/  LOP3.LUT R4, R4, UR4, RZ, 0xc0, !PT ;  /* 0x0000000404047c12 */ /* 0x000fca000f8ec0ff */
[----:B------:R-:W-:Y:S01]  /*0b80*/  IMAD.SHL.U32 R5, R4, 0x400, RZ ;  /* 0x0000040004057824 */ /* 0x000fe200078e00ff */
[----:B------:R-:W-:-:S04]  /*0b90*/  SHF.R.U32.HI R4, RZ, 0x4, R4 ;  /* 0x00000004ff047819 */ /* 0x000fc80000011604 */
[----:B------:R-:W-:Y:S02]  /*0ba0*/  LOP3.LUT R8, R5, 0x7c00, RZ, 0xc0, !PT ;  /* 0x00007c0005087812 */ /* 0x000fe400078ec0ff */
[----:B------:R-:W-:Y:S02]  /*0bb0*/  LOP3.LUT R45, R4, 0xffffffe, RZ, 0xc0, !PT ;  /* 0x0ffffffe042d7812 */ /* 0x000fe400078ec0ff */
[----:B------:R-:W-:Y:S02]  /*0bc0*/  SHF.R.U32.HI R5, RZ, UR6, R16 ;  /* 0x00000006ff057c19 */ /* 0x000fe40008011610 */
[----:B------:R-:W-:Y:S02]  /*0bd0*/  IADD3 R45, PT, PT, R45, R31, R8 ;  /* 0x0000001f2d2d7210 */ /* 0x000fe40007ffe008 */
[----:B------:R-:W-:Y:S01]  /*0be0*/  LOP3.LUT R5, R5, UR4, RZ, 0xc0, !PT ;  /* 0x0000000405057c12 */ /* 0x000fe2000f8ec0ff */
[----:B-1----:R-:W-:-:S05]  /*0bf0*/  VIADD R6, R42, 0x1 ;  /* 0x000000012a067836 */ /* 0x002fca0000000000 */
[----:B------:R0:W-:Y:S04]  /*0c00*/  STS.U16 [R41], R6 ;  /* 0x0000000629007388 */ /* 0x0001e80000000400 */
[----:B------:R-:W1:Y:S01]  /*0c10*/  LDS.U16 R44, [R43] ;  /* 0x000000002b2c7984 */ /* 0x000e620000000400 */
[----:B0-----:R-:W-:Y:S01]  /*0c20*/  IMAD.SHL.U32 R6, R5, 0x400, RZ ;  /* 0x0000040005067824 */ /* 0x001fe200078e00ff */
[----:B------:R-:W-:-:S04]  /*0c30*/  SHF.R.U32.HI R5, RZ, 0x4, R5 ;  /* 0x00000004ff057819 */ /* 0x000fc80000011605 */
[----:B------:R-:W-:Y:S02]  /*0c40*/  LOP3.LUT R8, R6, 0x7c00, RZ, 0xc0, !PT ;  /* 0x00007c0006087812 */ /* 0x000fe400078ec0ff */
[----:B------:R-:W-:-:S04]  /*0c50*/  LOP3.LUT R5, R5, 0xffffffe, RZ, 0xc0, !PT ;  /* 0x0ffffffe05057812 */ /* 0x000fc800078ec0ff */
[----:B------:R-:W-:Y:S01]  /*0c60*/  IADD3 R47, PT, PT, R5, R31, R8 ;  /* 0x0000001f052f7210 */ /* 0x000fe20007ffe008 */
[----:B-1----:R-:W-:-:S05]  /*0c70*/  VIADD R4, R44, 0x1 ;  /* 0x000000012c047836 */ /* 0x002fca0000000000 */
        /* <DEDUP_REMOVED lines=108> */
[----:B------:R-:W-:Y:S01]  /*1340*/  SHF.R.U32.HI R5, RZ, UR6, R28 ;  /* 0x00000006ff057c19 */ /* 0x000fe2000801161c */
[----:B------:R-:W0:Y:S01]  /*1350*/  S2UR UR6, SR_CgaCtaId ;  /* 0x00000000000679c3 */ /* 0x000e220000008800 */
[----:B------:R-:W-:Y:S02]  /*1360*/  IADD3 R69, PT, PT, R69, R31, R8 ;  /* 0x0000001f45457210 */ /* 0x000fe40007ffe008 */
[----:B------:R-:W-:Y:S01]  /*1370*/  LOP3.LUT R5, R5, UR4, RZ, 0xc0, !PT ;  /* 0x0000000405057c12 */ /* 0x000fe2000f8ec0ff */
[----:B------:R-:W-:Y:S01]  /*1380*/  UMOV UR4, 0x400 ;  /* 0x0000040000047882 */ /* 0x000fe20000000000 */
[----:B-1----:R-:W-:-:S05]  /*1390*/  VIADD R6, R66, 0x1 ;  /* 0x0000000142067836 */ /* 0x002fca0000000000 */
[----:B------:R1:W-:Y:S04]  /*13a0*/  STS.U16 [R65], R6 ;  /* 0x0000000641007388 */ /* 0x0003e80000000400 */
[----:B------:R-:W2:Y:S01]  /*13b0*/  LDS.U16 R68, [R67] ;  /* 0x0000000043447984 */ /* 0x000ea20000000400 */
[----:B0-----:R-:W-:Y:S01]  /*13c0*/  ULEA UR4, UR6, UR4, 0x18 ;  /* 0x0000000406047291 */ /* 0x001fe2000f8ec0ff */
[----:B-1----:R-:W-:Y:S01]  /*13d0*/  IMAD.SHL.U32 R6, R5, 0x400, RZ ;  /* 0x0000040005067824 */ /* 0x002fe200078e00ff */
[----:B------:R-:W-:-:S04]  /*13e0*/  SHF.R.U32.HI R5, RZ, 0x4, R5 ;  /* 0x00000004ff057819 */ /* 0x000fc80000011605 */
[----:B------:R-:W-:Y:S02]  /*13f0*/  LOP3.LUT R8, R6, 0x7c00, RZ, 0xc0, !PT ;  /* 0x00007c0006087812 */ /* 0x000fe400078ec0ff */
[----:B------:R-:W-:-:S04]  /*1400*/  LOP3.LUT R5, R5, 0xffffffe, RZ, 0xc0, !PT ;  /* 0x0ffffffe05057812 */ /* 0x000fc800078ec0ff */
[----:B------:R-:W-:Y:S01]  /*1410*/  IADD3 R71, PT, PT, R5, R31, R8 ;  /* 0x0000001f05477210 */ /* 0x000fe20007ffe008 */
[----:B--2---:R-:W-:-:S05]  /*1420*/  VIADD R4, R68, 0x1 ;  /* 0x0000000144047836 */ /* 0x004fca0000000000 */
[----:B------:R-:W-:Y:S04]  /*1430*/  STS.U16 [R67], R4 ;  /* 0x0000000443007388 */ /* 0x000fe80000000400 */
[----:B------:R-:W0:Y:S02]  /*1440*/  LDS.U16 R70, [R69] ;  /* 0x0000000045467984 */ /* 0x000e240000000400 */
[----:B0-----:R-:W-:-:S05]  /*1450*/  VIADD R6, R70, 0x1 ;  /* 0x0000000146067836 */ /* 0x001fca0000000000 */
[----:B------:R-:W-:Y:S04]  /*1460*/  STS.U16 [R69], R6 ;  /* 0x0000000645007388 */ /* 0x000fe80000000400 */
[----:B------:R-:W0:Y:S02]  /*1470*/  LDS.U16 R72, [R71] ;  /* 0x0000000047487984 */ /* 0x000e240000000400 */
[----:B0-----:R-:W-:-:S05]  /*1480*/  VIADD R4, R72, 0x1 ;  /* 0x0000000148047836 */ /* 0x001fca0000000000 */
[----:B------:R-:W-:Y:S01]  /*1490*/  STS.U16 [R71], R4 ;  /* 0x0000000447007388 */ /* 0x000fe20000000400 */
[----:B------:R-:W-:Y:S06]  /*14a0*/  BAR.SYNC.DEFER_BLOCKING 0x0 ;  /* 0x0000000000007b1d */ /* 0x000fec0000010000 */
[----:B------:R-:W-:Y:S04]  /*14b0*/  LDS R73, [R33] ;  /* 0x0000000021497984 */ /* 0x000fe80000000800 */
[----:B------:R-:W0:Y:S04]  /*14c0*/  LDS R74, [R33+0x4] ;  /* 0x00000400214a7984 */ /* 0x000e280000000800 */
[----:B------:R-:W1:Y:S04]  /*14d0*/  LDS R75, [R33+0x8] ;  /* 0x00000800214b7984 */ /* 0x000e680000000800 */
[----:B------:R-:W2:Y:S04]  /*14e0*/  LDS R76, [R33+0xc] ;  /* 0x00000c00214c7984 */ /* 0x000ea80000000800 */
[----:B------:R-:W3:Y:S04]  /*14f0*/  LDS R77, [R33+0x10] ;  /* 0x00001000214d7984 */ /* 0x000ee80000000800 */
[----:B------:R-:W4:Y:S04]  /*1500*/  LDS R78, [R33+0x14] ;  /* 0x00001400214e7984 */ /* 0x000f280000000800 */
[----:B------:R-:W4:Y:S04]  /*1510*/  LDS R79, [R33+0x18] ;  /* 0x00001800214f7984 */ /* 0x000f280000000800 */
[----:B------:R-:W4:Y:S04]  /*1520*/  LDS R80, [R33+0x1c] ;  /* 0x00001c0021507984 */ /* 0x000f280000000800 */
[----:B------:R-:W4:Y:S04]  /*1530*/  LDS R81, [R33+0x20] ;  /* 0x0000200021517984 */ /* 0x000f280000000800 */
[----:B------:R-:W4:Y:S04]  /*1540*/  LDS R82, [R33+0x24] ;  /* 0x0000240021527984 */ /* 0x000f280000000800 */
[----:B------:R-:W4:Y:S04]  /*1550*/  LDS R83, [R33+0x28] ;  /* 0x0000280021537984 */ /* 0x000f280000000800 */
[----:B------:R-:W4:Y:S01]  /*1560*/  LDS R84, [R33+0x2c] ;  /* 0x00002c0021547984 */ /* 0x000f220000000800 */
[----:B0-----:R-:W-:-:S03]  /*1570*/  IMAD.IADD R74, R73, 0x1, R74 ;  /* 0x00000001494a7824 */ /* 0x001fc600078e024a */
[----:B------:R-:W0:Y:S01]  /*1580*/  LDS R85, [R33+0x30] ;  /* 0x0000300021557984 */ /* 0x000e220000000800 */
[----:B-1----:R-:W-:-:S03]  /*1590*/  IMAD.IADD R75, R75, 0x1, R74 ;  /* 0x000000014b4b7824 */ /* 0x002fc600078e024a */
[----:B------:R-:W1:Y:S01]  /*15a0*/  LDS R86, [R33+0x34] ;  /* 0x0000340021567984 */ /* 0x000e620000000800 */
[----:B--2---:R-:W-:-:S03]  /*15b0*/  IMAD.IADD R76, R76, 0x1, R75 ;  /* 0x000000014c4c7824 */ /* 0x004fc600078e024b */
[----:B------:R-:W2:Y:S01]  /*15c0*/  LDS R87, [R33+0x38] ;  /* 0x0000380021577984 */ /* 0x000ea20000000800 */
[----:B---3--:R-:W-:-:S03]  /*15d0*/  IMAD.IADD R77, R77, 0x1, R76 ;  /* 0x000000014d4d7824 */ /* 0x008fc600078e024c */
[----:B------:R-:W3:Y:S01]  /*15e0*/  LDS R88, [R33+0x3c] ;  /* 0x00003c0021587984 */ /* 0x000ee20000000800 */
[----:B----4-:R-:W-:-:S03]  /*15f0*/  IMAD.IADD R78, R78, 0x1, R77 ;  /* 0x000000014e4e7824 */ /* 0x010fc600078e024d */
[----:B------:R-:W4:Y:S01]  /*1600*/  LDS R89, [R33+0x40] ;  /* 0x0000400021597984 */ /* 0x000f220000000800 */
[----:B------:R-:W-:-:S03]  /*1610*/  IMAD.IADD R79, R79, 0x1, R78 ;  /* 0x000000014f4f7824 */ /* 0x000fc600078e024e */
        /* <DEDUP_REMOVED lines=31> */
[----:B------:R-:W-:-:S04]  /*1810*/  IMAD.IADD R95, R95, 0x1, R94 ;  /* 0x000000015f5f7824 */ /* 0x000fc800078e025e */
[----:B0-----:R-:W-:-:S04]  /*1820*/  IMAD.IADD R96, R96, 0x1, R95 ;  /* 0x0000000160607824 */ /* 0x001fc800078e025f */
[----:B-1----:R-:W-:-:S04]  /*1830*/  IMAD.IADD R97, R97, 0x1, R96 ;  /* 0x0000000161617824 */ /* 0x002fc800078e0260 */
[----:B--2---:R-:W-:-:S04]  /*1840*/  IMAD.IADD R98, R98, 0x1, R97 ;  /* 0x0000000162627824 */ /* 0x004fc800078e0261 */
[----:B---3--:R-:W-:-:S04]  /*1850*/  IMAD.IADD R99, R99, 0x1, R98 ;  /* 0x0000000163637824 */ /* 0x008fc800078e0262 */
[----:B----4-:R-:W-:-:S04]  /*1860*/  IMAD.IADD R100, R100, 0x1, R99 ;  /* 0x0000000164647824 */ /* 0x010fc800078e0263 */
[----:B------:R-:W-:-:S04]  /*1870*/  IMAD.IADD R101, R101, 0x1, R100 ;  /* 0x0000000165657824 */ /* 0x000fc800078e0264 */
[----:B------:R-:W-:-:S04]  /*1880*/  IMAD.IADD R102, R102, 0x1, R101 ;  /* 0x0000000166667824 */ /* 0x000fc800078e0265 */
[----:B------:R-:W-:-:S04]  /*1890*/  IMAD.IADD R103, R103, 0x1, R102 ;  /* 0x0000000167677824 */ /* 0x000fc800078e0266 */
[----:B------:R-:W-:-:S04]  /*18a0*/  IMAD.IADD R104, R104, 0x1, R103 ;  /* 0x0000000168687824 */ /* 0x000fc800078e0267 */
[----:B------:R-:W-:-:S05]  /*18b0*/  IMAD.IADD R106, R5, 0x1, R104 ;  /* 0x00000001056a7824 */ /* 0x000fca00078e0268 */
        /* <DEDUP_REMOVED lines=8> */
[----:B------:R-:W0:Y:S02]  /*1940*/  SHFL.UP P0, R107, R108, 0x10, RZ ;  /* 0x060000006c6b7989 */ /* 0x000e2400000000ff */
[----:B0-----:R-:W-:Y:S01]  /*1950*/  @P0 IMAD.IADD R107, R108, 0x1, R107 ;  /* 0x000000016c6b0824 */ /* 0x001fe200078e026b */
[----:B------:R-:W-:-:S03]  /*1960*/  ISETP.NE.AND P0, PT, R105, 0x1, PT ;  /* 0x000000016900780c */ /* 0x000fc60003f05270 */
[----:B------:R-:W-:Y:S01]  /*1970*/  IMAD.IADD R106, R107, 0x1, -R106 ;  /* 0x000000016b6a7824 */ /* 0x000fe200078e0a6a */
[----:B------:R-:W-:Y:S01]  /*1980*/  @!P1 STS [R30+0x8400], R107 ;  /* 0x0084006b1e009388 */ /* 0x000fe20000000800 */
[----:B------:R-:W-:Y:S01]  /*1990*/  BAR.SYNC.DEFER_BLOCKING 0x0 ;  /* 0x0000000000007b1d */ /* 0x000fe20000010000 */
[----:B------:R-:W-:-:S05]  /*19a0*/  ISETP.NE.AND P1, PT, R105, 0x4, PT ;  /* 0x000000046900780c */ /* 0x000fca0003f25270 */
[----:B------:R-:W0:Y:S04]  /*19b0*/  LDS.128 R4, [UR4+0x8400] ;  /* 0x00840004ff047984 */ /* 0x000e280008000c00 */
[----:B------:R-:W1:Y:S01]  /*19c0*/  LDS.128 R8, [UR4+0x8410] ;  /* 0x00841004ff087984 */ /* 0x000e620008000c00 */
[C---:B0-----:R-:W-:Y:S01]  /*19d0*/  SEL R37, R4.reuse, R37, !P0 ;  /* 0x0000002504257207 */ /* 0x041fe20004000000 */
[----:B------:R-:W-:Y:S01]  /*19e0*/  IMAD.IADD R5, R4, 0x1, R5 ;  /* 0x0000000104057824 */ /* 0x000fe200078e0205 */
[----:B------:R-:W-:-:S03]  /*19f0*/  ISETP.NE.AND P0, PT, R105, 0x2, PT ;  /* 0x000000026900780c */ /* 0x000fc60003f05270 */
[----:B------:R-:W-:Y:S01]  /*1a00*/  IMAD.IADD R6, R6, 0x1, R5 ;  /* 0x0000000106067824 */ /* 0x000fe200078e0205 */
[----:B------:R-:W-:Y:S02]  /*1a10*/  SEL R37, R5, R37, !P0 ;  /* 0x0000002505257207 */ /* 0x000fe40004000000 */
[----:B------:R-:W-:Y:S01]  /*1a20*/  ISETP.NE.AND P0, PT, R105, 0x3, PT ;  /* 0x000000036900780c */ /* 0x000fe20003f05270 */
[----:B------:R-:W-:-:S03]  /*1a30*/  IMAD.IADD R7, R7, 0x1, R6 ;  /* 0x0000000107077824 */ /* 0x000fc600078e0206 */
[----:B------:R-:W-:Y:S01]  /*1a40*/  SEL R37, R6, R37, !P0 ;  /* 0x0000002506257207 */ /* 0x000fe20004000000 */
[----:B-1----:R-:W-:Y:S01]  /*1a50*/  IMAD.IADD R8, R7, 0x1, R8 ;  /* 0x0000000107087824 */ /* 0x002fe200078e0208 */
[----:B------:R-:W-:Y:S02]  /*1a60*/  ISETP.NE.AND P0, PT, R105, 0x5, PT ;  /* 0x000000056900780c */ /* 0x000fe40003f05270 */
[----:B------:R-:W-:Y:S01]  /*1a70*/  SEL R37, R7, R37, !P1 ;  /* 0x0000002507257207 */ /* 0x000fe20004800000 */
[----:B------:R-:W-:Y:S01]  /*1a80*/  IMAD.IADD R9, R9, 0x1, R8 ;  /* 0x0000000109097824 */ /* 0x000fe200078e0208 */
[----:B------:R-:W-:Y:S02]  /*1a90*/  ISETP.NE.AND P1, PT, R29, RZ, PT ;  /* 0x000000ff1d00720c */ /* 0x000fe40003f25270 */
[----:B------:R-:W-:Y:S01]  /*1aa0*/  SEL R37, R8, R37, !P0 ;  /* 0x0000002508257207 */ /* 0x000fe20004000000 */
[----:B------:R-:W-:Y:S01]  /*1ab0*/  IMAD.IADD R10, R10, 0x1, R9 ;  /* 0x000000010a0a7824 */ /* 0x000fe200078e0209 */
[----:B------:R-:W-:-:S02]  /*1ac0*/  ISETP.GT.U32.AND P0, PT, R0, 0x1f, PT ;  /* 0x0000001f0000780c */ /* 0x000fc40003f04070 */
[----:B------:R-:W-:Y:S01]  /*1ad0*/  SEL R37, R9, R37, !P2 ;  /* 0x0000002509257207 */ /* 0x000fe20005000000 */
[----:B------:R-:W-:Y:S01]  /*1ae0*/  IMAD.IADD R11, R11, 0x1, R10 ;  /* 0x000000010b0b7824 */ /* 0x000fe200078e020a */
[----:B------:R-:W-:Y:S02]  /*1af0*/  ISETP.GT.U32.OR P2, PT, R0, 0x1f, P1 ;  /* 0x0000001f0000780c */ /* 0x000fe40000f44470 */
[----:B------:R-:W-:Y:S02]  /*1b00*/  SEL R4, R106, RZ, P1 ;  /* 0x000000ff6a047207 */ /* 0x000fe40000800000 */
[----:B------:R-:W-:-:S05]  /*1b10*/  SEL R37, R10, R37, !P3 ;  /* 0x000000250a257207 */ /* 0x000fca0005800000 */
[----:B------:R-:W-:Y:S01]  /*1b20*/  @P0 IMAD.IADD R106, R37, 0x1, R4 ;  /* 0x00000001256a0824 */ /* 0x000fe200078e0204 */
[----:B------:R-:W-:-:S03]  /*1b30*/  ISETP.NE.AND P0, PT, R0, RZ, PT ;  /* 0x000000ff0000720c */ /* 0x000fc60003f05270 */
[----:B------:R-:W-:-:S05]  /*1b40*/  @!P2 IMAD.U32 R106, R11, 0x10000, RZ ;  /* 0x000100000b6aa824 */ /* 0x000fca00078e00ff */
[----:B------:R-:W-:Y:S01]  /*1b50*/  @!P2 STS [UR4+0x8428], R106 ;  /* 0x0084286aff00a988 */ /* 0x000fe20008000804 */
[----:B------:R-:W-:Y:S06]  /*1b60*/  BAR.SYNC.DEFER_BLOCKING 0x0 ;  /* 0x0000000000007b1d */ /* 0x000fec0000010000 */
[----:B------:R-:W0:Y:S02]  /*1b70*/  LDS R4, [UR4+0x8428] ;  /* 0x00842804ff047984 */ /* 0x000e240008000800 */
[----:B0-----:R-:W-:-:S05]  /*1b80*/  SEL R5, R4, RZ, P0 ;  /* 0x000000ff04057207 */ /* 0x001fca0000000000 */
[----:B------:R-:W-:-:S04]  /*1b90*/  IMAD.IADD R4, R5, 0x1, R106 ;  /* 0x0000000105047824 */ /* 0x000fc800078e026a */
[--C-:B------:R-:W-:Y:S01]  /*1ba0*/  IMAD.IADD R6, R73, 0x1, R4.reuse ;  /* 0x0000000149067824 */ /* 0x100fe200078e0204 */
[----:B------:R-:W-:Y:S01]  /*1bb0*/  STS [R33], R4 ;  /* 0x0000000421007388 */ /* 0x000fe20000000800 */
[--C-:B------:R-:W-:Y:S02]  /*1bc0*/  IMAD.IADD R74, R74, 0x1, R4.reuse ;  /* 0x000000014a4a7824 */ /* 0x100fe400078e0204 */
[--C-:B------:R-:W-:Y:S01]  /*1bd0*/  IMAD.IADD R8, R75, 0x1, R4.reuse ;  /* 0x000000014b087824 */ /* 0x100fe200078e0204 */
[----:B------:R-:W-:Y:S01]  /*1be0*/  STS [R33+0x4], R6 ;  /* 0x0000040621007388 */ /* 0x000fe20000000800 */
[--C-:B------:R-:W-:Y:S02]  /*1bf0*/  IMAD.IADD R76, R76, 0x1, R4.reuse ;  /* 0x000000014c4c7824 */ /* 0x100fe400078e0204 */
[--C-:B------:R-:W-:Y:S01]  /*1c00*/  IMAD.IADD R10, R77, 0x1, R4.reuse ;  /* 0x000000014d0a7824 */ /* 0x100fe200078e0204 */
[----:B------:R-:W-:Y:S01]  /*1c10*/  STS [R33+0x8], R74 ;  /* 0x0000084a21007388 */ /* 0x000fe20000000800 */
[----:B------:R-:W-:-:S02]  /*1c20*/  IMAD.IADD R78, R78, 0x1, R4 ;  /* 0x000000014e4e7824 */ /* 0x000fc400078e0204 */
[--C-:B------:R-:W-:Y:S01]  /*1c30*/  IMAD.IADD R106, R79, 0x1, R4.reuse ;  /* 0x000000014f6a7824 */ /* 0x100fe200078e0204 */
[----:B------:R-:W-:Y:S01]  /*1c40*/  STS [R33+0xc], R8 ;  /* 0x00000c0821007388 */ /* 0x000fe20000000800 */
        /* <DEDUP_REMOVED lines=36> */
[----:B------:R-:W-:-:S03]  /*1e90*/  IMAD.IADD R104, R104, 0x1, R4 ;  /* 0x0000000168687824 */ /* 0x000fc600078e0204 */
[----:B------:R-:W-:Y:S04]  /*1ea0*/  STS [R33+0x40], R88 ;  /* 0x0000405821007388 */ /* 0x000fe80000000800 */
        /* <DEDUP_REMOVED lines=15> */
[----:B------:R-:W-:Y:S01]  /*1fa0*/  STS [R33+0x80], R104 ;  /* 0x0000806821007388 */ /* 0x000fe20000000800 */
[----:B------:R-:W-:Y:S06]  /*1fb0*/  BAR.SYNC.DEFER_BLOCKING 0x0 ;  /* 0x0000000000007b1d */ /* 0x000fec0000010000 */
[----:B------:R-:W0:Y:S04]  /*1fc0*/  LDS.U16 R5, [R34] ;  /* 0x0000000022057984 */ /* 0x000e280000000400 */
[----:B------:R-:W1:Y:S04]  /*1fd0*/  LDS.U16 R7, [R36] ;  /* 0x0000000024077984 */ /* 0x000e680000000400 */
[----:B------:R-:W2:Y:S04]  /*1fe0*/  LDS.U16 R39, [R39] ;  /* 0x0000000027277984 */ /* 0x000ea80000000400 */
[----:B------:R-:W3:Y:S04]  /*1ff0*/  LDS.U16 R41, [R41] ;  /* 0x0000000029297984 */ /* 0x000ee80000000400 */
[----:B------:R-:W4:Y:S04]  /*2000*/  LDS.U16 R43, [R43] ;  /* 0x000000002b2b7984 */ /* 0x000f280000000400 */
[----:B------:R-:W4:Y:S04]  /*2010*/  LDS.U16 R45, [R45] ;  /* 0x000000002d2d7984 */ /* 0x000f280000000400 */
[----:B------:R-:W4:Y:S04]  /*2020*/  LDS.U16 R47, [R47] ;  /* 0x000000002f2f7984 */ /* 0x000f280000000400 */
[----:B------:R-:W4:Y:S04]  /*2030*/  LDS.U16 R49, [R49] ;  /* 0x0000000031317984 */ /* 0x000f280000000400 */
[----:B------:R-:W4:Y:S04]  /*2040*/  LDS.U16 R51, [R51] ;  /* 0x0000000033337984 */ /* 0x000f280000000400 */
[----:B------:R-:W4:Y:S04]  /*2050*/  LDS.U16 R53, [R53] ;  /* 0x0000000035357984 */ /* 0x000f280000000400 */
[----:B------:R-:W4:Y:S01]  /*2060*/  LDS.U16 R55, [R55] ;  /* 0x0000000037377984 */ /* 0x000f220000000400 */
[----:B0-----:R-:W-:-:S03]  /*2070*/  IMAD.IADD R5, R32, 0x1, R5 ;  /* 0x0000000120057824 */ /* 0x001fc600078e0205 */
[----:B------:R-:W0:Y:S01]  /*2080*/  LDS.U16 R57, [R57] ;  /* 0x0000000039397984 */ /* 0x000e220000000400 */
[----:B-1----:R-:W-:-:S03]  /*2090*/  IMAD.IADD R7, R38, 0x1, R7 ;  /* 0x0000000126077824 */ /* 0x002fc600078e0207 */
[----:B------:R-:W1:Y:S01]  /*20a0*/  LDS.U16 R59, [R59] ;  /* 0x000000003b3b7984 */ /* 0x000e620000000400 */
[----:B--2---:R-:W-:-:S03]  /*20b0*/  IMAD.IADD R39, R40, 0x1, R39 ;  /* 0x0000000128277824 */ /* 0x004fc600078e0227 */
[----:B------:R-:W2:Y:S01]  /*20c0*/  LDS.U16 R61, [R61] ;  /* 0x000000003d3d7984 */ /* 0x000ea20000000400 */
[----:B---3--:R-:W-:-:S03]  /*20d0*/  IMAD.IADD R41, R42, 0x1, R41 ;  /* 0x000000012a297824 */ /* 0x008fc600078e0229 */
[----:B------:R-:W3:Y:S01]  /*20e0*/  LDS.U16 R63, [R63] ;  /* 0x000000003f3f7984 */ /* 0x000ee20000000400 */
[----:B----4-:R-:W-:-:S03]  /*20f0*/  IMAD.IADD R43, R44, 0x1, R43 ;  /* 0x000000012c2b7824 */ /* 0x010fc600078e022b */
[----:B------:R-:W4:Y:S01]  /*2100*/  LDS.U16 R65, [R65] ;  /* 0x0000000041417984 */ /* 0x000f220000000400 */
[----:B------:R-:W-:-:S03]  /*2110*/  IMAD.IADD R45, R46, 0x1, R45 ;  /* 0x000000012e2d7824 */ /* 0x000fc600078e022d */
[----:B------:R-:W4:Y:S01]  /*2120*/  LDS.U16 R67, [R67] ;  /* 0x0000000043437984 */ /* 0x000f220000000400 */
[----:B------:R-:W-:-:S03]  /*2130*/  IMAD.IADD R47, R48, 0x1, R47 ;  /* 0x00000001302f7824 */ /* 0x000fc600078e022f */
[----:B------:R-:W4:Y:S01]  /*2140*/  LDS.U16 R69, [R69] ;  /* 0x0000000045457984 */ /* 0x000f220000000400 */
[----:B------:R-:W-:-:S03]  /*2150*/  IMAD.IADD R49, R50, 0x1, R49 ;  /* 0x0000000132317824 */ /* 0x000fc600078e0231 */
[----:B------:R-:W4:Y:S01]  /*2160*/  LDS.U16 R71, [R71] ;  /* 0x0000000047477984 */ /* 0x000f220000000400 */
[----:B------:R-:W-:Y:S02]  /*2170*/  IMAD.IADD R51, R52, 0x1, R51 ;  /* 0x0000000134337824 */ /* 0x000fe400078e0233 */
[----:B------:R-:W-:Y:S02]  /*2180*/  IMAD.IADD R53, R54, 0x1, R53 ;  /* 0x0000000136357824 */ /* 0x000fe400078e0235 */
[----:B------:R-:W-:Y:S02]  /*2190*/  IMAD.IADD R55, R56, 0x1, R55 ;  /* 0x0000000138377824 */ /* 0x000fe400078e0237 */
[----:B0-----:R-:W-:Y:S02]  /*21a0*/  IMAD.IADD R57, R58, 0x1, R57 ;  /* 0x000000013a397824 */ /* 0x001fe400078e0239 */
[----:B-1----:R-:W-:Y:S02]  /*21b0*/  IMAD.IADD R59, R60, 0x1, R59 ;  /* 0x000000013c3b7824 */ /* 0x002fe400078e023b */
[----:B--2---:R-:W-:-:S02]  /*21c0*/  IMAD.IADD R61, R62, 0x1, R61 ;  /* 0x000000013e3d7824 */ /* 0x004fc400078e023d */
[----:B---3--:R-:W-:Y:S02]  /*21d0*/  IMAD.IADD R63, R64, 0x1, R63 ;  /* 0x00000001403f7824 */ /* 0x008fe400078e023f */
[----:B----4-:R-:W-:Y:S02]  /*21e0*/  IMAD.IADD R65, R66, 0x1, R65 ;  /* 0x0000000142417824 */ /* 0x010fe400078e0241 */
[----:B------:R-:W-:Y:S02]  /*21f0*/  IMAD.IADD R67, R68, 0x1, R67 ;  /* 0x0000000144437824 */ /* 0x000fe400078e0243 */
[----:B------:R-:W-:Y:S02]  /*2200*/  IMAD.IADD R69, R70, 0x1, R69 ;  /* 0x0000000146457824 */ /* 0x000fe400078e0245 */
[----:B------:R-:W-:Y:S01]  /*2210*/  IMAD.IADD R71, R72, 0x1, R71 ;  /* 0x0000000148477824 */ /* 0x000fe200078e0247 */
[----:B------:R-:W-:Y:S06]  /*2220*/  BAR.SYNC.DEFER_BLOCKING 0x0 ;  /* 0x0000000000007b1d */ /* 0x000fec0000010000 */
[----:B------:R-:W-:Y:S05]  /*2230*/  BRA.U UP0, `(.L_x_219) ;  /* 0x0000000100f87547 */ /* 0x000fea000b800000 */
[----:B------:R-:W-:Y:S01]  /*2240*/  LEA R5, R5, UR4, 0x2 ;  /* 0x0000000405057c11 */ /* 0x000fe2000f8e10ff */
[----:B------:R-:W-:Y:S01]  /*2250*/  UIADD3 UR8, UPT, UPT, UR8, 0x6, URZ ;  /* 0x0000000608087890 */ /* 0x000fe2000fffe0ff */
[----:B------:R-:W-:Y:S01]  /*2260*/  LEA R4, R7, UR4, 0x2 ;  /* 0x0000000407047c11 */ /* 0x000fe2000f8e10ff */
[----:B------:R-:W-:Y:S01]  /*2270*/  UIADD3 UR5, UPT, UPT, UR5, -0x6, URZ ;  /* 0xfffffffa05057890 */ /* 0x000fe2000fffe0ff */
[----:B------:R-:W-:Y:S01]  /*2280*/  LEA R7, R39, UR4, 0x2 ;  /* 0x0000000427077c11 */ /* 0x000fe2000f8e10ff */
[----:B------:R0:W-:Y:S01]  /*2290*/  STS [R5], R2 ;  /* 0x0000000205007388 */ /* 0x0001e20000000800 */
[----:B------:R-:W-:Y:S02]  /*22a0*/  LEA R6, R41, UR4, 0x2 ;  /* 0x0000000429067c11 */ /* 0x000fe4000f8e10ff */
[----:B------:R-:W-:Y:S01]  /*22b0*/  LEA R9, R43, UR4, 0x2 ;  /* 0x000000042b097c11 */ /* 0x000fe2000f8e10ff */
[----:B------:R1:W-:Y:S01]  /*22c0*/  STS [R4], R3 ;  /* 0x0000000304007388 */ /* 0x0003e20000000800 */
[----:B------:R-:W-:-:S02]  /*22d0*/  LEA R8, R45, UR4, 0x2 ;  /* 0x000000042d087c11 */ /* 0x000fc4000f8e10ff */
[----:B------:R-:W-:Y:S01]  /*22e0*/  LEA R11, R47, UR4, 0x2 ;  /* 0x000000042f0b7c11 */ /* 0x000fe2000f8e10ff */
[----:B------:R2:W-:Y:S01]  /*22f0*/  STS [R7], R12 ;  /* 0x0000000c07007388 */ /* 0x0005e20000000800 */
[----:B------:R-:W-:Y:S02]  /*2300*/  LEA R10, R49, UR4, 0x2 ;  /* 0x00000004310a7c11 */ /* 0x000fe4000f8e10ff */
[----:B0-----:R-:W-:Y:S01]  /*2310*/  LEA R5, R51, UR4, 0x2 ;  /* 0x0000000433057c11 */ /* 0x001fe2000f8e10ff */
[----:B------:R0:W-:Y:S01]  /*2320*/  STS [R6], R13 ;  /* 0x0000000d06007388 */ /* 0x0001e20000000800 */
[----:B------:R-:W-:Y:S02]  /*2330*/  LEA R2, R53, UR4, 0x2 ;  /* 0x0000000435027c11 */ /* 0x000fe4000f8e10ff */
[----:B-1----:R-:W-:Y:S01]  /*2340*/  LEA R3, R55, UR4, 0x2 ;  /* 0x0000000437037c11 */ /* 0x002fe2000f8e10ff */
[----:B------:R1:W-:Y:S01]  /*2350*/  STS [R9], R14 ;  /* 0x0000000e09007388 */ /* 0x0003e20000000800 */
[----:B------:R-:W-:-:S02]  /*2360*/  LEA R4, R57, UR4, 0x2 ;  /* 0x0000000439047c11 */ /* 0x000fc4000f8e10ff */
[----:B--2---:R-:W-:Y:S01]  /*2370*/  LEA R7, R59, UR4, 0x2 ;  /* 0x000000043b077c11 */ /* 0x004fe2000f8e10ff */
[----:B------:R2:W-:Y:S01]  /*2380*/  STS [R8], R15 ;  /* 0x0000000f08007388 */ /* 0x0005e20000000800 */
[----:B0-----:R-:W-:-:S03]  /*2390*/  LEA R6, R61, UR4, 0x2 ;  /* 0x000000043d067c11 */ /* 0x001fc6000f8e10ff */
[----:B------:R0:W-:Y:S01]  /*23a0*/  STS [R11], R16 ;  /* 0x000000100b007388 */ /* 0x0001e20000000800 */
[----:B-1----:R-:W-:-:S03]  /*23b0*/  LEA R9, R63, UR4, 0x2 ;  /* 0x000000043f097c11 */ /* 0x002fc6000f8e10ff */
[----:B------:R1:W-:Y:S01]  /*23c0*/  STS [R10], R17 ;  /* 0x000000110a007388 */ /* 0x0003e20000000800 */
[----:B--2---:R-:W-:-:S03]  /*23d0*/  LEA R8, R65, UR4, 0x2 ;  /* 0x0000000441087c11 */ /* 0x004fc6000f8e10ff */
[----:B------:R2:W-:Y:S01]  /*23e0*/  STS [R5], R18 ;  /* 0x0000001205007388 */ /* 0x0005e20000000800 */
[----:B0-----:R-:W-:-:S03]  /*23f0*/  LEA R11, R71, UR4, 0x2 ;  /* 0x00000004470b7c11 */ /* 0x001fc6000f8e10ff */
[----:B------:R0:W-:Y:S01]  /*2400*/  STS [R2], R19 ;  /* 0x0000001302007388 */ /* 0x0001e20000000800 */
[----:B-1----:R-:W-:-:S03]  /*2410*/  LEA R10, R69, UR4, 0x2 ;  /* 0x00000004450a7c11 */ /* 0x002fc6000f8e10ff */
[----:B------:R0:W-:Y:S01]  /*2420*/  STS [R3], R20 ;  /* 0x0000001403007388 */ /* 0x0001e20000000800 */
[----:B--2---:R-:W-:-:S03]  /*2430*/  LEA R5, R67, UR4, 0x2 ;  /* 0x0000000443057c11 */ /* 0x004fc6000f8e10ff */
[----:B------:R0:W-:Y:S04]  /*2440*/  STS [R4], R21 ;  /* 0x0000001504007388 */ /* 0x0001e80000000800 */
[----:B------:R0:W-:Y:S04]  /*2450*/  STS [R7], R22 ;  /* 0x0000001607007388 */ /* 0x0001e80000000800 */
[----:B------:R0:W-:Y:S04]  /*2460*/  STS [R6], R23 ;  /* 0x0000001706007388 */ /* 0x0001e80000000800 */
[----:B------:R0:W-:Y:S04]  /*2470*/  STS [R9], R24 ;  /* 0x0000001809007388 */ /* 0x0001e80000000800 */
[----:B------:R0:W-:Y:S04]  /*2480*/  STS [R8], R25 ;  /* 0x0000001908007388 */ /* 0x0001e80000000800 */
[----:B------:R0:W-:Y:S04]  /*2490*/  STS [R5], R26 ;  /* 0x0000001a05007388 */ /* 0x0001e80000000800 */
[----:B------:R0:W-:Y:S04]  /*24a0*/  STS [R10], R27 ;  /* 0x0000001b0a007388 */ /* 0x0001e80000000800 */
[----:B------:R0:W-:Y:S01]  /*24b0*/  STS [R11], R28 ;  /* 0x0000001c0b007388 */ /* 0x0001e20000000800 */
[----:B------:R-:W-:Y:S06]  /*24c0*/  BAR.SYNC.DEFER_BLOCKING 0x0 ;  /* 0x0000000000007b1d */ /* 0x000fec0000010000 */
[----:B------:R0:W1:Y:S04]  /*24d0*/  LDS R2, [R35] ;  /* 0x0000000023027984 */ /* 0x0000680000000800 */
[----:B------:R0:W2:Y:S04]  /*24e0*/  LDS R3, [R35+0x4] ;  /* 0x0000040023037984 */ /* 0x0000a80000000800 */
[----:B------:R0:W3:Y:S04]  /*24f0*/  LDS R12, [R35+0x8] ;  /* 0x00000800230c7984 */ /* 0x0000e80000000800 */
[----:B------:R0:W4:Y:S04]  /*2500*/  LDS R13, [R35+0xc] ;  /* 0x00000c00230d7984 */ /* 0x0001280000000800 */
[----:B------:R0:W0:Y:S04]  /*2510*/  LDS R14, [R35+0x10] ;  /* 0x00001000230e7984 */ /* 0x0000280000000800 */
        /* <DEDUP_REMOVED lines=13> */
[----:B------:R0:W0:Y:S01]  /*25f0*/  LDS R28, [R35+0x48] ;  /* 0x00004800231c7984 */ /* 0x0000220000000800 */
[----:B------:R-:W-:Y:S06]  /*2600*/  BAR.SYNC.DEFER_BLOCKING 0x0 ;  /* 0x0000000000007b1d */ /* 0x000fec0000010000 */
[----:B-1234-:R-:W-:Y:S05]  /*2610*/  BRA `(.L_x_220) ;  /* 0xffffffdc00f87947 */ /* 0x01efea000383ffff */
.L_x_219:
[----:B------:R-:W-:Y:S01]  /*2620*/  LEA R5, R5, UR4, 0x2 ;  /* 0x0000000405057c11 */ /* 0x000fe2000f8e10ff */
[----:B------:R-:W-:Y:S01]  /*2630*/  IMAD R35, R0, -0x48, R35 ;  /* 0xffffffb800237824 */ /* 0x000fe200078e0223 */
[----:B------:R-:W-:Y:S02]  /*2640*/  LEA R4, R7, UR4, 0x2 ;  /* 0x0000000407047c11 */ /* 0x000fe4000f8e10ff */
[----:B------:R-:W-:Y:S01]  /*2650*/  LEA R39, R39, UR4, 0x2 ;  /* 0x0000000427277c11 */ /* 0x000fe2000f8e10ff */
[----:B------:R0:W-:Y:S01]  /*2660*/  STS [R5], R2 ;  /* 0x0000000205007388 */ /* 0x0001e20000000800 */
[----:B------:R-:W-:Y:S02]  /*2670*/  LEA R6, R41, UR4, 0x2 ;  /* 0x0000000429067c11 */ /* 0x000fe4000f8e10ff */
[----:B------:R-:W-:Y:S01]  /*2680*/  LEA R43, R43, UR4, 0x2 ;  /* 0x000000042b2b7c11 */ /* 0x000fe2000f8e10ff */
[----:B------:R1:W-:Y:S01]  /*2690*/  STS [R4], R3 ;  /* 0x0000000304007388 */ /* 0x0003e20000000800 */
[----:B------:R-:W-:-:S02]  /*26a0*/  LEA R8, R45, UR4, 0x2 ;  /* 0x000000042d087c11 */ /* 0x000fc4000f8e10ff */
[----:B------:R-:W-:Y:S01]  /*26b0*/  LEA R47, R47, UR4, 0x2 ;  /* 0x000000042f2f7c11 */ /* 0x000fe2000f8e10ff */
[----:B------:R-:W-:Y:S01]  /*26c0*/  STS [R39], R12 ;  /* 0x0000000c27007388 */ /* 0x000fe20000000800 */
[----:B------:R-:W-:Y:S02]  /*26d0*/  LEA R10, R49, UR4, 0x2 ;  /* 0x00000004310a7c11 */ /* 0x000fe4000f8e10ff */
[----:B------:R-:W-:Y:S01]  /*26e0*/  LEA R51, R51, UR4, 0x2 ;  /* 0x0000000433337c11 */ /* 0x000fe2000f8e10ff */
[----:B------:R2:W-:Y:S01]  /*26f0*/  STS [R6], R13 ;  /* 0x0000000d06007388 */ /* 0x0005e20000000800 */
[----:B0-----:R-:W-:Y:S02]  /*2700*/  LEA R2, R53, UR4, 0x2 ;  /* 0x0000000435027c11 */ /* 0x001fe4000f8e10ff */
[----:B------:R-:W-:Y:S01]  /*2710*/  LEA R55, R55, UR4, 0x2 ;  /* 0x0000000437377c11 */ /* 0x000fe2000f8e10ff */
[----:B------:R-:W-:Y:S01]  /*2720*/  STS [R43], R14 ;  /* 0x0000000e2b007388 */ /* 0x000fe20000000800 */
[----:B-1----:R-:W-:-:S02]  /*2730*/  LEA R4, R57, UR4, 0x2 ;  /* 0x0000000439047c11 */ /* 0x002fc4000f8e10ff */
[----:B------:R-:W-:Y:S01]  /*2740*/  LEA R59, R59, UR4, 0x2 ;  /* 0x000000043b3b7c11 */ /* 0x000fe2000f8e10ff */
[----:B------:R0:W-:Y:S01]  /*2750*/  STS [R8], R15 ;  /* 0x0000000f08007388 */ /* 0x0001e20000000800 */
[----:B------:R-:W-:Y:S02]  /*2760*/  LEA R63, R63, UR4, 0x2 ;  /* 0x000000043f3f7c11 */ /* 0x000fe4000f8e10ff */
[----:B--2---:R-:W-:Y:S01]  /*2770*/  LEA R6, R61, UR4, 0x2 ;  /* 0x000000043d067c11 */ /* 0x004fe2000f8e10ff */
[----:B------:R-:W-:Y:S01]  /*2780*/  STS [R47], R16 ;  /* 0x000000102f007388 */ /* 0x000fe20000000800 */
[----:B------:R-:W-:Y:S02]  /*2790*/  LEA R67, R67, UR4, 0x2 ;  /* 0x0000000443437c11 */ /* 0x000fe4000f8e10ff */
[----:B------:R-:W-:Y:S01]  /*27a0*/  LEA R71, R71, UR4, 0x2 ;  /* 0x0000000447477c11 */ /* 0x000fe2000f8e10ff */
[----:B------:R1:W-:Y:S01]  /*27b0*/  STS [R10], R17 ;  /* 0x000000110a007388 */ /* 0x0003e20000000800 */
[----:B0-----:R-:W-:-:S03]  /*27c0*/  LEA R8, R65, UR4, 0x2 ;  /* 0x0000000441087c11 */ /* 0x001fc6000f8e10ff */
[----:B------:R-:W-:Y:S04]  /*27d0*/  STS [R51], R18 ;  /* 0x0000001233007388 */ /* 0x000fe80000000800 */
[----:B------:R0:W-:Y:S01]  /*27e0*/  STS [R2], R19 ;  /* 0x0000001302007388 */ /* 0x0001e20000000800 */
[----:B-1----:R-:W-:Y:S01]  /*27f0*/  LEA R10, R69, UR4, 0x2 ;  /* 0x00000004450a7c11 */ /* 0x002fe2000f8e10ff */
[----:B------:R-:W1:Y:S02]  /*2800*/  LDCU.64 UR4, c[0x0][0x3a0] ;  /* 0x00007400ff0477ac */ /* 0x000e640008000a00 */
[----:B------:R-:W-:Y:S04]  /*2810*/  STS [R55], R20 ;  /* 0x0000001437007388 */ /* 0x000fe80000000800 */
[----:B------:R2:W-:Y:S01]  /*2820*/  STS [R4], R21 ;  /* 0x0000001504007388 */ /* 0x0005e20000000800 */
[----:B0-----:R-:W0:Y:S03]  /*2830*/  LDC.64 R2, c[0x0][0x388] ;  /* 0x0000e200ff027b82 */ /* 0x001e260000000a00 */
[----:B------:R-:W-:Y:S04]  /*2840*/  STS [R59], R22 ;  /* 0x000000163b007388 */ /* 0x000fe80000000800 */
[----:B------:R3:W-:Y:S01]  /*2850*/  STS [R6], R23 ;  /* 0x0000001706007388 */ /* 0x0007e20000000800 */
[----:B--2---:R-:W-:-:S03]  /*2860*/  VIADD R4, R0, 0x100 ;  /* 0x0000010000047836 */ /* 0x004fc60000000000 */
[----:B------:R-:W-:Y:S02]  /*2870*/  STS [R63], R24 ;  /* 0x000000183f007388 */ /* 0x000fe40000000800 */
[----:B-1----:R-:W-:Y:S02]  /*2880*/  ISETP.GE.U32.AND P3, PT, R4, UR4, PT ;  /* 0x0000000404007c0c */ /* 0x002fe4000bf66070 */
[----:B------:R1:W-:Y:S01]  /*2890*/  STS [R8], R25 ;  /* 0x0000001908007388 */ /* 0x0003e20000000800 */
[C---:B------:R-:W-:Y:S02]  /*28a0*/  VIADD R4, R0.reuse, 0x200 ;  /* 0x0000020000047836 */ /* 0x040fe40000000000 */
[----:B---3--:R-:W-:Y:S01]  /*28b0*/  VIADD R6, R0, 0x300 ;  /* 0x0000030000067836 */ /* 0x008fe20000000000 */
[----:B------:R-:W-:Y:S01]  /*28c0*/  STS [R67], R26 ;  /* 0x0000001a43007388 */ /* 0x000fe20000000800 */
[----:B------:R-:W-:Y:S02]  /*28d0*/  ISETP.GE.U32.AND.EX P3, PT, RZ, UR5, PT, P3 ;  /* 0x00000005ff007c0c */ /* 0x000fe4000bf66130 */
[----:B------:R-:W-:Y:S01]  /*28e0*/  ISETP.GE.U32.AND P4, PT, R4, UR4, PT ;  /* 0x0000000404007c0c */ /* 0x000fe2000bf86070 */
[----:B------:R2:W-:Y:S01]  /*28f0*/  STS [R10], R27 ;  /* 0x0000001b0a007388 */ /* 0x0005e20000000800 */
[----:B------:R-:W-:Y:S01]  /*2900*/  ISETP.GE.U32.AND P1, PT, R6, UR4, PT ;  /* 0x0000000406007c0c */ /* 0x000fe2000bf26070 */
[C---:B0-----:R-:W-:Y:S01]  /*2910*/  IMAD.WIDE.U32 R2, R0.reuse, 0x4, R2 ;  /* 0x0000000400027825 */ /* 0x041fe200078e0002 */
[C---:B-1----:R-:W-:Y:S01]  /*2920*/  LOP3.LUT R8, R0.reuse, 0x400, RZ, 0xfc, !PT ;  /* 0x0000040000087812 */ /* 0x042fe200078efcff */
[----:B------:R-:W-:Y:S01]  /*2930*/  STS [R71], R28 ;  /* 0x0000001c47007388 */ /* 0x000fe20000000800 */
[----:B------:R-:W-:Y:S01]  /*2940*/  BAR.SYNC.DEFER_BLOCKING 0x0 ;  /* 0x0000000000007b1d */ /* 0x000fe20000010000 */
[----:B------:R-:W-:Y:S01]  /*2950*/  ISETP.GE.U32.AND.EX P1, PT, RZ, UR5, PT, P1 ;  /* 0x00000005ff007c0c */ /* 0x000fe2000bf26110 */
[----:B--2---:R-:W-:Y:S01]  /*2960*/  VIADD R10, R0, 0x500 ;  /* 0x00000500000a7836 */ /* 0x004fe20000000000 */
[----:B------:R-:W-:Y:S01]  /*2970*/  ISETP.GE.U32.AND P6, PT, R8, UR4, PT ;  /* 0x0000000408007c0c */ /* 0x000fe2000bfc6070 */
[C---:B------:R-:W-:Y:S01]  /*2980*/  VIADD R4, R0.reuse, 0x600 ;  /* 0x0000060000047836 */ /* 0x040fe20000000000 */
[----:B------:R-:W-:Y:S01]  /*2990*/  ISETP.GE.U32.AND.EX P4, PT, RZ, UR5, PT, P4 ;  /* 0x00000005ff007c0c */ /* 0x000fe2000bf86140 */
[----:B------:R-:W-:Y:S01]  /*29a0*/  VIADD R6, R0, 0x700 ;  /* 0x0000070000067836 */ /* 0x000fe20000000000 */
[----:B------:R-:W-:-:S02]  /*29b0*/  ISETP.GE.U32.AND P0, PT, R10, UR4, PT ;  /* 0x000000040a007c0c */ /* 0x000fc4000bf06070 */
[----:B------:R-:W-:Y:S02]  /*29c0*/  ISETP.GE.U32.AND.EX P6, PT, RZ, UR5, PT, P6 ;  /* 0x00000005ff007c0c */ /* 0x000fe4000bfc6160 */
[----:B------:R-:W-:Y:S02]  /*29d0*/  ISETP.GE.U32.AND.EX P0, PT, RZ, UR5, PT, P0 ;  /* 0x00000005ff007c0c */ /* 0x000fe4000bf06100 */
[----:B------:R-:W-:Y:S02]  /*29e0*/  ISETP.GE.U32.AND P5, PT, R4, UR4, PT ;  /* 0x0000000404007c0c */ /* 0x000fe4000bfa6070 */
[----:B------:R-:W-:Y:S02]  /*29f0*/  LOP3.LUT R4, R0, 0x800, RZ, 0xfc, !PT ;  /* 0x0000080000047812 */ /* 0x000fe400078efcff */
[----:B------:R-:W-:Y:S01]  /*2a00*/  ISETP.GE.U32.AND P2, PT, R6, UR4, PT ;  /* 0x0000000406007c0c */ /* 0x000fe2000bf46070 */
[----:B------:R-:W-:Y:S01]  /*2a10*/  VIADD R6, R0, 0x900 ;  /* 0x0000090000067836 */ /* 0x000fe20000000000 */
[----:B------:R-:W-:-:S02]  /*2a20*/  ISETP.GE.U32.AND.EX P5, PT, RZ, UR5, PT, P5 ;  /* 0x00000005ff007c0c */ /* 0x000fc4000bfa6150 */
[----:B------:R-:W-:Y:S01]  /*2a30*/  ISETP.GE.U32.AND.EX P2, PT, RZ, UR5, PT, P2 ;  /* 0x00000005ff007c0c */ /* 0x000fe2000bf46120 */
[----:B------:R-:W0:Y:S04]  /*2a40*/  LDS R5, [R35+0x400] ;  /* 0x0004000023057984 */ /* 0x000e280000000800 */
[----:B------:R-:W1:Y:S04]  /*2a50*/  LDS R9, [R35+0xc00] ;  /* 0x000c000023097984 */ /* 0x000e680000000800 */
        /* <DEDUP_REMOVED lines=8> */
[----:B0-----:R-:W-:Y:S01]  /*2ae0*/  @!P3 STG.E desc[UR10][R2.64+0x400], R5 ;  /* 0x000400050200b986 */ /* 0x001fe2000c10190a */
[----:B------:R-:W-:Y:S01]  /*2af0*/  ISETP.GE.U32.AND P3, PT, R4, UR4, PT ;  /* 0x0000000404007c0c */ /* 0x000fe2000bf66070 */
[----:B------:R-:W-:-:S02]  /*2b00*/  VIADD R4, R0, 0xa00 ;  /* 0x00000a0000047836 */ /* 0x000fc40000000000 */
[----:B------:R-:W0:Y:S01]  /*2b10*/  LDS R25, [R35+0x2c00] ;  /* 0x002c000023197984 */ /* 0x000e220000000800 */
[----:B------:R-:W-:-:S03]  /*2b20*/  ISETP.GE.U32.AND.EX P3, PT, RZ, UR5, PT, P3 ;  /* 0x00000005ff007c0c */ /* 0x000fc6000bf66130 */
[----:B-1----:R-:W-:Y:S01]  /*2b30*/  @!P1 STG.E desc[UR10][R2.64+0xc00], R9 ;  /* 0x000c000902009986 */ /* 0x002fe2000c10190a */
[----:B------:R-:W-:-:S03]  /*2b40*/  ISETP.GE.U32.AND P1, PT, R0, UR4, PT ;  /* 0x0000000400007c0c */ /* 0x000fc6000bf26070 */
[----:B------:R-:W1:Y:S04]  /*2b50*/  LDS R5, [R35+0x3000] ;  /* 0x0030000023057984 */ /* 0x000e680000000800 */
[----:B--2---:R-:W-:Y:S01]  /*2b60*/  @!P0 STG.E desc[UR10][R2.64+0x1400], R13 ;  /* 0x0014000d02008986 */ /* 0x004fe2000c10190a */
[----:B------:R-:W-:-:S03]  /*2b70*/  ISETP.GE.U32.AND.EX P0, PT, RZ, UR5, PT, P1 ;  /* 0x00000005ff007c0c */ /* 0x000fc6000bf06110 */
[----:B---3--:R-:W-:Y:S01]  /*2b80*/  @!P6 STG.E desc[UR10][R2.64+0x1000], R11 ;  /* 0x0010000b0200e986 */ /* 0x008fe2000c10190a */
[----:B------:R-:W-:Y:S01]  /*2b90*/  ISETP.GE.U32.AND P6, PT, R4, UR4, PT ;  /* 0x0000000404007c0c */ /* 0x000fe2000bfc6070 */
[----:B------:R-:W-:Y:S02]  /*2ba0*/  VIADD R4, R0, 0xb00 ;  /* 0x00000b0000047836 */ /* 0x000fe40000000000 */
[----:B----4-:R-:W-:Y:S01]  /*2bb0*/  @!P4 STG.E desc[UR10][R2.64+0x800], R7 ;  /* 0x000800070200c986 */ /* 0x010fe2000c10190a */
[----:B------:R-:W-:Y:S01]  /*2bc0*/  ISETP.GE.U32.AND P4, PT, R6, UR4, PT ;  /* 0x0000000406007c0c */ /* 0x000fe2000bf86070 */
[----:B------:R-:W-:Y:S01]  /*2bd0*/  VIADD R6, R0, 0xe00 ;  /* 0x00000e0000067836 */ /* 0x000fe20000000000 */
[----:B------:R-:W-:Y:S01]  /*2be0*/  ISETP.GE.U32.AND P1, PT, R4, UR4, PT ;  /* 0x0000000404007c0c */ /* 0x000fe2000bf26070 */
[----:B------:R-:W2:Y:S01]  /*2bf0*/  LDS R7, [R35+0x3400] ;  /* 0x0034000023077984 */ /* 0x000ea20000000800 */
[----:B------:R-:W-:Y:S02]  /*2c00*/  LOP3.LUT R4, R0, 0xc00, RZ, 0xfc, !PT ;  /* 0x00000c0000047812 */ /* 0x000fe400078efcff */
[----:B------:R-:W-:Y:S01]  /*2c10*/  ISETP.GE.U32.AND.EX P4, PT, RZ, UR5, PT, P4 ;  /* 0x00000005ff007c0c */ /* 0x000fe2000bf86140 */
[----:B------:R-:W3:Y:S01]  /*2c20*/  LDS R9, [R35+0x3800] ;  /* 0x0038000023097984 */ /* 0x000ee20000000800 */
[----:B------:R-:W-:-:S03]  /*2c30*/  ISETP.GE.U32.AND.EX P6, PT, RZ, UR5, PT, P6 ;  /* 0x00000005ff007c0c */ /* 0x000fc6000bfc6160 */
[----:B------:R-:W-:Y:S04]  /*2c40*/  LDS R11, [R35+0x3c00] ;  /* 0x003c0000230b7984 */ /* 0x000fe80000000800 */
[----:B------:R-:W-:Y:S04]  /*2c50*/  LDS R13, [R35+0x4000] ;  /* 0x00400000230d7984 */ /* 0x000fe80000000800 */
[----:B------:R-:W-:Y:S04]  /*2c60*/  LDS R27, [R35+0x4400] ;  /* 0x00440000231b7984 */ /* 0x000fe80000000800 */
[----:B------:R-:W4:Y:S04]  /*2c70*/  @!P0 LDS R29, [R35] ;  /* 0x00000000231d8984 */ /* 0x000f280000000800 */
[----:B-----5:R0:W-:Y:S01]  /*2c80*/  @!P5 STG.E desc[UR10][R2.64+0x1800], R15 ;  /* 0x0018000f0200d986 */ /* 0x0201e2000c10190a */
[----:B------:R-:W-:Y:S01]  /*2c90*/  ISETP.GE.U32.AND P5, PT, R4, UR4, PT ;  /* 0x0000000404007c0c */ /* 0x000fe2000bfa6070 */
[----:B------:R-:W-:-:S02]  /*2ca0*/  VIADD R4, R0, 0xd00 ;  /* 0x00000d0000047836 */ /* 0x000fc40000000000 */
[----:B------:R0:W-:Y:S01]  /*2cb0*/  @!P2 STG.E desc[UR10][R2.64+0x1c00], R17 ;  /* 0x001c00110200a986 */ /* 0x0001e2000c10190a */
[----:B------:R-:W-:Y:S02]  /*2cc0*/  ISETP.GE.U32.AND.EX P2, PT, RZ, UR5, PT, P1 ;  /* 0x00000005ff007c0c */ /* 0x000fe4000bf46110 */
[----:B------:R-:W-:Y:S01]  /*2cd0*/  ISETP.GE.U32.AND.EX P5, PT, RZ, UR5, PT, P5 ;  /* 0x00000005ff007c0c */ /* 0x000fe2000bfa6150 */
[----:B------:R0:W-:Y:S01]  /*2ce0*/  @!P3 STG.E desc[UR10][R2.64+0x2000], R19 ;  /* 0x002000130200b986 */ /* 0x0001e2000c10190a */
[----:B------:R-:W-:Y:S01]  /*2cf0*/  ISETP.GE.U32.AND P1, PT, R4, UR4, PT ;  /* 0x0000000404007c0c */ /* 0x000fe2000bf26070 */
[----:B------:R-:W-:Y:S01]  /*2d00*/  VIADD R4, R0, 0xf00 ;  /* 0x00000f0000047836 */ /* 0x000fe20000000000 */
[----:B------:R-:W-:Y:S01]  /*2d10*/  ISETP.GE.U32.AND P3, PT, R6, UR4, PT ;  /* 0x0000000406007c0c */ /* 0x000fe2000bf66070 */
[----:B------:R1:W-:Y:S01]  /*2d20*/  @!P4 STG.E desc[UR10][R2.64+0x2400], R21 ;  /* 0x002400150200c986 */ /* 0x0003e2000c10190a */
[----:B------:R-:W-:Y:S01]  /*2d30*/  VIADD R6, R0, 0x1100 ;  /* 0x0000110000067836 */ /* 0x000fe20000000000 */
[----:B------:R-:W-:-:S02]  /*2d40*/  ISETP.GE.U32.AND.EX P1, PT, RZ, UR5, PT, P1 ;  /* 0x00000005ff007c0c */ /* 0x000fc4000bf26110 */
[----:B------:R-:W-:Y:S01]  /*2d50*/  ISETP.GE.U32.AND P4, PT, R4, UR4, PT ;  /* 0x0000000404007c0c */ /* 0x000fe2000bf86070 */
[----:B------:R2:W-:Y:S01]  /*2d60*/  @!P6 STG.E desc[UR10][R2.64+0x2800], R23 ;  /* 0x002800170200e986 */ /* 0x0005e2000c10190a */
[C---:B------:R-:W-:Y:S01]  /*2d70*/  LOP3.LUT R4, R0.reuse, 0x1000, RZ, 0xfc, !PT ;  /* 0x0000100000047812 */ /* 0x040fe200078efcff */
[----:B------:R-:W-:Y:S01]  /*2d80*/  VIADD R0, R0, 0x1200 ;  /* 0x0000120000007836 */ /* 0x000fe20000000000 */
[----:B------:R-:W-:Y:S01]  /*2d90*/  ISETP.GE.U32.AND.EX P3, PT, RZ, UR5, PT, P3 ;  /* 0x00000005ff007c0c */ /* 0x000fe2000bf66130 */
[----:B0-----:R0:W-:Y:S01]  /*2da0*/  @!P2 STG.E desc[UR10][R2.64+0x2c00], R25 ;  /* 0x002c00190200a986 */ /* 0x0011e2000c10190a */
[----:B------:R-:W-:Y:S02]  /*2db0*/  ISETP.GE.U32.AND P6, PT, R4, UR4, PT ;  /* 0x0000000404007c0c */ /* 0x000fe4000bfc6070 */
[----:B------:R-:W-:Y:S01]  /*2dc0*/  ISETP.GE.U32.AND P2, PT, R6, UR4, PT ;  /* 0x0000000406007c0c */ /* 0x000fe2000bf46070 */
[----:B-1----:R0:W-:Y:S01]  /*2dd0*/  @!P5 STG.E desc[UR10][R2.64+0x3000], R5 ;  /* 0x003000050200d986 */ /* 0x0021e2000c10190a */
[----:B------:R-:W-:-:S02]  /*2de0*/  ISETP.GE.U32.AND P5, PT, R0, UR4, PT ;  /* 0x0000000400007c0c */ /* 0x000fc4000bfa6070 */
[----:B------:R-:W-:Y:S01]  /*2df0*/  ISETP.GE.U32.AND.EX P4, PT, RZ, UR5, PT, P4 ;  /* 0x00000005ff007c0c */ /* 0x000fe2000bf86140 */
[----:B--2---:R0:W-:Y:S01]  /*2e00*/  @!P1 STG.E desc[UR10][R2.64+0x3400], R7 ;  /* 0x0034000702009986 */ /* 0x0041e2000c10190a */
[----:B------:R-:W-:Y:S02]  /*2e10*/  ISETP.GE.U32.AND.EX P6, PT, RZ, UR5, PT, P6 ;  /* 0x00000005ff007c0c */ /* 0x000fe4000bfc6160 */
[----:B------:R-:W-:Y:S01]  /*2e20*/  ISETP.GE.U32.AND.EX P2, PT, RZ, UR5, PT, P2 ;  /* 0x00000005ff007c0c */ /* 0x000fe2000bf46120 */
[----:B---3--:R0:W-:Y:S01]  /*2e30*/  @!P3 STG.E desc[UR10][R2.64+0x3800], R9 ;  /* 0x003800090200b986 */ /* 0x0081e2000c10190a */
[----:B------:R-:W-:-:S03]  /*2e40*/  ISETP.GE.U32.AND.EX P5, PT, RZ, UR5, PT, P5 ;  /* 0x00000005ff007c0c */ /* 0x000fc6000bfa6150 */
[----:B----4-:R0:W-:Y:S04]  /*2e50*/  @!P0 STG.E desc[UR10][R2.64], R29 ;  /* 0x0000001d02008986 */ /* 0x0101e8000c10190a */
[----:B------:R0:W-:Y:S04]  /*2e60*/  @!P4 STG.E desc[UR10][R2.64+0x3c00], R11 ;  /* 0x003c000b0200c986 */ /* 0x0001e8000c10190a */
[----:B------:R0:W-:Y:S04]  /*2e70*/  @!P6 STG.E desc[UR10][R2.64+0x4000], R13 ;  /* 0x0040000d0200e986 */ /* 0x0001e8000c10190a */
[----:B------:R0:W-:Y:S01]  /*2e80*/  @!P2 STG.E desc[UR10][R2.64+0x4400], R27 ;  /* 0x0044001b0200a986 */ /* 0x0001e2000c10190a */
[----:B------:R-:W-:Y:S05]  /*2e90*/  @P5 EXIT ;  /* 0x000000000000594d */ /* 0x000fea0003800000 */
[----:B------:R-:W1:Y:S04]  /*2ea0*/  LDS R35, [R35+0x4800] ;  /* 0x0048000023237984 */ /* 0x000e680000000800 */
[----:B-1----:R-:W-:Y:S01]  /*2eb0*/  STG.E desc[UR10][R2.64+0x4800], R35 ;  /* 0x0048002302007986 */ /* 0x002fe2000c10190a */
[----:B------:R-:W-:Y:S05]  /*2ec0*/  EXIT ;  /* 0x000000000000794d */ /* 0x000fea0003800000 */
.L_x_221:
        /* <DEDUP_REMOVED lines=11> */
.L_x_262:


//--------------------- .text._ZN3cub18CUB_300001_SM_10006detail11EmptyKernelIvEEvv --------------------------
	.section	.text._ZN3cub18CUB_300001_SM_10006detail11EmptyKernelIvEEvv,"ax",@progbits
	.align	128
        .global         _ZN3cub18CUB_300001_SM_10006detail11EmptyKernelIvEEvv
        .type           _ZN3cub18CUB_300001_SM_10006detail11EmptyKernelIvEEvv,@function
        .size           _ZN3cub18CUB_300001_SM_10006detail11EmptyKernelIvEEvv,(.L_x_263 - _ZN3cub18CUB_300001_SM_10006detail11EmptyKernelIvEEvv)
        .other          _ZN3cub18CUB_300001_SM_10006detail11EmptyKernelIvEEvv,@"STO_CUDA_ENTRY STV_DEFAULT"
_ZN3cub18CUB_300001_SM_10006detail11EmptyKernelIvEEvv:
.text._ZN3cub18CUB_300001_SM_10006detail11EmptyKernelIvEEvv:
[----:B------:R-:W-:Y:S01]  /*0000*/  LDC R1, c[0x0][0x37c] ;  /* 0x0000df00ff017b82 */ /* 0x000fe20000000800 */
[----:B------:R-:W-:Y:S05]  /*0010*/  EXIT ;  /* 0x000000000000794d */ /* 0x000fea0003800000 */
.L_x_222:
        /* <DEDUP_REMOVED lines=14> */
.L_x_263:


//--------------------- .text._Z11bitonicSortPjii --------------------------
	.section	.text._Z11bitonicSortPjii,"ax",@progbits
	.align	128
        .global         _Z11bitonicSortPjii
        .type           _Z11bitonicSortPjii,@function
        .size           _Z11bitonicSortPjii,(.L_x_264 - _Z11bitonicSortPjii)
        .other          _Z11bitonicSortPjii,@"STO_CUDA_ENTRY STV_DEFAULT"
_Z11bitonicSortPjii:
.text._Z11bitonicSortPjii:
[----:B------:R-:W-:Y:S01]  /*0000*/  LDC R1, c[0x0][0x37c] ;  /* 0x0000df00ff017b82 */ /* 0x000fe20000000800 */
[----:B------:R-:W0:Y:S01]  /*0010*/  S2R R6, SR_TID.X ;  /* 0x0000000000067919 */ /* 0x000e220000002100 */
[----:B------:R-:W0:Y:S06]  /*0020*/  LDCU UR6, c[0x0][0x388] ;  /* 0x00007100ff0677ac */ /* 0x000e2c0008000800 */
[----:B------:R-:W1:Y:S01]  /*0030*/  LDC.64 R2, c[0x0][0x380] ;  /* 0x0000e000ff027b82 */ /* 0x000e620000000a00 */
[----:B------:R-:W2:Y:S01]  /*0040*/  LDCU.64 UR8, c[0x0][0x358] ;  /* 0x00006b00ff0877ac */ /* 0x000ea20008000a00 */
[C---:B0-----:R-:W-:Y:S01]  /*0050*/  ISETP.GE.AND P0, PT, R6.reuse, UR6, PT ;  /* 0x0000000606007c0c */ /* 0x041fe2000bf06270 */
[----:B-1----:R-:W-:-:S12]  /*0060*/  IMAD.WIDE.U32 R2, R6, 0x4, R2 ;  /* 0x0000000406027825 */ /* 0x002fd800078e0002 */
[----:B--2---:R-:W2:Y:S01]  /*0070*/  @!P0 LDG.E R5, desc[UR8][R2.64] ;  /* 0x0000000802058981 */ /* 0x004ea2000c1e1900 */
[----:B------:R-:W0:Y:S01]  /*0080*/  S2UR UR5, SR_CgaCtaId ;  /* 0x00000000000579c3 */ /* 0x000e220000008800 */
[----:B------:R-:W-:Y:S01]  /*0090*/  UMOV UR4, 0x400 ;  /* 0x0000040000047882 */ /* 0x000fe20000000000 */
[----:B------:R-:W-:Y:S02]  /*00a0*/  UISETP.GE.AND UP0, UPT, UR6, 0x2, UPT ;  /* 0x000000020600788c */ /* 0x000fe4000bf06270 */
[----:B0-----:R-:W-:-:S06]  /*00b0*/  ULEA UR4, UR5, UR4, 0x18 ;  /* 0x0000000405047291 */ /* 0x001fcc000f8ec0ff */
[----:B------:R-:W-:-:S05]  /*00c0*/  LEA R0, R6, UR4, 0x2 ;  /* 0x0000000406007c11 */ /* 0x000fca000f8e10ff */
[----:B--2---:R0:W-:Y:S01]  /*00d0*/  @!P0 STS [R0], R5 ;  /* 0x0000000500008388 */ /* 0x0041e20000000800 */
[----:B------:R-:W-:Y:S06]  /*00e0*/  BAR.SYNC.DEFER_BLOCKING 0x0 ;  /* 0x0000000000007b1d */ /* 0x000fec0000010000 */
[----:B------:R-:W-:Y:S05]  /*00f0*/  BRA.U !UP0, `(.L_x_223) ;  /* 0x0000000108947547 */ /* 0x000fea000b800000 */
[----:B------:R-:W-:-:S05]  /*0100*/  UMOV UR5, 0x2 ;  /* 0x0000000200057882 */ /* 0x000fca0000000000 */
.L_x_228:
[----:B------:R-:W-:-:S04]  /*0110*/  USHF.R.S32.HI UR6, URZ, 0x1, UR5 ;  /* 0x00000001ff067899 */ /* 0x000fc80008011405 */
[----:B------:R-:W-:-:S09]  /*0120*/  UISETP.GE.AND UP0, UPT, UR6, 0x1, UPT ;  /* 0x000000010600788c */ /* 0x000fd2000bf06270 */
[----:B0-----:R-:W-:Y:S05]  /*0130*/  BRA.U !UP0, `(.L_x_224) ;  /* 0x0000000108747547 */ /* 0x001fea000b800000 */
[----:B------:R-:W1:Y:S01]  /*0140*/  LDCU UR10, c[0x0][0x38c] ;  /* 0x00007180ff0a77ac */ /* 0x000e620008000800 */
[----:B------:R-:W-:Y:S01]  /*0150*/  IMAD.U32 R4, RZ, RZ, UR6 ;  /* 0x00000006ff047e24 */ /* 0x000fe2000f8e00ff */
[----:B------:R-:W-:Y:S01]  /*0160*/  USHF.R.U32.HI UR7, URZ, 0x1, UR5 ;  /* 0x00000001ff077899 */ /* 0x000fe20008011605 */
[----:B------:R-:W2:Y:S05]  /*0170*/  LDCU UR11, c[0x0][0x388] ;  /* 0x00007100ff0b77ac */ /* 0x000eaa0008000800 */
[----:B------:R-:W-:-:S04]  /*0180*/  LOP3.LUT P0, RZ, R6, UR7, RZ, 0xc0, !PT ;  /* 0x0000000706ff7c12 */ /* 0x000fc8000f80c0ff */
[----:B0-----:R-:W-:-:S04]  /*0190*/  SEL R5, RZ, 0x1, !P0 ;  /* 0x00000001ff057807 */ /* 0x001fc80004000000 */
[----:B-1----:R-:W-:-:S07]  /*01a0*/  LOP3.LUT R7, R5, UR10, RZ, 0x3c, !PT ;  /* 0x0000000a05077c12 */ /* 0x002fce000f8e3cff */
.L_x_227:
[C---:B------:R-:W-:Y:S01]  /*01b0*/  VIADD R5, R4.reuse, 0xffffffff ;  /* 0xffffffff04057836 */ /* 0x040fe20000000000 */
[----:B------:R-:W-:Y:S01]  /*01c0*/  BAR.SYNC.DEFER_BLOCKING 0x0 ;  /* 0x0000000000007b1d */ /* 0x000fe20000010000 */
[----:B------:R-:W-:-:S03]  /*01d0*/  ISETP.GT.U32.AND P0, PT, R4, 0x1, PT ;  /* 0x000000010400780c */ /* 0x000fc60003f04070 */
[----:B------:R-:W-:Y:S02]  /*01e0*/  LOP3.LUT R5, R5, R6, RZ, 0xc0, !PT ;  /* 0x0000000605057212 */ /* 0x000fe400078ec0ff */
[----:B------:R-:W-:Y:S03]  /*01f0*/  BSSY.RECONVERGENT B0, `(.L_x_225) ;  /* 0x000000f000007945 */ /* 0x000fe60003800200 */
[----:B0-----:R-:W-:-:S05]  /*0200*/  IMAD R9, R6, 0x2, -R5 ;  /* 0x0000000206097824 */ /* 0x001fca00078e0a05 */
[----:B------:R-:W-:-:S04]  /*0210*/  VIADDMNMX R5, R9, R4, R9, !PT ;  /* 0x0000000409057246 */ /* 0x000fc80007800109 */
[----:B--2---:R-:W-:Y:S02]  /*0220*/  ISETP.GE.AND P1, PT, R5, UR11, PT ;  /* 0x0000000b05007c0c */ /* 0x004fe4000bf26270 */
[----:B------:R-:W-:-:S11]  /*0230*/  SHF.R.U32.HI R5, RZ, 0x1, R4 ;  /* 0x00000001ff057819 */ /* 0x000fd60000011604 */
[----:B------:R-:W-:Y:S05]  /*0240*/  @P1 BRA `(.L_x_226) ;  /* 0x0000000000241947 */ /* 0x000fea0003800000 */
[----:B------:R-:W-:-:S05]  /*0250*/  LEA R9, R9, UR4, 0x2 ;  /* 0x0000000409097c11 */ /* 0x000fca000f8e10ff */
[----:B------:R-:W-:Y:S01]  /*0260*/  IMAD R11, R4, 0x4, R9 ;  /* 0x00000004040b7824 */ /* 0x000fe200078e0209 */
[----:B------:R-:W-:Y:S04]  /*0270*/  LDS R8, [R9] ;  /* 0x0000000009087984 */ /* 0x000fe80000000800 */
[----:B------:R-:W0:Y:S02]  /*0280*/  LDS R10, [R11] ;  /* 0x000000000b0a7984 */ /* 0x000e240000000800 */
[----:B0-----:R-:W-:-:S04]  /*0290*/  ISETP.GT.U32.AND P1, PT, R8, R10, PT ;  /* 0x0000000a0800720c */ /* 0x001fc80003f24070 */
[----:B------:R-:W-:-:S04]  /*02a0*/  SEL R4, RZ, 0x1, !P1 ;  /* 0x00000001ff047807 */ /* 0x000fc80004800000 */
[----:B------:R-:W-:-:S13]  /*02b0*/  ISETP.NE.AND P1, PT, R7, R4, PT ;  /* 0x000000040700720c */ /* 0x000fda0003f25270 */
[----:B------:R0:W-:Y:S04]  /*02c0*/  @!P1 STS [R9], R10 ;  /* 0x0000000a09009388 */ /* 0x0001e80000000800 */
[----:B------:R0:W-:Y:S02]  /*02d0*/  @!P1 STS [R11], R8 ;  /* 0x000000080b009388 */ /* 0x0001e40000000800 */
.L_x_226:
[----:B------:R-:W-:Y:S05]  /*02e0*/  BSYNC.RECONVERGENT B0 ;  /* 0x0000000000007941 */ /* 0x000fea0003800200 */
.L_x_225:
[----:B------:R-:W-:Y:S01]  /*02f0*/  IMAD.MOV.U32 R4, RZ, RZ, R5 ;  /* 0x000000ffff047224 */ /* 0x000fe200078e0005 */
[----:B------:R-:W-:Y:S06]  /*0300*/  @P0 BRA `(.L_x_227) ;  /* 0xfffffffc00a80947 */ /* 0x000fec000383ffff */
.L_x_224:
[----:B------:R-:W1:Y:S01]  /*0310*/  LDCU UR6, c[0x0][0x388] ;  /* 0x00007100ff0677ac */ /* 0x000e620008000800 */
[----:B------:R-:W-:-:S04]  /*0320*/  USHF.L.U32 UR5, UR5, 0x1, URZ ;  /* 0x0000000105057899 */ /* 0x000fc800080006ff */
[----:B-1----:R-:W-:-:S09]  /*0330*/  UISETP.GT.AND UP0, UPT, UR5, UR6, UPT ;  /* 0x000000060500728c */ /* 0x002fd2000bf04270 */
[----:B------:R-:W-:Y:S05]  /*0340*/  BRA.U !UP0, `(.L_x_228) ;  /* 0xfffffffd08707547 */ /* 0x000fea000b83ffff */
.L_x_223:
[----:B------:R-:W-:Y:S01]  /*0350*/  BAR.SYNC.DEFER_BLOCKING 0x0 ;  /* 0x0000000000007b1d */ /* 0x000fe20000010000 */
[----:B------:R-:W-:-:S13]  /*0360*/  ISETP.GE.AND P0, PT, R6, UR6, PT ;  /* 0x0000000606007c0c */ /* 0x000fda000bf06270 */
[----:B------:R-:W-:Y:S05]  /*0370*/  @P0 EXIT ;  /* 0x000000000000094d */ /* 0x000fea0003800000 */
[----:B0-----:R-:W0:Y:S04]  /*0380*/  LDS R5, [R0] ;  /* 0x0000000000057984 */ /* 0x001e280000000800 */
[----:B0-----:R-:W-:Y:S01]  /*0390*/  STG.E desc[UR8][R2.64], R5 ;  /* 0x0000000502007986 */ /* 0x001fe2000c101908 */
[----:B------:R-:W-:Y:S05]  /*03a0*/  EXIT ;  /* 0x000000000000794d */ /* 0x000fea0003800000 */
.L_x_229:
        /* <DEDUP_REMOVED lines=13> */
.L_x_264:


//--------------------- .text._Z15PartitionKernelPjS_S_iS_S_ijji --------------------------
	.section	.text._Z15PartitionKernelPjS_S_iS_S_ijji,"ax",@progbits
	.align	128
        .global         _Z15PartitionKernelPjS_S_iS_S_ijji
        .type           _Z15PartitionKernelPjS_S_iS_S_ijji,@function
        .size           _Z15PartitionKernelPjS_S_iS_S_ijji,(.L_x_265 - _Z15PartitionKernelPjS_S_iS_S_ijji)
        .other          _Z15PartitionKernelPjS_S_iS_S_ijji,@"STO_CUDA_ENTRY STV_DEFAULT"
_Z15PartitionKernelPjS_S_iS_S_ijji:
.text._Z15PartitionKernelPjS_S_iS_S_ijji:
[----:B------:R-:W-:Y:S01]  /*0000*/  LDC R1, c[0x0][0x37c] ;  /* 0x0000df00ff017b82 */ /* 0x000fe20000000800 */
[----:B------:R-:W0:Y:S07]  /*0010*/  S2R R9, SR_TID.X ;  /* 0x0000000000097919 */ /* 0x000e2e0000002100 */
[----:B------:R-:W0:Y:S01]  /*0020*/  LDC R0, c[0x0][0x398] ;  /* 0x0000e600ff007b82 */ /* 0x000e220000000800 */
[----:B------:R-:W1:Y:S07]  /*0030*/  LDCU.64 UR6, c[0x0][0x358] ;  /* 0x00006b00ff0677ac */ /* 0x000e6e0008000a00 */
[----:B------:R-:W2:Y:S08]  /*0040*/  S2UR UR8, SR_CTAID.X ;  /* 0x00000000000879c3 */ /* 0x000eb00000002500 */
[----:B------:R-:W3:Y:S01]  /*0050*/  S2UR UR5, SR_CgaCtaId ;  /* 0x00000000000579c3 */ /* 0x000ee20000008800 */
[----:B------:R-:W-:Y:S01]  /*0060*/  UMOV UR4, 0x400 ;  /* 0x0000040000047882 */ /* 0x000fe20000000000 */
[----:B------:R-:W4:Y:S01]  /*0070*/  LDCU.64 UR10, c[0x0][0x3b0] ;  /* 0x00007600ff0a77ac */ /* 0x000f220008000a00 */
[----:B0-----:R-:W-:-:S13]  /*0080*/  ISETP.GE.U32.AND P0, PT, R9, R0, PT ;  /* 0x000000000900720c */ /* 0x001fda0003f06070 */
[----:B------:R-:W0:Y:S01]  /*0090*/  @!P0 LDC.64 R2, c[0x0][0x390] ;  /* 0x0000e400ff028b82 */ /* 0x000e220000000a00 */
[----:B--2---:R-:W-:-:S07]  /*00a0*/  @!P0 IMAD R7, R0, UR8, R9 ;  /* 0x0000000800078c24 */ /* 0x004fce000f8e0209 */
[----:B------:R-:W2:Y:S01]  /*00b0*/  @!P0 LDC.64 R4, c[0x0][0x388] ;  /* 0x0000e200ff048b82 */ /* 0x000ea20000000a00 */
[----:B0-----:R-:W-:-:S06]  /*00c0*/  @!P0 IMAD.WIDE.U32 R2, R7, 0x4, R2 ;  /* 0x0000000407028825 */ /* 0x001fcc00078e0002 */
[----:B-1----:R-:W5:Y:S01]  /*00d0*/  @!P0 LDG.E R2, desc[UR6][R2.64] ;  /* 0x0000000602028981 */ /* 0x002f62000c1e1900 */
[----:B--2---:R-:W-:-:S06]  /*00e0*/  @!P0 IMAD.WIDE.U32 R4, R9, 0x4, R4 ;  /* 0x0000000409048825 */ /* 0x004fcc00078e0004 */
[----:B------:R0:W2:Y:S01]  /*00f0*/  @!P0 LDG.E R5, desc[UR6][R4.64] ;  /* 0x0000000604058981 */ /* 0x0000a2000c1e1900 */
[----:B---3--:R-:W-:Y:S01]  /*0100*/  ULEA UR4, UR5, UR4, 0x18 ;  /* 0x0000000405047291 */ /* 0x008fe2000f8ec0ff */
[----:B------:R-:W1:Y:S05]  /*0110*/  LDCU UR5, c[0x0][0x3b8] ;  /* 0x00007700ff0577ac */ /* 0x000e6a0008000800 */
[----:B------:R-:W-:-:S05]  /*0120*/  LEA R7, R9, UR4, 0x2 ;  /* 0x0000000409077c11 */ /* 0x000fca000f8e10ff */
[----:B------:R-:W-:Y:S01]  /*0130*/  IMAD R8, R0, 0x4, R7 ;  /* 0x0000000400087824 */ /* 0x000fe200078e0207 */
[----:B0-----:R-:W0:Y:S02]  /*0140*/  LDC R4, c[0x0][0x360] ;  /* 0x0000d800ff047b82 */ /* 0x001e240000000800 */
[----:B0-----:R-:W-:-:S05]  /*0150*/  IMAD R6, R4, UR8, R9 ;  /* 0x0000000804067c24 */ /* 0x001fca000f8e0209 */
[----:B----4-:R-:W-:Y:S01]  /*0160*/  ISETP.GE.AND P1, PT, R6, UR10, PT ;  /* 0x0000000a06007c0c */ /* 0x010fe2000bf26270 */
[----:B-1----:R-:W-:Y:S01]  /*0170*/  UIADD3 UR5, UPT, UPT, UR5, -UR11, URZ ;  /* 0x8000000b05057290 */ /* 0x002fe2000fffe0ff */
[----:B-----5:R-:W-:Y:S04]  /*0180*/  @!P0 STS [R7], R2 ;  /* 0x0000000207008388 */ /* 0x020fe80000000800 */
[----:B--2---:R-:W-:Y:S01]  /*0190*/  @!P0 STS [R8], R5 ;  /* 0x0000000508008388 */ /* 0x004fe20000000800 */
[----:B------:R-:W-:Y:S06]  /*01a0*/  BAR.SYNC.DEFER_BLOCKING 0x0 ;  /* 0x0000000000007b1d */ /* 0x000fec0000010000 */
[----:B------:R-:W-:Y:S04]  /*01b0*/  @!P0 LDS R10, [R8] ;  /* 0x00000000080a8984 */ /* 0x000fe80000000800 */
[----:B------:R-:W0:Y:S02]  /*01c0*/  @!P0 LDS R3, [R7] ;  /* 0x0000000007038984 */ /* 0x000e240000000800 */
[----:B0-----:R-:W-:-:S05]  /*01d0*/  @!P0 IMAD.IADD R10, R3, 0x1, R10 ;  /* 0x00000001030a8824 */ /* 0x001fca00078e020a */
[----:B------:R0:W-:Y:S01]  /*01e0*/  @!P0 STS [R7], R10 ;  /* 0x0000000a07008388 */ /* 0x0001e20000000800 */
[----:B------:R-:W-:Y:S06]  /*01f0*/  BAR.SYNC.DEFER_BLOCKING 0x0 ;  /* 0x0000000000007b1d */ /* 0x000fec0000010000 */
[----:B------:R-:W-:Y:S05]  /*0200*/  @P1 EXIT ;  /* 0x000000000000194d */ /* 0x000fea0003800000 */
[----:B------:R-:W1:Y:S01]  /*0210*/  I2F.U32.RP R5, R0 ;  /* 0x0000000000057306 */ /* 0x000e620000209000 */
[----:B------:R-:W-:Y:S01]  /*0220*/  ISETP.NE.U32.AND P0, PT, R0, RZ, PT ;  /* 0x000000ff0000720c */ /* 0x000fe20003f05070 */
[----:B------:R-:W2:Y:S01]  /*0230*/  LDCU UR8, c[0x0][0x398] ;  /* 0x00007300ff0877ac */ /* 0x000ea20008000800 */
[----:B------:R-:W3:Y:S05]  /*0240*/  LDCU.64 UR10, c[0x0][0x3b0] ;  /* 0x00007600ff0a77ac */ /* 0x000eea0008000a00 */
[----:B-1----:R-:W1:Y:S02]  /*0250*/  MUFU.RCP R5, R5 ;  /* 0x0000000500057308 */ /* 0x002e640000001000 */
[----:B-1----:R-:W-:-:S06]  /*0260*/  IADD3 R2, PT, PT, R5, 0xffffffe, RZ ;  /* 0x0ffffffe05027810 */ /* 0x002fcc0007ffe0ff */
[----:B------:R1:W0:Y:S02]  /*0270*/  F2I.FTZ.U32.TRUNC.NTZ R3, R2 ;  /* 0x0000000200037305 */ /* 0x000224000021f000 */
[----:B-1----:R-:W-:Y:S02]  /*0280*/  HFMA2 R2, -RZ, RZ, 0, 0 ;  /* 0x00000000ff027431 */ /* 0x002fe400000001ff */
[----:B0-----:R-:W-:-:S04]  /*0290*/  IMAD.MOV R7, RZ, RZ, -R3 ;  /* 0x000000ffff077224 */ /* 0x001fc800078e0a03 */
[----:B------:R-:W-:-:S04]  /*02a0*/  IMAD R7, R7, R0, RZ ;  /* 0x0000000007077224 */ /* 0x000fc800078e02ff */
[----:B------:R-:W-:-:S06]  /*02b0*/  IMAD.HI.U32 R3, R3, R7, R2 ;  /* 0x0000000703037227 */ /* 0x000fcc00078e0002 */
[----:B------:R-:W-:-:S04]  /*02c0*/  IMAD.HI.U32 R3, R3, UR5, RZ ;  /* 0x0000000503037c27 */ /* 0x000fc8000f8e00ff */
[----:B------:R-:W-:-:S04]  /*02d0*/  IMAD.MOV R7, RZ, RZ, -R3 ;  /* 0x000000ffff077224 */ /* 0x000fc800078e0a03 */
[----:B------:R-:W-:-:S05]  /*02e0*/  IMAD R7, R0, R7, UR5 ;  /* 0x0000000500077e24 */ /* 0x000fca000f8e0207 */
[----:B------:R-:W-:-:S13]  /*02f0*/  ISETP.GE.U32.AND P1, PT, R7, R0, PT ;  /* 0x000000000700720c */ /* 0x000fda0003f26070 */
[-C--:B------:R-:W-:Y:S01]  /*0300*/  @P1 IADD3 R7, PT, PT, R7, -R0.reuse, RZ ;  /* 0x8000000007071210 */ /* 0x080fe20007ffe0ff */
[----:B------:R-:W-:Y:S01]  /*0310*/  @P1 VIADD R3, R3, 0x1 ;  /* 0x0000000103031836 */ /* 0x000fe20000000000 */
[----:B------:R-:W-:Y:S01]  /*0320*/  ISETP.LE.U32.AND P1, PT, R0, UR5, PT ;  /* 0x0000000500007c0c */ /* 0x000fe2000bf23070 */
[----:B------:R-:W0:Y:S01]  /*0330*/  LDCU UR5, c[0x0][0x370] ;  /* 0x00006e00ff0577ac */ /* 0x000e220008000800 */
[----:B------:R-:W-:-:S13]  /*0340*/  ISETP.GE.U32.AND P2, PT, R7, R0, PT ;  /* 0x000000000700720c */ /* 0x000fda0003f46070 */
[----:B------:R-:W-:Y:S02]  /*0350*/  @P2 IADD3 R3, PT, PT, R3, 0x1, RZ ;  /* 0x0000000103032810 */ /* 0x000fe40007ffe0ff */
[----:B------:R-:W-:Y:S01]  /*0360*/  @!P0 LOP3.LUT R3, RZ, R0, RZ, 0x33, !PT ;  /* 0x00000000ff038212 */ /* 0x000fe200078e33ff */
[----:B------:R-:W-:Y:S02]  /*0370*/  VIADD R0, R0, 0xffffffff ;  /* 0xffffffff00007836 */ /* 0x000fe40000000000 */
[----:B0-----:R-:W-:Y:S01]  /*0380*/  IMAD R4, R4, UR5, RZ ;  /* 0x0000000504047c24 */ /* 0x001fe2000f8e02ff */
[----:B------:R-:W-:Y:S02]  /*0390*/  SEL R5, R3, 0x1, P1 ;  /* 0x0000000103057807 */ /* 0x000fe40000800000 */
[----:B------:R-:W0:Y:S02]  /*03a0*/  LDC.64 R2, c[0x0][0x3a0] ;  /* 0x0000e800ff027b82 */ /* 0x000e240000000a00 */
[----:B------:R-:W1:Y:S01]  /*03b0*/  I2F.U32.RP R7, R5 ;  /* 0x0000000500077306 */ /* 0x000e620000209000 */
[----:B------:R-:W-:-:S02]  /*03c0*/  IADD3 R11, PT, PT, RZ, -R5, RZ ;  /* 0x80000005ff0b7210 */ /* 0x000fc40007ffe0ff */
[----:B------:R-:W-:Y:S02]  /*03d0*/  ISETP.NE.U32.AND P0, PT, R5, RZ, PT ;  /* 0x000000ff0500720c */ /* 0x000fe40003f05070 */
[----:B------:R-:W-:-:S03]  /*03e0*/  LOP3.LUT R13, RZ, R5, RZ, 0x33, !PT ;  /* 0x00000005ff0d7212 */ /* 0x000fc600078e33ff */
[----:B-1----:R-:W1:Y:S02]  /*03f0*/  MUFU.RCP R7, R7 ;  /* 0x0000000700077308 */ /* 0x002e640000001000 */
[----:B-1----:R-:W-:-:S06]  /*0400*/  VIADD R8, R7, 0xffffffe ;  /* 0x0ffffffe07087836 */ /* 0x002fcc0000000000 */
[----:B------:R1:W4:Y:S02]  /*0410*/  F2I.FTZ.U32.TRUNC.NTZ R9, R8 ;  /* 0x0000000800097305 */ /* 0x000324000021f000 */
[----:B-1----:R-:W-:Y:S02]  /*0420*/  IMAD.MOV.U32 R8, RZ, RZ, RZ ;  /* 0x000000ffff087224 */ /* 0x002fe400078e00ff */
[----:B----4-:R-:W-:-:S04]  /*0430*/  IMAD R11, R11, R9, RZ ;  /* 0x000000090b0b7224 */ /* 0x010fc800078e02ff */
[----:B------:R-:W-:Y:S01]  /*0440*/  IMAD.HI.U32 R11, R9, R11, R8 ;  /* 0x0000000b090b7227 */ /* 0x000fe200078e0008 */
[----:B0-23--:R-:W-:-:S07]  /*0450*/  MOV R9, R6 ;  /* 0x0000000600097202 */ /* 0x00dfce0000000f00 */
.L_x_230:
[----:B------:R-:W-:-:S05]  /*0460*/  IMAD.WIDE R6, R9, 0x4, R2 ;  /* 0x0000000409067825 */ /* 0x000fca00078e0202 */
[----:B------:R-:W2:Y:S01]  /*0470*/  LDG.E R17, desc[UR6][R6.64] ;  /* 0x0000000606117981 */ /* 0x000ea2000c1e1900 */
[----:B------:R-:W-:Y:S02]  /*0480*/  IADD3 R9, PT, PT, R4, R9, RZ ;  /* 0x0000000904097210 */ /* 0x000fe40007ffe0ff */
[----:B--2---:R-:W-:-:S05]  /*0490*/  IADD3 R8, PT, PT, R17, -UR11, RZ ;  /* 0x8000000b11087c10 */ /* 0x004fca000fffe0ff */
[----:B------:R-:W-:-:S04]  /*04a0*/  IMAD.HI.U32 R10, R11, R8, RZ ;  /* 0x000000080b0a7227 */ /* 0x000fc800078e00ff */
[----:B------:R-:W-:-:S04]  /*04b0*/  IMAD.MOV R12, RZ, RZ, -R10 ;  /* 0x000000ffff0c7224 */ /* 0x000fc800078e0a0a */
[----:B------:R-:W-:-:S05]  /*04c0*/  IMAD R8, R5, R12, R8 ;  /* 0x0000000c05087224 */ /* 0x000fca00078e0208 */
[----:B------:R-:W-:-:S13]  /*04d0*/  ISETP.GE.U32.AND P1, PT, R8, R5, PT ;  /* 0x000000050800720c */ /* 0x000fda0003f26070 */
[----:B------:R-:W-:Y:S01]  /*04e0*/  @P1 IADD3 R8, PT, PT, -R5, R8, RZ ;  /* 0x0000000805081210 */ /* 0x000fe20007ffe1ff */
[----:B------:R-:W-:-:S03]  /*04f0*/  @P1 VIADD R10, R10, 0x1 ;  /* 0x000000010a0a1836 */ /* 0x000fc60000000000 */
[----:B------:R-:W-:Y:S01]  /*0500*/  ISETP.GE.U32.AND P2, PT, R8, R5, PT ;  /* 0x000000050800720c */ /* 0x000fe20003f46070 */
[----:B------:R-:W-:-:S12]  /*0510*/  IMAD.MOV.U32 R8, RZ, RZ, 0x1 ;  /* 0x00000001ff087424 */ /* 0x000fd800078e00ff */
[----:B------:R-:W-:-:S04]  /*0520*/  @P2 IADD3 R10, PT, PT, R10, 0x1, RZ ;  /* 0x000000010a0a2810 */ /* 0x000fc80007ffe0ff */
[----:B------:R-:W-:-:S04]  /*0530*/  SEL R15, R13, R10, !P0 ;  /* 0x0000000a0d0f7207 */ /* 0x000fc80004000000 */
[----:B------:R-:W-:-:S04]  /*0540*/  ISETP.GE.U32.AND P1, PT, R15, UR8, PT ;  /* 0x000000080f007c0c */ /* 0x000fc8000bf26070 */
[----:B------:R-:W-:-:S04]  /*0550*/  SEL R15, R15, R0, !P1 ;  /* 0x000000000f0f7207 */ /* 0x000fc80004800000 */
[----:B------:R-:W-:-:S06]  /*0560*/  LEA R15, R15, UR4, 0x2 ;  /* 0x000000040f0f7c11 */ /* 0x000fcc000f8e10ff */
[----:B------:R-:W0:Y:S02]  /*0570*/  ATOMS.ADD R15, [R15], R8 ;  /* 0x000000080f0f738c */ /* 0x000e240000000000 */
[----:B0-----:R-:W-:-:S13]  /*0580*/  ISETP.GE.U32.AND P1, PT, R15, UR10, PT ;  /* 0x0000000a0f007c0c */ /* 0x001fda000bf26070 */
[----:B------:R-:W0:Y:S02]  /*0590*/  @!P1 LDC.64 R6, c[0x0][0x3a8] ;  /* 0x0000ea00ff069b82 */ /* 0x000e240000000a00 */
[----:B0-----:R-:W-:-:S05]  /*05a0*/  @!P1 IMAD.WIDE.U32 R6, R15, 0x4, R6 ;  /* 0x000000040f069825 */ /* 0x001fca00078e0006 */
[----:B------:R0:W-:Y:S01]  /*05b0*/  @!P1 STG.E desc[UR6][R6.64], R17 ;  /* 0x0000001106009986 */ /* 0x0001e2000c101906 */
[----:B------:R-:W-:-:S13]  /*05c0*/  ISETP.GE.AND P1, PT, R9, UR10, PT ;  /* 0x0000000a09007c0c */ /* 0x000fda000bf26270 */
[----:B0-----:R-:W-:Y:S05]  /*05d0*/  @!P1 BRA `(.L_x_230) ;  /* 0xfffffffc00a09947 */ /* 0x001fea000383ffff */
[----:B------:R-:W-:Y:S05]  /*05e0*/  EXIT ;  /* 0x000000000000794d */ /* 0x000fea0003800000 */
.L_x_231:
        /* <DEDUP_REMOVED lines=9> */
.L_x_265:


//--------------------- .text._Z14verticalScanHHPjS_ii --------------------------
	.section	.text._Z14verticalScanHHPjS_ii,"ax",@progbits
	.align	128
        .global         _Z14verticalScanHHPjS_ii
        .type           _Z14verticalScanHHPjS_ii,@function
        .size           _Z14verticalScanHHPjS_ii,(.L_x_266 - _Z14verticalScanHHPjS_ii)
        .other          _Z14verticalScanHHPjS_ii,@"STO_CUDA_ENTRY STV_DEFAULT"
_Z14verticalScanHHPjS_ii:
.text._Z14verticalScanHHPjS_ii:
[----:B------:R-:W-:Y:S08]  /*0000*/  LDC R1, c[0x0][0x37c] ;  /* 0x0000df00ff017b82 */ /* 0x000ff00000000800 */
[----:B------:R-:W0:Y:S08]  /*0010*/  S2UR UR6, SR_CTAID.X ;  /* 0x00000000000679c3 */ /* 0x000e300000002500 */
[----:B------:R-:W0:Y:S02]  /*0020*/  LDC R2, c[0x0][0x390] ;  /* 0x0000e400ff027b82 */ /* 0x000e240000000800 */
[----:B0-----:R-:W-:-:S13]  /*0030*/  ISETP.LE.AND P0, PT, R2, UR6, PT ;  /* 0x0000000602007c0c */ /* 0x001fda000bf03270 */
[----:B------:R-:W-:Y:S05]  /*0040*/  @P0 EXIT ;  /* 0x000000000000094d */ /* 0x000fea0003800000 */
[----:B------:R-:W0:Y:S01]  /*0050*/  S2R R3, SR_TID.X ;  /* 0x0000000000037919 */ /* 0x000e220000002100 */
[----:B------:R-:W0:Y:S01]  /*0060*/  LDC R0, c[0x0][0x394] ;  /* 0x0000e500ff007b82 */ /* 0x000e220000000800 */
[----:B------:R-:W1:Y:S01]  /*0070*/  LDCU.64 UR8, c[0x0][0x358] ;  /* 0x00006b00ff0877ac */ /* 0x000e620008000a00 */
[----:B0-----:R-:W-:-:S13]  /*0080*/  ISETP.GE.U32.AND P1, PT, R3, R0, PT ;  /* 0x000000000300720c */ /* 0x001fda0003f26070 */
[----:B------:R-:W0:Y:S01]  /*0090*/  @!P1 LDC.64 R4, c[0x0][0x380] ;  /* 0x0000e000ff049b82 */ /* 0x000e220000000a00 */
[----:B------:R-:W-:-:S04]  /*00a0*/  @!P1 IMAD R7, R3, R2, UR6 ;  /* 0x0000000603079e24 */ /* 0x000fc8000f8e0202 */
[----:B0-----:R-:W-:-:S06]  /*00b0*/  @!P1 IMAD.WIDE.U32 R4, R7, 0x4, R4 ;  /* 0x0000000407049825 */ /* 0x001fcc00078e0004 */
[----:B-1----:R-:W2:Y:S01]  /*00c0*/  @!P1 LDG.E R4, desc[UR8][R4.64] ;  /* 0x0000000804049981 */ /* 0x002ea2000c1e1900 */
[----:B------:R-:W0:Y:S01]  /*00d0*/  S2UR UR5, SR_CgaCtaId ;  /* 0x00000000000579c3 */ /* 0x000e220000008800 */
[----:B------:R-:W-:Y:S01]  /*00e0*/  UMOV UR4, 0x400 ;  /* 0x0000040000047882 */ /* 0x000fe20000000000 */
[----:B------:R-:W-:Y:S01]  /*00f0*/  BSSY.RECONVERGENT B0, `(.L_x_232) ;  /* 0x0000008000007945 */ /* 0x000fe20003800200 */
[----:B0-----:R-:W-:-:S06]  /*0100*/  ULEA UR4, UR5, UR4, 0x18 ;  /* 0x0000000405047291 */ /* 0x001fcc000f8ec0ff */
[----:B------:R-:W-:-:S05]  /*0110*/  LEA R27, R3, UR4, 0x2 ;  /* 0x00000004031b7c11 */ /* 0x000fca000f8e10ff */
[----:B--2---:R0:W-:Y:S01]  /*0120*/  @!P1 STS [R27], R4 ;  /* 0x000000041b009388 */ /* 0x0041e20000000800 */
[----:B------:R-:W-:Y:S05]  /*0130*/  @!P1 BRA `(.L_x_233) ;  /* 0x00000000000c9947 */ /* 0x000fea0003800000 */
[----:B------:R-:W1:Y:S02]  /*0140*/  LDCU UR5, c[0x0][0x360] ;  /* 0x00006c00ff0577ac */ /* 0x000e640008000800 */
[----:B-1----:R-:W-:-:S13]  /*0150*/  ISETP.GE.U32.AND P0, PT, R3, UR5, PT ;  /* 0x0000000503007c0c */ /* 0x002fda000bf06070 */
[----:B------:R1:W-:Y:S02]  /*0160*/  @!P0 STS [R27], RZ ;  /* 0x000000ff1b008388 */ /* 0x0003e40000000800 */
.L_x_233:
[----:B------:R-:W-:Y:S05]  /*0170*/  BSYNC.RECONVERGENT B0 ;  /* 0x0000000000007941 */ /* 0x000fea0003800200 */
.L_x_232:
[----:B------:R-:W-:Y:S01]  /*0180*/  BAR.SYNC.DEFER_BLOCKING 0x0 ;  /* 0x0000000000007b1d */ /* 0x000fe20000010000 */
[----:B------:R-:W-:-:S04]  /*0190*/  ISETP.GE.AND P0, PT, R0, 0x1, PT ;  /* 0x000000010000780c */ /* 0x000fc80003f06270 */
[----:B------:R-:W-:Y:S01]  /*01a0*/  ISETP.NE.OR P0, PT, R3, RZ, !P0 ;  /* 0x000000ff0300720c */ /* 0x000fe20004705670 */
[----:B------:R-:W-:-:S12]  /*01b0*/  BSSY.RECONVERGENT B0, `(.L_x_234) ;  /* 0x0000064000007945 */ /* 0x000fd80003800200 */
[----:B------:R-:W-:Y:S05]  /*01c0*/  @P0 BRA `(.L_x_235) ;  /* 0x0000000400880947 */ /* 0x000fea0003800000 */
[C---:B------:R-:W-:Y:S01]  /*01d0*/  ISETP.GE.U32.AND P2, PT, R0.reuse, 0x10, PT ;  /* 0x000000100000780c */ /* 0x040fe20003f46070 */
[----:B------:R-:W-:Y:S01]  /*01e0*/  IMAD.MOV.U32 R25, RZ, RZ, RZ ;  /* 0x000000ffff197224 */ /* 0x000fe200078e00ff */
[----:B------:R-:W-:Y:S01]  /*01f0*/  LOP3.LUT R26, R0, 0xf, RZ, 0xc0, !PT ;  /* 0x0000000f001a7812 */ /* 0x000fe200078ec0ff */
[----:B------:R-:W-:-:S03]  /*0200*/  IMAD.MOV.U32 R12, RZ, RZ, RZ ;  /* 0x000000ffff0c7224 */ /* 0x000fc600078e00ff */
[----:B------:R-:W-:-:S07]  /*0210*/  ISETP.NE.AND P0, PT, R26, RZ, PT ;  /* 0x000000ff1a00720c */ /* 0x000fce0003f05270 */
[----:B------:R-:W-:Y:S06]  /*0220*/  @!P2 BRA `(.L_x_236) ;  /* 0x000000000080a947 */ /* 0x000fec0003800000 */
[----:B------:R-:W-:Y:S01]  /*0230*/  LOP3.LUT R25, R0, 0x7ffffff0, RZ, 0xc0, !PT ;  /* 0x7ffffff000197812 */ /* 0x000fe200078ec0ff */
[----:B------:R-:W-:Y:S01]  /*0240*/  IMAD.MOV.U32 R12, RZ, RZ, RZ ;  /* 0x000000ffff0c7224 */ /* 0x000fe200078e00ff */
[----:B------:R-:W-:Y:S02]  /*0250*/  UIADD3 UR5, UPT, UPT, UR4, 0x20, URZ ;  /* 0x0000002004057890 */ /* 0x000fe4000fffe0ff */
[----:B------:R-:W-:-:S10]  /*0260*/  IADD3 R24, PT, PT, -R25, RZ, RZ ;  /* 0x000000ff19187210 */ /* 0x000fd40007ffe1ff */
.L_x_237:
[----:B---3--:R-:W2:Y:S01]  /*0270*/  LDS.128 R8, [UR5+-0x20] ;  /* 0xffffe005ff087984 */ /* 0x008ea20008000c00 */
[----:B------:R-:W-:-:S03]  /*0280*/  IADD3 R24, PT, PT, R24, 0x10, RZ ;  /* 0x0000001018187810 */ /* 0x000fc60007ffe0ff */
[----:B------:R-:W3:Y:S01]  /*0290*/  LDS.128 R20, [UR5+-0x10] ;  /* 0xfffff005ff147984 */ /* 0x000ee20008000c00 */
[----:B------:R-:W-:-:S03]  /*02a0*/  ISETP.NE.AND P2, PT, R24, RZ, PT ;  /* 0x000000ff1800720c */ /* 0x000fc60003f45270 */
[----:B------:R-:W4:Y:S04]  /*02b0*/  LDS.128 R16, [UR5] ;  /* 0x00000005ff107984 */ /* 0x000f280008000c00 */
[----:B0-----:R-:W0:Y:S01]  /*02c0*/  LDS.128 R4, [UR5+0x10] ;  /* 0x00001005ff047984 */ /* 0x001e220008000c00 */
[----:B--2---:R-:W-:-:S04]  /*02d0*/  IMAD.IADD R13, R8, 0x1, R12 ;  /* 0x00000001080d7824 */ /* 0x004fc800078e020c */
[----:B------:R-:W-:-:S04]  /*02e0*/  IMAD.IADD R14, R9, 0x1, R13 ;  /* 0x00000001090e7824 */ /* 0x000fc800078e020d */
[----:B------:R-:W-:-:S05]  /*02f0*/  IMAD.IADD R15, R10, 0x1, R14 ;  /* 0x000000010a0f7824 */ /* 0x000fca00078e020e */
[----:B------:R-:W-:Y:S01]  /*0300*/  IADD3 R8, PT, PT, R11, R15, RZ ;  /* 0x0000000f0b087210 */ /* 0x000fe20007ffe0ff */
[----:B------:R2:W-:Y:S04]  /*0310*/  STS.128 [UR5+-0x20], R12 ;  /* 0xffffe00cff007988 */ /* 0x0005e80008000c05 */
[----:B---3--:R-:W-:-:S04]  /*0320*/  IMAD.IADD R9, R8, 0x1, R20 ;  /* 0x0000000108097824 */ /* 0x008fc800078e0214 */
[----:B------:R-:W-:-:S05]  /*0330*/  IMAD.IADD R10, R21, 0x1, R9 ;  /* 0x00000001150a7824 */ /* 0x000fca00078e0209 */
[----:B------:R-:W-:-:S05]  /*0340*/  IADD3 R11, PT, PT, R22, R10, RZ ;  /* 0x0000000a160b7210 */ /* 0x000fca0007ffe0ff */
[----:B------:R-:W-:Y:S01]  /*0350*/  IMAD.IADD R20, R23, 0x1, R11 ;  /* 0x0000000117147824 */ /* 0x000fe200078e020b */
[----:B------:R3:W-:Y:S03]  /*0360*/  STS.128 [UR5+-0x10], R8 ;  /* 0xfffff008ff007988 */ /* 0x0007e60008000c05 */
[----:B----4-:R-:W-:-:S05]  /*0370*/  IMAD.IADD R21, R20, 0x1, R16 ;  /* 0x0000000114157824 */ /* 0x010fca00078e0210 */
[----:B------:R-:W-:-:S05]  /*0380*/  IADD3 R22, PT, PT, R17, R21, RZ ;  /* 0x0000001511167210 */ /* 0x000fca0007ffe0ff */
[----:B------:R-:W-:-:S04]  /*0390*/  IMAD.IADD R23, R18, 0x1, R22 ;  /* 0x0000000112177824 */ /* 0x000fc800078e0216 */
[----:B------:R-:W-:Y:S01]  /*03a0*/  IMAD.IADD R16, R19, 0x1, R23 ;  /* 0x0000000113107824 */ /* 0x000fe200078e0217 */
[----:B------:R3:W-:Y:S04]  /*03b0*/  STS.128 [UR5], R20 ;  /* 0x00000014ff007988 */ /* 0x0007e80008000c05 */
[----:B0-----:R-:W-:-:S05]  /*03c0*/  IADD3 R17, PT, PT, R16, R4, RZ ;  /* 0x0000000410117210 */ /* 0x001fca0007ffe0ff */
[----:B------:R-:W-:-:S04]  /*03d0*/  IMAD.IADD R18, R5, 0x1, R17 ;  /* 0x0000000105127824 */ /* 0x000fc800078e0211 */
[----:B------:R-:W-:-:S04]  /*03e0*/  IMAD.IADD R19, R6, 0x1, R18 ;  /* 0x0000000106137824 */ /* 0x000fc800078e0212 */
[----:B--2---:R-:W-:Y:S01]  /*03f0*/  IMAD.IADD R12, R7, 0x1, R19 ;  /* 0x00000001070c7824 */ /* 0x004fe200078e0213 */
[----:B------:R3:W-:Y:S01]  /*0400*/  STS.128 [UR5+0x10], R16 ;  /* 0x00001010ff007988 */ /* 0x0007e20008000c05 */
[----:B------:R-:W-:Y:S01]  /*0410*/  UIADD3 UR5, UPT, UPT, UR5, 0x40, URZ ;  /* 0x0000004005057890 */ /* 0x000fe2000fffe0ff */
[----:B------:R-:W-:Y:S11]  /*0420*/  @P2 BRA `(.L_x_237) ;  /* 0xfffffffc00902947 */ /* 0x000ff6000383ffff */
.L_x_236:
[----:B------:R-:W-:Y:S05]  /*0430*/  @!P0 BRA `(.L_x_235) ;  /* 0x0000000000ec8947 */ /* 0x000fea0003800000 */
[----:B------:R-:W-:Y:S02]  /*0440*/  ISETP.GE.U32.AND P0, PT, R26, 0x8, PT ;  /* 0x000000081a00780c */ /* 0x000fe40003f06070 */
[----:B---3--:R-:W-:-:S04]  /*0450*/  LOP3.LUT R20, R0, 0x7, RZ, 0xc0, !PT ;  /* 0x0000000700147812 */ /* 0x008fc800078ec0ff */
[----:B------:R-:W-:-:S07]  /*0460*/  ISETP.NE.AND P2, PT, R20, RZ, PT ;  /* 0x000000ff1400720c */ /* 0x000fce0003f45270 */
[----:B------:R-:W-:Y:S06]  /*0470*/  @!P0 BRA `(.L_x_238) ;  /* 0x0000000000688947 */ /* 0x000fec0003800000 */
[C---:B------:R-:W-:Y:S01]  /*0480*/  LEA R5, R25.reuse, UR4, 0x2 ;  /* 0x0000000419057c11 */ /* 0x040fe2000f8e10ff */
[----:B------:R-:W-:-:S04]  /*0490*/  VIADD R25, R25, 0x8 ;  /* 0x0000000819197836 */ /* 0x000fc80000000000 */
[----:B------:R-:W0:Y:S04]  /*04a0*/  LDS R7, [R5] ;  /* 0x0000000005077984 */ /* 0x000e280000000800 */
[----:B------:R-:W2:Y:S04]  /*04b0*/  LDS R11, [R5+0x4] ;  /* 0x00000400050b7984 */ /* 0x000ea80000000800 */
[----:B------:R-:W3:Y:S04]  /*04c0*/  LDS R13, [R5+0x8] ;  /* 0x00000800050d7984 */ /* 0x000ee80000000800 */
[----:B------:R-:W4:Y:S04]  /*04d0*/  LDS R15, [R5+0xc] ;  /* 0x00000c00050f7984 */ /* 0x000f280000000800 */
[----:B------:R-:W5:Y:S04]  /*04e0*/  LDS R9, [R5+0x10] ;  /* 0x0000100005097984 */ /* 0x000f680000000800 */
[----:B------:R-:W1:Y:S04]  /*04f0*/  LDS R17, [R5+0x14] ;  /* 0x0000140005117984 */ /* 0x000e680000000800 */
[----:B------:R-:W1:Y:S04]  /*0500*/  LDS R19, [R5+0x18] ;  /* 0x0000180005137984 */ /* 0x000e680000000800 */
[----:B------:R-:W-:Y:S01]  /*0510*/  STS [R5], R12 ;  /* 0x0000000c05007388 */ /* 0x000fe20000000800 */
[----:B0-----:R-:W-:-:S03]  /*0520*/  IMAD.IADD R4, R12, 0x1, R7 ;  /* 0x000000010c047824 */ /* 0x001fc600078e0207 */
[----:B------:R-:W0:Y:S02]  /*0530*/  LDS R7, [R5+0x1c] ;  /* 0x00001c0005077984 */ /* 0x000e240000000800 */
[----:B--2---:R-:W-:Y:S02]  /*0540*/  IADD3 R6, PT, PT, R4, R11, RZ ;  /* 0x0000000b04067210 */ /* 0x004fe40007ffe0ff */
[----:B------:R2:W-:Y:S03]  /*0550*/  STS [R5+0x4], R4 ;  /* 0x0000040405007388 */ /* 0x0005e60000000800 */
[----:B---3--:R-:W-:Y:S01]  /*0560*/  IMAD.IADD R8, R6, 0x1, R13 ;  /* 0x0000000106087824 */ /* 0x008fe200078e020d */
[----:B------:R2:W-:Y:S03]  /*0570*/  STS [R5+0x8], R6 ;  /* 0x0000080605007388 */ /* 0x0005e60000000800 */
[----:B----4-:R-:W-:Y:S01]  /*0580*/  IMAD.IADD R10, R8, 0x1, R15 ;  /* 0x00000001080a7824 */ /* 0x010fe200078e020f */
[----:B------:R2:W-:Y:S04]  /*0590*/  STS [R5+0xc], R8 ;  /* 0x00000c0805007388 */ /* 0x0005e80000000800 */
[----:B-----5:R-:W-:Y:S01]  /*05a0*/  IADD3 R14, PT, PT, R10, R9, RZ ;  /* 0x000000090a0e7210 */ /* 0x020fe20007ffe0ff */
[----:B------:R2:W-:Y:S04]  /*05b0*/  STS [R5+0x10], R10 ;  /* 0x0000100a05007388 */ /* 0x0005e80000000800 */
[----:B-1----:R-:W-:Y:S01]  /*05c0*/  IMAD.IADD R16, R14, 0x1, R17 ;  /* 0x000000010e107824 */ /* 0x002fe200078e0211 */
[----:B------:R2:W-:Y:S03]  /*05d0*/  STS [R5+0x14], R14 ;  /* 0x0000140e05007388 */ /* 0x0005e60000000800 */
[----:B------:R-:W-:Y:S01]  /*05e0*/  IMAD.IADD R18, R16, 0x1, R19 ;  /* 0x0000000110127824 */ /* 0x000fe200078e0213 */
[----:B------:R2:W-:Y:S04]  /*05f0*/  STS [R5+0x18], R16 ;  /* 0x0000181005007388 */ /* 0x0005e80000000800 */
[----:B------:R2:W-:Y:S02]  /*0600*/  STS [R5+0x1c], R18 ;  /* 0x00001c1205007388 */ /* 0x0005e40000000800 */
[----:B0-2---:R-:W-:-:S07]  /*0610*/  IADD3 R12, PT, PT, R18, R7, RZ ;  /* 0x00000007120c7210 */ /* 0x005fce0007ffe0ff */
.L_x_238:
[----:B------:R-:W-:Y:S05]  /*0620*/  @!P2 BRA `(.L_x_235) ;  /* 0x000000000070a947 */ /* 0x000fea0003800000 */
[----:B------:R-:W-:Y:S02]  /*0630*/  ISETP.GE.U32.AND P0, PT, R20, 0x4, PT ;  /* 0x000000041400780c */ /* 0x000fe40003f06070 */
[----:B------:R-:W-:-:S04]  /*0640*/  LOP3.LUT R0, R0, 0x3, RZ, 0xc0, !PT ;  /* 0x0000000300007812 */ /* 0x000fc800078ec0ff */
[----:B------:R-:W-:-:S07]  /*0650*/  ISETP.NE.AND P2, PT, R0, RZ, PT ;  /* 0x000000ff0000720c */ /* 0x000fce0003f45270 */
[----:B------:R-:W-:Y:S06]  /*0660*/  @!P0 BRA `(.L_x_239) ;  /* 0x0000000000388947 */ /* 0x000fec0003800000 */
[C---:B------:R-:W-:Y:S02]  /*0670*/  LEA R11, R25.reuse, UR4, 0x2 ;  /* 0x00000004190b7c11 */ /* 0x040fe4000f8e10ff */
[----:B------:R-:W-:-:S03]  /*0680*/  IADD3 R25, PT, PT, R25, 0x4, RZ ;  /* 0x0000000419197810 */ /* 0x000fc60007ffe0ff */
[----:B------:R-:W2:Y:S04]  /*0690*/  LDS R5, [R11] ;  /* 0x000000000b057984 */ /* 0x000ea80000000800 */
[----:B0-----:R-:W0:Y:S04]  /*06a0*/  LDS R4, [R11+0x4] ;  /* 0x000004000b047984 */ /* 0x001e280000000800 */
[----:B------:R-:W3:Y:S04]  /*06b0*/  LDS R7, [R11+0x8] ;  /* 0x000008000b077984 */ /* 0x000ee80000000800 */
[----:B------:R-:W4:Y:S04]  /*06c0*/  LDS R9, [R11+0xc] ;  /* 0x00000c000b097984 */ /* 0x000f280000000800 */
[----:B------:R4:W-:Y:S01]  /*06d0*/  STS [R11], R12 ;  /* 0x0000000c0b007388 */ /* 0x0009e20000000800 */
[----:B--2---:R-:W-:-:S05]  /*06e0*/  IMAD.IADD R5, R12, 0x1, R5 ;  /* 0x000000010c057824 */ /* 0x004fca00078e0205 */
[----:B0-----:R-:W-:Y:S01]  /*06f0*/  IADD3 R4, PT, PT, R5, R4, RZ ;  /* 0x0000000405047210 */ /* 0x001fe20007ffe0ff */
[----:B------:R2:W-:Y:S04]  /*0700*/  STS [R11+0x4], R5 ;  /* 0x000004050b007388 */ /* 0x0005e80000000800 */
[----:B---3--:R-:W-:Y:S01]  /*0710*/  IMAD.IADD R6, R4, 0x1, R7 ;  /* 0x0000000104067824 */ /* 0x008fe200078e0207 */
[----:B------:R2:W-:Y:S03]  /*0720*/  STS [R11+0x8], R4 ;  /* 0x000008040b007388 */ /* 0x0005e60000000800 */
[----:B----4-:R-:W-:Y:S01]  /*0730*/  IMAD.IADD R12, R6, 0x1, R9 ;  /* 0x00000001060c7824 */ /* 0x010fe200078e0209 */
[----:B------:R2:W-:Y:S06]  /*0740*/  STS [R11+0xc], R6 ;  /* 0x00000c060b007388 */ /* 0x0005ec0000000800 */
.L_x_239:
[----:B------:R-:W-:Y:S05]  /*0750*/  @!P2 BRA `(.L_x_235) ;  /* 0x000000000024a947 */ /* 0x000fea0003800000 */
[----:B------:R-:W-:Y:S01]  /*0760*/  LEA R25, R25, UR4, 0x2 ;  /* 0x0000000419197c11 */ /* 0x000fe2000f8e10ff */
[----:B------:R-:W-:-:S07]  /*0770*/  IMAD.MOV R0, RZ, RZ, -R0 ;  /* 0x000000ffff007224 */ /* 0x000fce00078e0a00 */
.L_x_240:
[----:B--2---:R-:W2:Y:S01]  /*0780*/  LDS R5, [R25] ;  /* 0x0000000019057984 */ /* 0x004ea20000000800 */
[----:B------:R-:W-:-:S03]  /*0790*/  VIADD R0, R0, 0x1 ;  /* 0x0000000100007836 */ /* 0x000fc60000000000 */
[----:B------:R3:W-:Y:S02]  /*07a0*/  STS [R25], R12 ;  /* 0x0000000c19007388 */ /* 0x0007e40000000800 */
[----:B------:R-:W-:Y:S01]  /*07b0*/  ISETP.NE.AND P0, PT, R0, RZ, PT ;  /* 0x000000ff0000720c */ /* 0x000fe20003f05270 */
[----:B---3--:R-:W-:Y:S01]  /*07c0*/  VIADD R25, R25, 0x4 ;  /* 0x0000000419197836 */ /* 0x008fe20000000000 */
[----:B--2---:R-:W-:-:S11]  /*07d0*/  IADD3 R12, PT, PT, R5, R12, RZ ;  /* 0x0000000c050c7210 */ /* 0x004fd60007ffe0ff */
[----:B------:R-:W-:Y:S05]  /*07e0*/  @P0 BRA `(.L_x_240) ;  /* 0xfffffffc00e40947 */ /* 0x000fea000383ffff */
.L_x_235:
[----:B------:R-:W-:Y:S05]  /*07f0*/  BSYNC.RECONVERGENT B0 ;  /* 0x0000000000007941 */ /* 0x000fea0003800200 */
.L_x_234:
[----:B------:R-:W-:Y:S06]  /*0800*/  BAR.SYNC.DEFER_BLOCKING 0x0 ;  /* 0x0000000000007b1d */ /* 0x000fec0000010000 */
[----:B------:R-:W-:Y:S05]  /*0810*/  @P1 EXIT ;  /* 0x000000000000194d */ /* 0x000fea0003800000 */
[----:B01----:R-:W0:Y:S01]  /*0820*/  LDS R27, [R27] ;  /* 0x000000001b1b7984 */ /* 0x003e220000000800 */
[----:B--2---:R-:W1:Y:S01]  /*0830*/  LDC.64 R4, c[0x0][0x388] ;  /* 0x0000e200ff047b82 */ /* 0x004e620000000a00 */
[----:B------:R-:W-:-:S04]  /*0840*/  IMAD R3, R3, R2, UR6 ;  /* 0x0000000603037e24 */ /* 0x000fc8000f8e0202 */
[----:B-1----:R-:W-:-:S05]  /*0850*/  IMAD.WIDE.U32 R2, R3, 0x4, R4 ;  /* 0x0000000403027825 */ /* 0x002fca00078e0004 */
[----:B0-----:R-:W-:Y:S01]  /*0860*/  STG.E desc[UR8][R2.64], R27 ;  /* 0x0000001b02007986 */ /* 0x001fe2000c101908 */
[----:B------:R-:W-:Y:S05]  /*0870*/  EXIT ;  /* 0x000000000000794d */ /* 0x000fea0003800000 */
.L_x_241:
        /* <DEDUP_REMOVED lines=16> */
.L_x_266:


//--------------------- .text._Z15globalHistoScanPjS_i --------------------------
	.section	.text._Z15globalHistoScanPjS_i,"ax",@progbits
	.align	128
        .global         _Z15globalHistoScanPjS_i
        .type           _Z15globalHistoScanPjS_i,@function
        .size           _Z15globalHistoScanPjS_i,(.L_x_267 - _Z15globalHistoScanPjS_i)
        .other          _Z15globalHistoScanPjS_i,@"STO_CUDA_ENTRY STV_DEFAULT"
_Z15globalHistoScanPjS_i:
.text._Z15globalHistoScanPjS_i:
[----:B------:R-:W-:Y:S01]  /*0000*/  LDC R1, c[0x0][0x37c] ;  /* 0x0000df00ff017b82 */ /* 0x000fe20000000800 */
[----:B------:R-:W0:Y:S07]  /*0010*/  S2R R3, SR_TID.X ;  /* 0x0000000000037919 */ /* 0x000e2e0000002100 */
[----:B------:R-:W0:Y:S01]  /*0020*/  LDC R0, c[0x0][0x390] ;  /* 0x0000e400ff007b82 */ /* 0x000e220000000800 */
[----:B------:R-:W1:Y:S01]  /*0030*/  LDCU.64 UR6, c[0x0][0x358] ;  /* 0x00006b00ff0677ac */ /* 0x000e620008000a00 */
[----:B0-----:R-:W-:-:S13]  /*0040*/  ISETP.GE.AND P1, PT, R3, R0, PT ;  /* 0x000000000300720c */ /* 0x001fda0003f26270 */
[----:B------:R-:W0:Y:S02]  /*0050*/  @!P1 LDC.64 R4, c[0x0][0x380] ;  /* 0x0000e000ff049b82 */ /* 0x000e240000000a00 */
        /* <DEDUP_REMOVED lines=12> */
.L_x_243:
[----:B------:R-:W-:Y:S05]  /*0120*/  BSYNC.RECONVERGENT B0 ;  /* 0x0000000000007941 */ /* 0x000fea0003800200 */
.L_x_242:
        /* <DEDUP_REMOVED lines=15> */
.L_x_247:
        /* <DEDUP_REMOVED lines=28> */
.L_x_246:
[----:B------:R-:W-:Y:S05]  /*03e0*/  @!P0 BRA `(.L_x_245) ;  /* 0x0000000000ec8947 */ /* 0x000fea0003800000 */
[----:B------:R-:W-:Y:S02]  /*03f0*/  ISETP.GE.U32.AND P0, PT, R25, 0x8, PT ;  /* 0x000000081900780c */ /* 0x000fe40003f06070 */
[----:B---3--:R-:W-:-:S04]  /*0400*/  LOP3.LUT R18, R0, 0x7, RZ, 0xc0, !PT ;  /* 0x0000000700127812 */ /* 0x008fc800078ec0ff */
[----:B------:R-:W-:-:S07]  /*0410*/  ISETP.NE.AND P2, PT, R18, RZ, PT ;  /* 0x000000ff1200720c */ /* 0x000fce0003f45270 */
[----:B------:R-:W-:Y:S06]  /*0420*/  @!P0 BRA `(.L_x_248) ;  /* 0x0000000000688947 */ /* 0x000fec0003800000 */
[C---:B0-----:R-:W-:Y:S01]  /*0430*/  LEA R5, R24.reuse, UR4, 0x2 ;  /* 0x0000000418057c11 */ /* 0x041fe2000f8e10ff */
        /* <DEDUP_REMOVED lines=25> */
.L_x_248:
[----:B------:R-:W-:Y:S05]  /*05d0*/  @!P2 BRA `(.L_x_245) ;  /* 0x000000000070a947 */ /* 0x000fea0003800000 */
[----:B------:R-:W-:Y:S02]  /*05e0*/  ISETP.GE.U32.AND P0, PT, R18, 0x4, PT ;  /* 0x000000041200780c */ /* 0x000fe40003f06070 */
[----:B------:R-:W-:-:S04]  /*05f0*/  LOP3.LUT R0, R0, 0x3, RZ, 0xc0, !PT ;  /* 0x0000000300007812 */ /* 0x000fc800078ec0ff */
[----:B------:R-:W-:-:S07]  /*0600*/  ISETP.NE.AND P2, PT, R0, RZ, PT ;  /* 0x000000ff0000720c */ /* 0x000fce0003f45270 */
[----:B------:R-:W-:Y:S06]  /*0610*/  @!P0 BRA `(.L_x_249) ;  /* 0x0000000000388947 */ /* 0x000fec0003800000 */
[C---:B------:R-:W-:Y:S02]  /*0620*/  LEA R11, R24.reuse, UR4, 0x2 ;  /* 0x00000004180b7c11 */ /* 0x040fe4000f8e10ff */
[----:B------:R-:W-:-:S03]  /*0630*/  IADD3 R24, PT, PT, R24, 0x4, RZ ;  /* 0x0000000418187810 */ /* 0x000fc60007ffe0ff */
[----:B0-----:R-:W0:Y:S04]  /*0640*/  LDS R5, [R11] ;  /* 0x000000000b057984 */ /* 0x001e280000000800 */
[----:B------:R-:W2:Y:S04]  /*0650*/  LDS R2, [R11+0x4] ;  /* 0x000004000b027984 */ /* 0x000ea80000000800 */
[----:B------:R-:W3:Y:S04]  /*0660*/  LDS R7, [R11+0x8] ;  /* 0x000008000b077984 */ /* 0x000ee80000000800 */
[----:B------:R-:W4:Y:S04]  /*0670*/  LDS R9, [R11+0xc] ;  /* 0x00000c000b097984 */ /* 0x000f280000000800 */
[----:B------:R4:W-:Y:S01]  /*0680*/  STS [R11], R12 ;  /* 0x0000000c0b007388 */ /* 0x0009e20000000800 */
[----:B0-----:R-:W-:-:S05]  /*0690*/  IMAD.IADD R5, R12, 0x1, R5 ;  /* 0x000000010c057824 */ /* 0x001fca00078e0205 */
[----:B--2---:R-:W-:Y:S01]  /*06a0*/  IADD3 R2, PT, PT, R5, R2, RZ ;  /* 0x0000000205027210 */ /* 0x004fe20007ffe0ff */
[----:B------:R2:W-:Y:S04]  /*06b0*/  STS [R11+0x4], R5 ;  /* 0x000004050b007388 */ /* 0x0005e80000000800 */
[----:B---3--:R-:W-:Y:S01]  /*06c0*/  IMAD.IADD R4, R2, 0x1, R7 ;  /* 0x0000000102047824 */ /* 0x008fe200078e0207 */
[----:B------:R2:W-:Y:S03]  /*06d0*/  STS [R11+0x8], R2 ;  /* 0x000008020b007388 */ /* 0x0005e60000000800 */
[----:B----4-:R-:W-:Y:S01]  /*06e0*/  IMAD.IADD R12, R4, 0x1, R9 ;  /* 0x00000001040c7824 */ /* 0x010fe200078e0209 */
[----:B------:R2:W-:Y:S06]  /*06f0*/  STS [R11+0xc], R4 ;  /* 0x00000c040b007388 */ /* 0x0005ec0000000800 */
.L_x_249:
[----:B------:R-:W-:Y:S05]  /*0700*/  @!P2 BRA `(.L_x_245) ;  /* 0x000000000024a947 */ /* 0x000fea0003800000 */
[----:B0-2---:R-:W-:Y:S01]  /*0710*/  LEA R5, R24, UR4, 0x2 ;  /* 0x0000000418057c11 */ /* 0x005fe2000f8e10ff */
[----:B------:R-:W-:-:S07]  /*0720*/  IMAD.MOV R0, RZ, RZ, -R0 ;  /* 0x000000ffff007224 */ /* 0x000fce00078e0a00 */
.L_x_250:
[----:B------:R-:W0:Y:S01]  /*0730*/  LDS R7, [R5] ;  /* 0x0000000005077984 */ /* 0x000e220000000800 */
[----:B------:R-:W-:-:S03]  /*0740*/  VIADD R0, R0, 0x1 ;  /* 0x0000000100007836 */ /* 0x000fc60000000000 */
[----:B------:R2:W-:Y:S02]  /*0750*/  STS [R5], R12 ;  /* 0x0000000c05007388 */ /* 0x0005e40000000800 */
[----:B------:R-:W-:Y:S01]  /*0760*/  ISETP.NE.AND P0, PT, R0, RZ, PT ;  /* 0x000000ff0000720c */ /* 0x000fe20003f05270 */
[----:B--2---:R-:W-:Y:S01]  /*0770*/  VIADD R5, R5, 0x4 ;  /* 0x0000000405057836 */ /* 0x004fe20000000000 */
[----:B0-----:R-:W-:-:S11]  /*0780*/  IADD3 R12, PT, PT, R7, R12, RZ ;  /* 0x0000000c070c7210 */ /* 0x001fd60007ffe0ff */
[----:B------:R-:W-:Y:S05]  /*0790*/  @P0 BRA `(.L_x_250) ;  /* 0xfffffffc00e40947 */ /* 0x000fea000383ffff */
.L_x_245:
[----:B------:R-:W-:Y:S05]  /*07a0*/  BSYNC.RECONVERGENT B0 ;  /* 0x0000000000007941 */ /* 0x000fea0003800200 */
.L_x_244:
[----:B------:R-:W-:Y:S06]  /*07b0*/  BAR.SYNC.DEFER_BLOCKING 0x0 ;  /* 0x0000000000007b1d */ /* 0x000fec0000010000 */
[----:B------:R-:W-:Y:S05]  /*07c0*/  @P1 EXIT ;  /* 0x000000000000194d */ /* 0x000fea0003800000 */
[----:B------:R-:W4:Y:S01]  /*07d0*/  LDS R7, [R26] ;  /* 0x000000001a077984 */ /* 0x000f220000000800 */
[----:B0-2---:R-:W0:Y:S02]  /*07e0*/  LDC.64 R4, c[0x0][0x388] ;  /* 0x0000e200ff047b82 */ /* 0x005e240000000a00 */
[----:B0-----:R-:W-:-:S05]  /*07f0*/  IMAD.WIDE.U32 R2, R3, 0x4, R4 ;  /* 0x0000000403027825 */ /* 0x001fca00078e0004 */
[----:B----4-:R-:W-:Y:S01]  /*0800*/  STG.E desc[UR6][R2.64], R7 ;  /* 0x0000000702007986 */ /* 0x010fe2000c101906 */
[----:B------:R-:W-:Y:S05]  /*0810*/  EXIT ;  /* 0x000000000000794d */ /* 0x000fea0003800000 */
.L_x_251:
        /* <DEDUP_REMOVED lines=14> */
.L_x_267:


//--------------------- .text._Z19blockAndGlobalHistoPjS_iS_ijj --------------------------
	.section	.text._Z19blockAndGlobalHistoPjS_iS_ijj,"ax",@progbits
	.align	128
        .global         _Z19blockAndGlobalHistoPjS_iS_ijj
        .type           _Z19blockAndGlobalHistoPjS_iS_ijj,@function
        .size           _Z19blockAndGlobalHistoPjS_iS_ijj,(.L_x_268 - _Z19blockAndGlobalHistoPjS_iS_ijj)
        .other          _Z19blockAndGlobalHistoPjS_iS_ijj,@"STO_CUDA_ENTRY STV_DEFAULT"
_Z19blockAndGlobalHistoPjS_iS_ijj:
.text._Z19blockAndGlobalHistoPjS_iS_ijj:
[----:B------:R-:W-:Y:S08]  /*0000*/  LDC R1, c[0x0][0x37c] ;  /* 0x0000df00ff017b82 */ /* 0x000ff00000000800 */
[----:B------:R-:W0:Y:S01]  /*0010*/  LDC R3, c[0x0][0x390] ;  /* 0x0000e400ff037b82 */ /* 0x000e220000000800 */
[----:B------:R-:W1:Y:S01]  /*0020*/  LDCU UR4, c[0x0][0x3a8] ;  /* 0x00007500ff0477ac */ /* 0x000e620008000800 */
[----:B------:R-:W2:Y:S01]  /*0030*/  S2R R0, SR_TID.X ;  /* 0x0000000000007919 */ /* 0x000ea20000002100 */
[----:B------:R-:W-:Y:S01]  /*0040*/  BSSY.RECONVERGENT B0, `(.L_x_252) ;  /* 0x00000b7000007945 */ /* 0x000fe20003800200 */
[----:B------:R-:W1:Y:S04]  /*0050*/  LDCU UR10, c[0x0][0x3a4] ;  /* 0x00007480ff0a77ac */ /* 0x000e680008000800 */
[----:B------:R-:W3:Y:S01]  /*0060*/  S2UR UR6, SR_CgaCtaId ;  /* 0x00000000000679c3 */ /* 0x000ee20000008800 */
[----:B------:R-:W4:Y:S01]  /*0070*/  LDCU UR11, c[0x0][0x3a0] ;  /* 0x00007400ff0b77ac */ /* 0x000f220008000800 */
[----:B------:R-:W-:Y:S01]  /*0080*/  UMOV UR5, 0x400 ;  /* 0x0000040000057882 */ /* 0x000fe20000000000 */
[----:B------:R-:W0:Y:S05]  /*0090*/  LDCU.64 UR8, c[0x0][0x358] ;  /* 0x00006b00ff0877ac */ /* 0x000e2a0008000a00 */
[----:B------:R-:W5:Y:S01]  /*00a0*/  S2UR UR7, SR_CTAID.X ;  /* 0x00000000000779c3 */ /* 0x000f620000002500 */
[----:B-1----:R-:W-:Y:S01]  /*00b0*/  UIADD3 UR4, UPT, UPT, UR4, -UR10, URZ ;  /* 0x8000000a04047290 */ /* 0x002fe2000fffe0ff */
[----:B0-----:R-:W0:Y:S01]  /*00c0*/  I2F.U32.RP R2, R3 ;  /* 0x0000000300027306 */ /* 0x001e220000209000 */
[----:B------:R-:W-:Y:S01]  /*00d0*/  ISETP.NE.U32.AND P3, PT, R3, RZ, PT ;  /* 0x000000ff0300720c */ /* 0x000fe20003f65070 */
[----:B---3--:R-:W-:Y:S01]  /*00e0*/  ULEA UR5, UR6, UR5, 0x18 ;  /* 0x0000000506057291 */ /* 0x008fe2000f8ec0ff */
[----:B--2---:R-:W-:-:S05]  /*00f0*/  ISETP.GE.U32.AND P0, PT, R0, R3, PT ;  /* 0x000000030000720c */ /* 0x004fca0003f06070 */
[----:B0-----:R-:W0:Y:S02]  /*0100*/  MUFU.RCP R2, R2 ;  /* 0x0000000200027308 */ /* 0x001e240000001000 */
[----:B0-----:R-:W-:Y:S01]  /*0110*/  VIADD R4, R2, 0xffffffe ;  /* 0x0ffffffe02047836 */ /* 0x001fe20000000000 */
[----:B------:R-:W-:-:S05]  /*0120*/  LEA R2, R0, UR5, 0x2 ;  /* 0x0000000500027c11 */ /* 0x000fca000f8e10ff */
[----:B------:R0:W1:Y:S01]  /*0130*/  F2I.FTZ.U32.TRUNC.NTZ R5, R4 ;  /* 0x0000000400057305 */ /* 0x000062000021f000 */
[----:B------:R2:W-:Y:S01]  /*0140*/  @!P0 STS [R2], RZ ;  /* 0x000000ff02008388 */ /* 0x0005e20000000800 */
[----:B0-----:R-:W-:Y:S02]  /*0150*/  IMAD.MOV.U32 R4, RZ, RZ, RZ ;  /* 0x000000ffff047224 */ /* 0x001fe400078e00ff */
[----:B-1----:R-:W-:-:S04]  /*0160*/  IMAD.MOV R6, RZ, RZ, -R5 ;  /* 0x000000ffff067224 */ /* 0x002fc800078e0a05 */
[----:B------:R-:W-:-:S04]  /*0170*/  IMAD R7, R6, R3, RZ ;  /* 0x0000000306077224 */ /* 0x000fc800078e02ff */
[----:B------:R-:W-:Y:S02]  /*0180*/  IMAD.HI.U32 R5, R5, R7, R4 ;  /* 0x0000000705057227 */ /* 0x000fe400078e0004 */
[----:B------:R-:W5:Y:S01]  /*0190*/  LDC R7, c[0x0][0x360] ;  /* 0x0000d800ff077b82 */ /* 0x000f620000000800 */
[----:B------:R-:W0:Y:S03]  /*01a0*/  LDCU UR6, c[0x0][0x370] ;  /* 0x00006e00ff0677ac */ /* 0x000e260008000800 */
[----:B------:R-:W-:-:S05]  /*01b0*/  IMAD.HI.U32 R5, R5, UR4, RZ ;  /* 0x0000000405057c27 */ /* 0x000fca000f8e00ff */
[----:B------:R-:W-:-:S05]  /*01c0*/  IADD3 R4, PT, PT, -R5, RZ, RZ ;  /* 0x000000ff05047210 */ /* 0x000fca0007ffe1ff */
[----:B------:R-:W-:Y:S01]  /*01d0*/  IMAD R4, R3, R4, UR4 ;  /* 0x0000000403047e24 */ /* 0x000fe2000f8e0204 */
[----:B------:R-:W-:Y:S04]  /*01e0*/  BAR.SYNC.DEFER_BLOCKING 0x0 ;  /* 0x0000000000007b1d */ /* 0x000fe80000010000 */
[----:B------:R-:W-:Y:S01]  /*01f0*/  ISETP.GE.U32.AND P1, PT, R4, R3, PT ;  /* 0x000000030400720c */ /* 0x000fe20003f26070 */
[C---:B-----5:R-:W-:Y:S02]  /*0200*/  IMAD R9, R7.reuse, UR7, R0 ;  /* 0x0000000707097c24 */ /* 0x060fe4000f8e0200 */
[----:B0-----:R-:W-:-:S10]  /*0210*/  IMAD R6, R7, UR6, RZ ;  /* 0x0000000607067c24 */ /* 0x001fd4000f8e02ff */
[----:B------:R-:W-:Y:S02]  /*0220*/  @P1 IMAD.IADD R4, R4, 0x1, -R3 ;  /* 0x0000000104041824 */ /* 0x000fe400078e0a03 */
[----:B------:R-:W-:Y:S01]  /*0230*/  @P1 VIADD R5, R5, 0x1 ;  /* 0x0000000105051836 */ /* 0x000fe20000000000 */
[----:B------:R-:W-:Y:S02]  /*0240*/  ISETP.LE.U32.AND P1, PT, R3, UR4, PT ;  /* 0x0000000403007c0c */ /* 0x000fe4000bf23070 */
[----:B------:R-:W-:-:S13]  /*0250*/  ISETP.GE.U32.AND P2, PT, R4, R3, PT ;  /* 0x000000030400720c */ /* 0x000fda0003f46070 */
[----:B------:R-:W-:Y:S01]  /*0260*/  @P2 VIADD R5, R5, 0x1 ;  /* 0x0000000105052836 */ /* 0x000fe20000000000 */
[----:B----4-:R-:W-:Y:S02]  /*0270*/  ISETP.GE.AND P2, PT, R9, UR11, PT ;  /* 0x0000000b09007c0c */ /* 0x010fe4000bf46270 */
[----:B------:R-:W-:-:S04]  /*0280*/  @!P3 LOP3.LUT R5, RZ, R3, RZ, 0x33, !PT ;  /* 0x00000003ff05b212 */ /* 0x000fc800078e33ff */
[----:B------:R-:W-:-:S07]  /*0290*/  SEL R7, R5, 0x1, P1 ;  /* 0x0000000105077807 */ /* 0x000fce0000800000 */
[----:B--2---:R-:W-:Y:S05]  /*02a0*/  @P2 BRA `(.L_x_253) ;  /* 0x0000000800402947 */ /* 0x004fea0003800000 */
[----:B------:R-:W0:Y:S01]  /*02b0*/  I2F.U32.RP R12, R6 ;  /* 0x00000006000c7306 */ /* 0x000e220000209000 */
[C---:B------:R-:W-:Y:S01]  /*02c0*/  IMAD.IADD R8, R6.reuse, 0x1, R9 ;  /* 0x0000000106087824 */ /* 0x040fe200078e0209 */
[----:B------:R-:W-:Y:S01]  /*02d0*/  ISETP.NE.U32.AND P3, PT, R6, RZ, PT ;  /* 0x000000ff0600720c */ /* 0x000fe20003f65070 */
[----:B------:R-:W-:Y:S01]  /*02e0*/  IMAD.MOV R13, RZ, RZ, -R6 ;  /* 0x000000ffff0d7224 */ /* 0x000fe200078e0a06 */
[----:B------:R-:W-:Y:S02]  /*02f0*/  BSSY.RECONVERGENT B1, `(.L_x_254) ;  /* 0x000003c000017945 */ /* 0x000fe40003800200 */
[C---:B------:R-:W-:Y:S02]  /*0300*/  ISETP.GE.AND P1, PT, R8.reuse, UR11, PT ;  /* 0x0000000b08007c0c */ /* 0x040fe4000bf26270 */
[----:B------:R-:W-:Y:S02]  /*0310*/  VIMNMX R11, PT, PT, R8, UR11, !PT ;  /* 0x0000000b080b7c48 */ /* 0x000fe4000ffe0100 */
[----:B------:R-:W-:-:S04]  /*0320*/  SEL R10, RZ, 0x1, P1 ;  /* 0x00000001ff0a7807 */ /* 0x000fc80000800000 */
[----:B------:R-:W-:Y:S01]  /*0330*/  IADD3 R11, PT, PT, R11, -R8, -R10 ;  /* 0x800000080b0b7210 */ /* 0x000fe20007ffe80a */
[----:B0-----:R-:W0:Y:S01]  /*0340*/  MUFU.RCP R12, R12 ;  /* 0x0000000c000c7308 */ /* 0x001e220000001000 */
[----:B------:R-:W-:Y:S01]  /*0350*/  VIADD R8, R3, 0xffffffff ;  /* 0xffffffff03087836 */ /* 0x000fe20000000000 */
[----:B0-----:R-:W-:-:S06]  /*0360*/  IADD3 R4, PT, PT, R12, 0xffffffe, RZ ;  /* 0x0ffffffe0c047810 */ /* 0x001fcc0007ffe0ff */
[----:B------:R0:W1:Y:S02]  /*0370*/  F2I.FTZ.U32.TRUNC.NTZ R5, R4 ;  /* 0x0000000400057305 */ /* 0x000064000021f000 */
[----:B0-----:R-:W-:Y:S02]  /*0380*/  IMAD.MOV.U32 R4, RZ, RZ, RZ ;  /* 0x000000ffff047224 */ /* 0x001fe400078e00ff */
[----:B-1----:R-:W-:-:S04]  /*0390*/  IMAD R13, R13, R5, RZ ;  /* 0x000000050d0d7224 */ /* 0x002fc800078e02ff */
[----:B------:R-:W-:-:S06]  /*03a0*/  IMAD.HI.U32 R12, R5, R13, R4 ;  /* 0x0000000d050c7227 */ /* 0x000fcc00078e0004 */
[----:B------:R-:W-:-:S05]  /*03b0*/  IMAD.HI.U32 R5, R12, R11, RZ ;  /* 0x0000000b0c057227 */ /* 0x000fca00078e00ff */
[----:B------:R-:W-:-:S05]  /*03c0*/  IADD3 R4, PT, PT, -R5, RZ, RZ ;  /* 0x000000ff05047210 */ /* 0x000fca0007ffe1ff */
[----:B------:R-:W-:-:S05]  /*03d0*/  IMAD R11, R6, R4, R11 ;  /* 0x00000004060b7224 */ /* 0x000fca00078e020b */
[----:B------:R-:W-:-:S13]  /*03e0*/  ISETP.GE.U32.AND P1, PT, R11, R6, PT ;  /* 0x000000060b00720c */ /* 0x000fda0003f26070 */
[----:B------:R-:W-:Y:S02]  /*03f0*/  @P1 IMAD.IADD R11, R11, 0x1, -R6 ;  /* 0x000000010b0b1824 */ /* 0x000fe400078e0a06 */
[----:B------:R-:W-:-:S03]  /*0400*/  @P1 VIADD R5, R5, 0x1 ;  /* 0x0000000105051836 */ /* 0x000fc60000000000 */
[----:B------:R-:W-:-:S13]  /*0410*/  ISETP.GE.U32.AND P2, PT, R11, R6, PT ;  /* 0x000000060b00720c */ /* 0x000fda0003f46070 */
[----:B------:R-:W-:Y:S01]  /*0420*/  @P2 VIADD R5, R5, 0x1 ;  /* 0x0000000105052836 */ /* 0x000fe20000000000 */
[----:B------:R-:W-:-:S04]  /*0430*/  @!P3 LOP3.LUT R5, RZ, R6, RZ, 0x33, !PT ;  /* 0x00000006ff05b212 */ /* 0x000fc800078e33ff */
[----:B------:R-:W-:-:S04]  /*0440*/  IADD3 R10, PT, PT, R10, R5, RZ ;  /* 0x000000050a0a7210 */ /* 0x000fc80007ffe0ff */
[C---:B------:R-:W-:Y:S02]  /*0450*/  LOP3.LUT R4, R10.reuse, 0x3, RZ, 0xc0, !PT ;  /* 0x000000030a047812 */ /* 0x040fe400078ec0ff */
[----:B------:R-:W-:Y:S02]  /*0460*/  ISETP.GE.U32.AND P1, PT, R10, 0x3, PT ;  /* 0x000000030a00780c */ /* 0x000fe40003f26070 */
[----:B------:R-:W-:-:S13]  /*0470*/  ISETP.NE.AND P2, PT, R4, 0x3, PT ;  /* 0x000000030400780c */ /* 0x000fda0003f45270 */
[----:B------:R-:W-:Y:S05]  /*0480*/  @!P2 BRA `(.L_x_255) ;  /* 0x000000000088a947 */ /* 0x000fea0003800000 */
[----:B------:R-:W0:Y:S01]  /*0490*/  I2F.U32.RP R13, R7 ;  /* 0x00000007000d7306 */ /* 0x000e220000209000 */
[----:B------:R-:W1:Y:S01]  /*04a0*/  LDC.64 R4, c[0x0][0x398] ;  /* 0x0000e600ff047b82 */ /* 0x000e620000000a00 */
[----:B------:R-:W-:Y:S01]  /*04b0*/  IADD3 R10, PT, PT, R10, 0x1, RZ ;  /* 0x000000010a0a7810 */ /* 0x000fe20007ffe0ff */
[----:B------:R-:W-:Y:S01]  /*04c0*/  IMAD.MOV R15, RZ, RZ, -R7 ;  /* 0x000000ffff0f7224 */ /* 0x000fe200078e0a07 */
[----:B------:R-:W-:Y:S02]  /*04d0*/  ISETP.NE.U32.AND P4, PT, R7, RZ, PT ;  /* 0x000000ff0700720c */ /* 0x000fe40003f85070 */
[----:B------:R-:W-:Y:S01]  /*04e0*/  LOP3.LUT R12, R10, 0x3, RZ, 0xc0, !PT ;  /* 0x000000030a0c7812 */ /* 0x000fe200078ec0ff */
[----:B------:R-:W-:Y:S01]  /*04f0*/  IMAD.MOV.U32 R10, RZ, RZ, RZ ;  /* 0x000000ffff0a7224 */ /* 0x000fe200078e00ff */
[----:B------:R-:W-:-:S03]  /*0500*/  LOP3.LUT R16, RZ, R7, RZ, 0x33, !PT ;  /* 0x00000007ff107212 */ /* 0x000fc600078e33ff */
[----:B------:R-:W-:Y:S01]  /*0510*/  IMAD.MOV R12, RZ, RZ, -R12 ;  /* 0x000000ffff0c7224 */ /* 0x000fe200078e0a0c */
[----:B0-----:R-:W0:Y:S02]  /*0520*/  MUFU.RCP R13, R13 ;  /* 0x0000000d000d7308 */ /* 0x001e240000001000 */
[----:B0-----:R-:W-:-:S06]  /*0530*/  VIADD R11, R13, 0xffffffe ;  /* 0x0ffffffe0d0b7836 */ /* 0x001fcc0000000000 */
[----:B------:R-:W0:Y:S02]  /*0540*/  F2I.FTZ.U32.TRUNC.NTZ R11, R11 ;  /* 0x0000000b000b7305 */ /* 0x000e24000021f000 */
[----:B0-----:R-:W-:-:S04]  /*0550*/  IMAD R15, R15, R11, RZ ;  /* 0x0000000b0f0f7224 */ /* 0x001fc800078e02ff */
[----:B-1----:R-:W-:-:S07]  /*0560*/  IMAD.HI.U32 R13, R11, R15, R10 ;  /* 0x0000000f0b0d7227 */ /* 0x002fce00078e000a */
.L_x_256:
[----:B------:R-:W-:-:S06]  /*0570*/  IMAD.WIDE R10, R9, 0x4, R4 ;  /* 0x00000004090a7825 */ /* 0x000fcc00078e0204 */
[----:B------:R-:W2:Y:S01]  /*0580*/  LDG.E R10, desc[UR8][R10.64] ;  /* 0x000000080a0a7981 */ /* 0x000ea2000c1e1900 */
[----:B------:R-:W-:Y:S01]  /*0590*/  IADD3 R12, PT, PT, R12, 0x1, RZ ;  /* 0x000000010c0c7810 */ /* 0x000fe20007ffe0ff */
[----:B------:R-:W-:Y:S02]  /*05a0*/  IMAD.IADD R9, R6, 0x1, R9 ;  /* 0x0000000106097824 */ /* 0x000fe400078e0209 */
[----:B--2---:R-:W-:-:S04]  /*05b0*/  VIADD R14, R10, -UR10 ;  /* 0x8000000a0a0e7c36 */ /* 0x004fc80008000000 */
[----:B0-----:R-:W-:-:S05]  /*05c0*/  IMAD.HI.U32 R15, R13, R14, RZ ;  /* 0x0000000e0d0f7227 */ /* 0x001fca00078e00ff */
[----:B------:R-:W-:-:S05]  /*05d0*/  IADD3 R17, PT, PT, -R15, RZ, RZ ;  /* 0x000000ff0f117210 */ /* 0x000fca0007ffe1ff */
[----:B------:R-:W-:-:S05]  /*05e0*/  IMAD R14, R7, R17, R14 ;  /* 0x00000011070e7224 */ /* 0x000fca00078e020e */
[----:B------:R-:W-:-:S13]  /*05f0*/  ISETP.GE.U32.AND P2, PT, R14, R7, PT ;  /* 0x000000070e00720c */ /* 0x000fda0003f46070 */
[----:B------:R-:W-:Y:S02]  /*0600*/  @P2 IMAD.IADD R14, R14, 0x1, -R7 ;  /* 0x000000010e0e2824 */ /* 0x000fe400078e0a07 */
[----:B------:R-:W-:-:S03]  /*0610*/  @P2 VIADD R15, R15, 0x1 ;  /* 0x000000010f0f2836 */ /* 0x000fc60000000000 */
[----:B------:R-:W-:-:S13]  /*0620*/  ISETP.GE.U32.AND P3, PT, R14, R7, PT ;  /* 0x000000070e00720c */ /* 0x000fda0003f66070 */
[----:B------:R-:W-:-:S05]  /*0630*/  @P3 VIADD R15, R15, 0x1 ;  /* 0x000000010f0f3836 */ /* 0x000fca0000000000 */
[----:B------:R-:W-:-:S04]  /*0640*/  SEL R15, R16, R15, !P4 ;  /* 0x0000000f100f7207 */ /* 0x000fc80006000000 */
[----:B------:R-:W-:-:S04]  /*0650*/  ISETP.GE.U32.AND P2, PT, R15, R3, PT ;  /* 0x000000030f00720c */ /* 0x000fc80003f46070 */
[----:B------:R-:W-:Y:S02]  /*0660*/  SEL R15, R15, R8, !P2 ;  /* 0x000000080f0f7207 */ /* 0x000fe40005000000 */
[----:B------:R-:W-:Y:S02]  /*0670*/  ISETP.NE.AND P2, PT, R12, RZ, PT ;  /* 0x000000ff0c00720c */ /* 0x000fe40003f45270 */
[----:B------:R-:W-:-:S05]  /*0680*/  LEA R15, R15, UR5, 0x2 ;  /* 0x000000050f0f7c11 */ /* 0x000fca000f8e10ff */
[----:B------:R0:W-:Y:S06]  /*0690*/  ATOMS.POPC.INC.32 RZ, [R15+URZ] ;  /* 0x000000000fff7f8c */ /* 0x0001ec000d8000ff */
[----:B------:R-:W-:Y:S05]  /*06a0*/  @P2 BRA `(.L_x_256) ;  /* 0xfffffffc00b02947 */ /* 0x000fea000383ffff */
.L_x_255:
[----:B------:R-:W-:Y:S05]  /*06b0*/  BSYNC.RECONVERGENT B1 ;  /* 0x0000000000017941 */ /* 0x000fea0003800200 */
.L_x_254:
[----:B------:R-:W-:Y:S05]  /*06c0*/  @!P1 BRA `(.L_x_253) ;  /* 0x0000000400389947 */ /* 0x000fea0003800000 */
[----:B------:R-:W1:Y:S01]  /*06d0*/  I2F.U32.RP R12, R7 ;  /* 0x00000007000c7306 */ /* 0x000e620000209000 */
[----:B------:R-:W2:Y:S01]  /*06e0*/  LDC.64 R4, c[0x0][0x398] ;  /* 0x0000e600ff047b82 */ /* 0x000ea20000000a00 */
[-C--:B------:R-:W-:Y:S02]  /*06f0*/  IADD3 R17, PT, PT, RZ, -R7.reuse, RZ ;  /* 0x80000007ff117210 */ /* 0x080fe40007ffe0ff */
[----:B------:R-:W-:Y:S02]  /*0700*/  ISETP.NE.U32.AND P1, PT, R7, RZ, PT ;  /* 0x000000ff0700720c */ /* 0x000fe40003f25070 */
[----:B------:R-:W-:Y:S02]  /*0710*/  LOP3.LUT R16, RZ, R7, RZ, 0x33, !PT ;  /* 0x00000007ff107212 */ /* 0x000fe400078e33ff */
[----:B-1----:R-:W1:Y:S02]  /*0720*/  MUFU.RCP R12, R12 ;  /* 0x0000000c000c7308 */ /* 0x002e640000001000 */
[----:B-1----:R-:W-:-:S06]  /*0730*/  VIADD R10, R12, 0xffffffe ;  /* 0x0ffffffe0c0a7836 */ /* 0x002fcc0000000000 */
[----:B------:R1:W3:Y:S02]  /*0740*/  F2I.FTZ.U32.TRUNC.NTZ R11, R10 ;  /* 0x0000000a000b7305 */ /* 0x0002e4000021f000 */
[----:B-1----:R-:W-:Y:S02]  /*0750*/  IMAD.MOV.U32 R10, RZ, RZ, RZ ;  /* 0x000000ffff0a7224 */ /* 0x002fe400078e00ff */
[----:B---3--:R-:W-:-:S04]  /*0760*/  IMAD R17, R17, R11, RZ ;  /* 0x0000000b11117224 */ /* 0x008fc800078e02ff */
[----:B--2---:R-:W-:-:S07]  /*0770*/  IMAD.HI.U32 R17, R11, R17, R10 ;  /* 0x000000110b117227 */ /* 0x004fce00078e000a */
.L_x_257:
[----:B-1----:R-:W-:-:S04]  /*0780*/  IMAD.WIDE R18, R9, 0x4, R4 ;  /* 0x0000000409127825 */ /* 0x002fc800078e0204 */
[C---:B------:R-:W-:Y:S02]  /*0790*/  IMAD.WIDE R10, R6.reuse, 0x4, R18 ;  /* 0x00000004060a7825 */ /* 0x040fe400078e0212 */
[----:B------:R-:W2:Y:S02]  /*07a0*/  LDG.E R18, desc[UR8][R18.64] ;  /* 0x0000000812127981 */ /* 0x000ea4000c1e1900 */
[C---:B------:R-:W-:Y:S02]  /*07b0*/  IMAD.WIDE R12, R6.reuse, 0x4, R10 ;  /* 0x00000004060c7825 */ /* 0x040fe400078e020a */
[----:B------:R-:W3:Y:S02]  /*07c0*/  LDG.E R10, desc[UR8][R10.64] ;  /* 0x000000080a0a7981 */ /* 0x000ee4000c1e1900 */
[C---:B0-----:R-:W-:Y:S02]  /*07d0*/  IMAD.WIDE R14, R6.reuse, 0x4, R12 ;  /* 0x00000004060e7825 */ /* 0x041fe400078e020c */
[----:B------:R-:W4:Y:S04]  /*07e0*/  LDG.E R12, desc[UR8][R12.64] ;  /* 0x000000080c0c7981 */ /* 0x000f28000c1e1900 */
[----:B------:R-:W5:Y:S01]  /*07f0*/  LDG.E R14, desc[UR8][R14.64] ;  /* 0x000000080e0e7981 */ /* 0x000f62000c1e1900 */
[----:B------:R-:W-:-:S02]  /*0800*/  IMAD R9, R6, 0x4, R9 ;  /* 0x0000000406097824 */ /* 0x000fc400078e0209 */
[----:B--2---:R-:W-:-:S04]  /*0810*/  VIADD R20, R18, -UR10 ;  /* 0x8000000a12147c36 */ /* 0x004fc80008000000 */
[----:B------:R-:W-:Y:S01]  /*0820*/  IMAD.HI.U32 R21, R17, R20, RZ ;  /* 0x0000001411157227 */ /* 0x000fe200078e00ff */
[----:B---3--:R-:W-:-:S03]  /*0830*/  IADD3 R22, PT, PT, R10, -UR10, RZ ;  /* 0x8000000a0a167c10 */ /* 0x008fc6000fffe0ff */
[----:B----4-:R-:W-:Y:S02]  /*0840*/  VIADD R24, R12, -UR10 ;  /* 0x8000000a0c187c36 */ /* 0x010fe40008000000 */
[----:B-----5:R-:W-:Y:S02]  /*0850*/  VIADD R26, R14, -UR10 ;  /* 0x8000000a0e1a7c36 */ /* 0x020fe40008000000 */
[----:B------:R-:W-:Y:S01]  /*0860*/  IMAD.HI.U32 R23, R17, R22, RZ ;  /* 0x0000001611177227 */ /* 0x000fe200078e00ff */
[----:B------:R-:W-:-:S03]  /*0870*/  IADD3 R18, PT, PT, -R21, RZ, RZ ;  /* 0x000000ff15127210 */ /* 0x000fc60007ffe1ff */
[----:B------:R-:W-:-:S04]  /*0880*/  IMAD.HI.U32 R19, R17, R24, RZ ;  /* 0x0000001811137227 */ /* 0x000fc800078e00ff */
[----:B------:R-:W-:-:S04]  /*0890*/  IMAD.HI.U32 R11, R17, R26, RZ ;  /* 0x0000001a110b7227 */ /* 0x000fc800078e00ff */
[----:B------:R-:W-:Y:S01]  /*08a0*/  IMAD.MOV R10, RZ, RZ, -R23 ;  /* 0x000000ffff0a7224 */ /* 0x000fe200078e0a17 */
[----:B------:R-:W-:Y:S01]  /*08b0*/  IADD3 R13, PT, PT, -R11, RZ, RZ ;  /* 0x000000ff0b0d7210 */ /* 0x000fe20007ffe1ff */
[----:B------:R-:W-:Y:S02]  /*08c0*/  IMAD.MOV R12, RZ, RZ, -R19 ;  /* 0x000000ffff0c7224 */ /* 0x000fe400078e0a13 */
[C---:B------:R-:W-:Y:S02]  /*08d0*/  IMAD R20, R7.reuse, R18, R20 ;  /* 0x0000001207147224 */ /* 0x040fe400078e0214 */
[C---:B------:R-:W-:Y:S02]  /*08e0*/  IMAD R22, R7.reuse, R10, R22 ;  /* 0x0000000a07167224 */ /* 0x040fe400078e0216 */
[C---:B------:R-:W-:Y:S01]  /*08f0*/  IMAD R24, R7.reuse, R12, R24 ;  /* 0x0000000c07187224 */ /* 0x040fe200078e0218 */
[----:B------:R-:W-:Y:S01]  /*0900*/  ISETP.GE.U32.AND P3, PT, R20, R7, PT ;  /* 0x000000071400720c */ /* 0x000fe20003f66070 */
[----:B------:R-:W-:Y:S01]  /*0910*/  IMAD R26, R7, R13, R26 ;  /* 0x0000000d071a7224 */ /* 0x000fe200078e021a */
[----:B------:R-:W-:-:S02]  /*0920*/  ISETP.GE.U32.AND P6, PT, R22, R7, PT ;  /* 0x000000071600720c */ /* 0x000fc40003fc6070 */
[-C--:B------:R-:W-:Y:S02]  /*0930*/  ISETP.GE.U32.AND P5, PT, R24, R7.reuse, PT ;  /* 0x000000071800720c */ /* 0x080fe40003fa6070 */
[----:B------:R-:W-:-:S07]  /*0940*/  ISETP.GE.U32.AND P2, PT, R26, R7, PT ;  /* 0x000000071a00720c */ /* 0x000fce0003f46070 */
[--C-:B------:R-:W-:Y:S02]  /*0950*/  @P3 IMAD.IADD R20, R20, 0x1, -R7.reuse ;  /* 0x0000000114143824 */ /* 0x100fe400078e0a07 */
[--C-:B------:R-:W-:Y:S02]  /*0960*/  @P6 IMAD.IADD R22, R22, 0x1, -R7.reuse ;  /* 0x0000000116166824 */ /* 0x100fe400078e0a07 */
[--C-:B------:R-:W-:Y:S01]  /*0970*/  @P5 IMAD.IADD R24, R24, 0x1, -R7.reuse ;  /* 0x0000000118185824 */ /* 0x100fe200078e0a07 */
[-C--:B------:R-:W-:Y:S01]  /*0980*/  ISETP.GE.U32.AND P4, PT, R20, R7.reuse, PT ;  /* 0x000000071400720c */ /* 0x080fe20003f86070 */
[----:B------:R-:W-:Y:S01]  /*0990*/  @P2 IMAD.IADD R26, R26, 0x1, -R7 ;  /* 0x000000011a1a2824 */ /* 0x000fe200078e0a07 */
[----:B------:R-:W-:Y:S02]  /*09a0*/  @P3 IADD3 R21, PT, PT, R21, 0x1, RZ ;  /* 0x0000000115153810 */ /* 0x000fe40007ffe0ff */
[-C--:B------:R-:W-:Y:S02]  /*09b0*/  ISETP.GE.U32.AND P3, PT, R22, R7.reuse, PT ;  /* 0x000000071600720c */ /* 0x080fe40003f66070 */
[----:B------:R-:W-:Y:S01]  /*09c0*/  @P6 IADD3 R23, PT, PT, R23, 0x1, RZ ;  /* 0x0000000117176810 */ /* 0x000fe20007ffe0ff */
[----:B------:R-:W-:Y:S01]  /*09d0*/  @P5 VIADD R19, R19, 0x1 ;  /* 0x0000000113135836 */ /* 0x000fe20000000000 */
[----:B------:R-:W-:-:S02]  /*09e0*/  ISETP.GE.U32.AND P6, PT, R24, R7, PT ;  /* 0x000000071800720c */ /* 0x000fc40003fc6070 */
[----:B------:R-:W-:Y:S01]  /*09f0*/  ISETP.GE.U32.AND P5, PT, R26, R7, PT ;  /* 0x000000071a00720c */ /* 0x000fe20003fa6070 */
[----:B------:R-:W-:Y:S02]  /*0a00*/  @P2 VIADD R11, R11, 0x1 ;  /* 0x000000010b0b2836 */ /* 0x000fe40000000000 */
[----:B------:R-:W-:-:S04]  /*0a10*/  @P4 IADD3 R21, PT, PT, R21, 0x1, RZ ;  /* 0x0000000115154810 */ /* 0x000fc80007ffe0ff */
[----:B------:R-:W-:Y:S01]  /*0a20*/  @P3 VIADD R23, R23, 0x1 ;  /* 0x0000000117173836 */ /* 0x000fe20000000000 */
[----:B------:R-:W-:-:S03]  /*0a30*/  SEL R21, R16, R21, !P1 ;  /* 0x0000001510157207 */ /* 0x000fc60004800000 */
[----:B------:R-:W-:Y:S02]  /*0a40*/  @P6 VIADD R19, R19, 0x1 ;  /* 0x0000000113136836 */ /* 0x000fe40000000000 */
[----:B------:R-:W-:Y:S02]  /*0a50*/  @P5 IADD3 R11, PT, PT, R11, 0x1, RZ ;  /* 0x000000010b0b5810 */ /* 0x000fe40007ffe0ff */
[C---:B------:R-:W-:Y:S02]  /*0a60*/  SEL R23, R16.reuse, R23, !P1 ;  /* 0x0000001710177207 */ /* 0x040fe40004800000 */
[C---:B------:R-:W-:Y:S02]  /*0a70*/  SEL R19, R16.reuse, R19, !P1 ;  /* 0x0000001310137207 */ /* 0x040fe40004800000 */
[----:B------:R-:W-:Y:S02]  /*0a80*/  SEL R11, R16, R11, !P1 ;  /* 0x0000000b100b7207 */ /* 0x000fe40004800000 */
[----:B------:R-:W-:-:S02]  /*0a90*/  ISETP.GE.U32.AND P2, PT, R21, R3, PT ;  /* 0x000000031500720c */ /* 0x000fc40003f46070 */
[-C--:B------:R-:W-:Y:S02]  /*0aa0*/  ISETP.GE.U32.AND P3, PT, R23, R3.reuse, PT ;  /* 0x000000031700720c */ /* 0x080fe40003f66070 */
[-C--:B------:R-:W-:Y:S02]  /*0ab0*/  ISETP.GE.U32.AND P4, PT, R19, R3.reuse, PT ;  /* 0x000000031300720c */ /* 0x080fe40003f86070 */
[----:B------:R-:W-:Y:S02]  /*0ac0*/  ISETP.GE.U32.AND P5, PT, R11, R3, PT ;  /* 0x000000030b00720c */ /* 0x000fe40003fa6070 */
[-C--:B------:R-:W-:Y:S02]  /*0ad0*/  SEL R21, R21, R8.reuse, !P2 ;  /* 0x0000000815157207 */ /* 0x080fe40005000000 */
[----:B------:R-:W-:Y:S02]  /*0ae0*/  ISETP.GE.AND P2, PT, R9, UR11, PT ;  /* 0x0000000b09007c0c */ /* 0x000fe4000bf46270 */
[----:B------:R-:W-:-:S02]  /*0af0*/  SEL R23, R23, R8, !P3 ;  /* 0x0000000817177207 */ /* 0x000fc40005800000 */
[-C--:B------:R-:W-:Y:S02]  /*0b00*/  SEL R19, R19, R8.reuse, !P4 ;  /* 0x0000000813137207 */ /* 0x080fe40006000000 */
[----:B------:R-:W-:Y:S02]  /*0b10*/  SEL R11, R11, R8, !P5 ;  /* 0x000000080b0b7207 */ /* 0x000fe40006800000 */
[----:B------:R-:W-:Y:S02]  /*0b20*/  LEA R21, R21, UR5, 0x2 ;  /* 0x0000000515157c11 */ /* 0x000fe4000f8e10ff */
[----:B------:R-:W-:Y:S02]  /*0b30*/  LEA R23, R23, UR5, 0x2 ;  /* 0x0000000517177c11 */ /* 0x000fe4000f8e10ff */
[----:B------:R-:W-:Y:S01]  /*0b40*/  LEA R19, R19, UR5, 0x2 ;  /* 0x0000000513137c11 */ /* 0x000fe2000f8e10ff */
[----:B------:R1:W-:Y:S01]  /*0b50*/  ATOMS.POPC.INC.32 RZ, [R21+URZ] ;  /* 0x0000000015ff7f8c */ /* 0x0003e2000d8000ff */
[----:B------:R-:W-:-:S03]  /*0b60*/  LEA R11, R11, UR5, 0x2 ;  /* 0x000000050b0b7c11 */ /* 0x000fc6000f8e10ff */
[----:B------:R1:W-:Y:S04]  /*0b70*/  ATOMS.POPC.INC.32 RZ, [R23+URZ] ;  /* 0x0000000017ff7f8c */ /* 0x0003e8000d8000ff */
[----:B------:R1:W-:Y:S04]  /*0b80*/  ATOMS.POPC.INC.32 RZ, [R19+URZ] ;  /* 0x0000000013ff7f8c */ /* 0x0003e8000d8000ff */
[----:B------:R1:W-:Y:S01]  /*0b90*/  ATOMS.POPC.INC.32 RZ, [R11+URZ] ;  /* 0x000000000bff7f8c */ /* 0x0003e2000d8000ff */
[----:B------:R-:W-:Y:S05]  /*0ba0*/  @!P2 BRA `(.L_x_257) ;  /* 0xfffffff800f4a947 */ /* 0x000fea000383ffff */
.L_x_253:
[----:B------:R-:W-:Y:S05]  /*0bb0*/  BSYNC.RECONVERGENT B0 ;  /* 0x0000000000007941 */ /* 0x000fea0003800200 */
.L_x_252:
[----:B------:R-:W-:Y:S06]  /*0bc0*/  BAR.SYNC.DEFER_BLOCKING 0x0 ;  /* 0x0000000000007b1d */ /* 0x000fec0000010000 */
[----:B------:R-:W-:Y:S05]  /*0bd0*/  @P0 EXIT ;  /* 0x000000000000094d */ /* 0x000fea0003800000 */
[----:B------:R-:W2:Y:S01]  /*0be0*/  LDS R9, [R2] ;  /* 0x0000000002097984 */ /* 0x000ea20000000800 */
[----:B------:R-:W3:Y:S01]  /*0bf0*/  LDC.64 R4, c[0x0][0x380] ;  /* 0x0000e000ff047b82 */ /* 0x000ee20000000a00 */
[----:B------:R-:W-:-:S07]  /*0c00*/  IMAD R3, R3, UR7, R0 ;  /* 0x0000000703037c24 */ /* 0x000fce000f8e0200 */
[----:B------:R-:W4:Y:S01]  /*0c10*/  LDC.64 R6, c[0x0][0x388] ;  /* 0x0000e200ff067b82 */ /* 0x000f220000000a00 */
[----:B---3--:R-:W-:-:S04]  /*0c20*/  IMAD.WIDE.U32 R4, R3, 0x4, R4 ;  /* 0x0000000403047825 */ /* 0x008fc800078e0004 */
[----:B----4-:R-:W-:Y:S01]  /*0c30*/  IMAD.WIDE.U32 R6, R0, 0x4, R6 ;  /* 0x0000000400067825 */ /* 0x010fe200078e0006 */
[----:B--2---:R-:W-:Y:S04]  /*0c40*/  STG.E desc[UR8][R4.64], R9 ;  /* 0x0000000904007986 */ /* 0x004fe8000c101908 */
[----:B------:R-:W-:Y:S01]  /*0c50*/  REDG.E.ADD.STRONG.GPU desc[UR8][R6.64], R9 ;  /* 0x000000090600798e */ /* 0x000fe2000c12e108 */
[----:B------:R-:W-:Y:S05]  /*0c60*/  EXIT ;  /* 0x000000000000794d */ /* 0x000fea0003800000 */
.L_x_258:
        /* <DEDUP_REMOVED lines=9> */
.L_x_268:


//--------------------- .nv.shared._ZN3cub18CUB_300001_SM_10006detail10radix_sort29DeviceRadixSortOnesweepKernelINS1_5radix10policy_hubIjNS0_8NullTypeEyE10Policy1000ELNS0_9SortOrderE0EjS6_yiiNS1_21identity_decomposer_tEEEvPT5_SC_PT3_PKSD_PT1_PKSH_PT2_PKSL_T4_iiT6_ --------------------------
	.section	.nv.shared._ZN3cub18CUB_300001_SM_10006detail10radix_sort29DeviceRadixSortOnesweepKernelINS1_5radix10policy_hubIjNS0_8NullTypeEyE10Policy1000ELNS0_9SortOrderE0EjS6_yiiNS1_21identity_decomposer_tEEEvPT5_SC_PT3_PKSD_PT1_PKSH_PT2_PKSL_T4_iiT6_,"aw",@nobits
	.sectionflags	@""
	.align	16
.nv.shared._ZN3cub18CUB_300001_SM_10006detail10radix_sort29DeviceRadixSortOnesweepKernelINS1_5radix10policy_hubIjNS0_8NullTypeEyE10Policy1000ELNS0_9SortOrderE0EjS6_yiiNS1_21identity_decomposer_tEEEvPT5_SC_PT3_PKSD_PT1_PKSH_PT2_PKSL_T4_iiT6_:
	.zero		32256


//--------------------- .nv.shared.reserved.0     --------------------------
	.section	.nv.shared.reserved.0,"aw",@nobits
	.weak		__nv_reservedSMEM_offset_0_alias
	.size		__nv_reservedSMEM_offset_0_alias, 0, 64
	.other		__nv_reservedSMEM_offset_0_alias,@"STO_CUDA_RESERVED_SHARED STV_DEFAULT"
__nv_reservedSMEM_offset_0_alias:
	.zero		0
	.zero		64


//--------------------- .nv.global                --------------------------
	.section	.nv.global,"aw",@nobits
.nv.global:
	.type		_ZN34_INTERNAL_3a8e9e26_4_k_cu_528fb9646thrust24THRUST_300001_SM_1000_NS12placeholders2_8E,@object
	.size		_ZN34_INTERNAL_3a8e9e26_4_k_cu_528fb9646thrust24THRUST_300001_SM_1000_NS12placeholders2_8E,(_ZN34_INTERNAL_3a8e9e26_4_k_cu_528fb9644cuda3std3__436_GLOBAL__N__3a8e9e26_4_k_cu_528fb9646ignoreE - _ZN34_INTERNAL_3a8e9e26_4_k_cu_528fb9646thrust24THRUST_300001_SM_1000_NS12placeholders2_8E)
_ZN34_INTERNAL_3a8e9e26_4_k_cu_528fb9646thrust24THRUST_300001_SM_1000_NS12placeholders2_8E:
	.zero		1
	.type		_ZN34_INTERNAL_3a8e9e26_4_k_cu_528fb9644cuda3std3__436_GLOBAL__N__3a8e9e26_4_k_cu_528fb9646ignoreE,@object
	.size		_ZN34_INTERNAL_3a8e9e26_4_k_cu_528fb9644cuda3std3__436_GLOBAL__N__3a8e9e26_4_k_cu_528fb9646ignoreE,(_ZN34_INTERNAL_3a8e9e26_4_k_cu_528fb9644cuda3std6ranges3__45__cpo4dataE - _ZN34_INTERNAL_3a8e9e26_4_k_cu_528fb9644cuda3std3__436_GLOBAL__N__3a8e9e26_4_k_cu_528fb9646ignoreE)
_ZN34_INTERNAL_3a8e9e26_4_k_cu_528fb9644cuda3std3__436_GLOBAL__N__3a8e9e26_4_k_cu_528fb9646ignoreE:
	.zero		1
	.type		_ZN34_INTERNAL_3a8e9e26_4_k_cu_528fb9644cuda3std6ranges3__45__cpo4dataE,@object
	.size		_ZN34_INTERNAL_3a8e9e26_4_k_cu_528fb9644cuda3std6ranges3__45__cpo4dataE,(_ZN34_INTERNAL_3a8e9e26_4_k_cu_528fb9646thrust24THRUST_300001_SM_1000_NS6system3cpp3parE - _ZN34_INTERNAL_3a8e9e26_4_k_cu_528fb9644cuda3std6ranges3__45__cpo4dataE)
_ZN34_INTERNAL_3a8e9e26_4_k_cu_528fb9644cuda3std6ranges3__45__cpo4dataE:
	.zero		1
	.type		_ZN34_INTERNAL_3a8e9e26_4_k_cu_528fb9646thrust24THRUST_300001_SM_1000_NS6system3cpp3parE,@object
	.size		_ZN34_INTERNAL_3a8e9e26_4_k_cu_528fb9646thrust24THRUST_300001_SM_1000_NS6system3cpp3parE,(_ZN34_INTERNAL_3a8e9e26_4_k_cu_528fb9644cuda3std3__45__cpo5beginE - _ZN34_INTERNAL_3a8e9e26_4_k_cu_528fb9646thrust24THRUST_300001_SM_1000_NS6system3cpp3parE)
_ZN34_INTERNAL_3a8e9e26_4_k_cu_528fb9646thrust24THRUST_300001_SM_1000_NS6system3cpp3parE:
	.zero		1
	.type		_ZN34_INTERNAL_3a8e9e26_4_k_cu_528fb9644cuda3std3__45__cpo5beginE,@object
	.size		_ZN34_INTERNAL_3a8e9e26_4_k_cu_528fb9644cuda3std3__45__cpo5beginE,(_ZN34_INTERNAL_3a8e9e26_4_k_cu_528fb9644cuda3std6ranges3__45__cpo5beginE - _ZN34_INTERNAL_3a8e9e26_4_k_cu_528fb9644cuda3std3__45__cpo5beginE)
_ZN34_INTERNAL_3a8e9e26_4_k_cu_528fb9644cuda3std3__45__cpo5beginE:
	.zero		1
	.type		_ZN34_INTERNAL_3a8e9e26_4_k_cu_528fb9644cuda3std6ranges3__45__cpo5beginE,@object
	.size		_ZN34_INTERNAL_3a8e9e26_4_k_cu_528fb9644cuda3std6ranges3__45__cpo5beginE,(_ZN34_INTERNAL_3a8e9e26_4_k_cu_528fb9646thrust24THRUST_300001_SM_1000_NS6deviceE - _ZN34_INTERNAL_3a8e9e26_4_k_cu_528fb9644cuda3std6ranges3__45__cpo5beginE)
_ZN34_INTERNAL_3a8e9e26_4_k_cu_528fb9644cuda3std6ranges3__45__cpo5beginE:
	.zero		1
	.type		_ZN34_INTERNAL_3a8e9e26_4_k_cu_528fb9646thrust24THRUST_300001_SM_1000_NS6deviceE,@object
	.size		_ZN34_INTERNAL_3a8e9e26_4_k_cu_528fb9646thrust24THRUST_300001_SM_1000_NS6deviceE,(_ZN34_INTERNAL_3a8e9e26_4_k_cu_528fb9644cuda3std3__47nulloptE - _ZN34_INTERNAL_3a8e9e26_4_k_cu_528fb9646thrust24THRUST_300001_SM_1000_NS6deviceE)
_ZN34_INTERNAL_3a8e9e26_4_k_cu_528fb9646thrust24THRUST_300001_SM_1000_NS6deviceE:
	.zero		1
	.type		_ZN34_INTERNAL_3a8e9e26_4_k_cu_528fb9644cuda3std3__47nulloptE,@object
	.size		_ZN34_INTERNAL_3a8e9e26_4_k_cu_528fb9644cuda3std3__47nulloptE,(_ZN34_INTERNAL_3a8e9e26_4_k_cu_528fb9644cuda3std6ranges3__45__cpo8distanceE - _ZN34_INTERNAL_3a8e9e26_4_k_cu_528fb9644cuda3std3__47nulloptE)
_ZN34_INTERNAL_3a8e9e26_4_k_cu_528fb9644cuda3std3__47nulloptE:
	.zero		1
	.type		_ZN34_INTERNAL_3a8e9e26_4_k_cu_528fb9644cuda3std6ranges3__45__cpo8distanceE,@object
	.size		_ZN34_INTERNAL_3a8e9e26_4_k_cu_528fb9644cuda3std6ranges3__45__cpo8distanceE,(_ZN34_INTERNAL_3a8e9e26_4_k_cu_528fb9646thrust24THRUST_300001_SM_1000_NS12placeholders2_4E - _ZN34_INTERNAL_3a8e9e26_4_k_cu_528fb9644cuda3std6ranges3__45__cpo8distanceE)
_ZN34_INTERNAL_3a8e9e26_4_k_cu_528fb9644cuda3std6ranges3__45__cpo8distanceE:
	.zero		1
	.type		_ZN34_INTERNAL_3a8e9e26_4_k_cu_528fb9646thrust24THRUST_300001_SM_1000_NS12placeholders2_4E,@object
	.size		_ZN34_INTERNAL_3a8e9e26_4_k_cu_528fb9646thrust24THRUST_300001_SM_1000_NS12placeholders2_4E,(_ZN34_INTERNAL_3a8e9e26_4_k_cu_528fb9644cuda3std3__45__cpo6rbeginE - _ZN34_INTERNAL_3a8e9e26_4_k_cu_528fb9646thrust24THRUST_300001_SM_1000_NS12placeholders2_4E)
_ZN34_INTERNAL_3a8e9e26_4_k_cu_528fb9646thrust24THRUST_300001_SM_1000_NS12placeholders2_4E:
	.zero		1
	.type		_ZN34_INTERNAL_3a8e9e26_4_k_cu_528fb9644cuda3std3__45__cpo6rbeginE,@object
	.size		_ZN34_INTERNAL_3a8e9e26_4_k_cu_528fb9644cuda3std3__45__cpo6rbeginE,(_ZN34_INTERNAL_3a8e9e26_4_k_cu_528fb9644cuda3std6ranges3__45__cpo7advanceE - _ZN34_INTERNAL_3a8e9e26_4_k_cu_528fb9644cuda3std3__45__cpo6rbeginE)
_ZN34_INTERNAL_3a8e9e26_4_k_cu_528fb9644cuda3std3__45__cpo6rbeginE:
	.zero		1
	.type		_ZN34_INTERNAL_3a8e9e26_4_k_cu_528fb9644cuda3std6ranges3__45__cpo7advanceE,@object
	.size		_ZN34_INTERNAL_3a8e9e26_4_k_cu_528fb9644cuda3std6ranges3__45__cpo7advanceE,(_ZN34_INTERNAL_3a8e9e26_4_k_cu_528fb9646thrust24THRUST_300001_SM_1000_NS12placeholders3_10E - _ZN34_INTERNAL_3a8e9e26_4_k_cu_528fb9644cuda3std6ranges3__45__cpo7advanceE)
_ZN34_INTERNAL_3a8e9e26_4_k_cu_528fb9644cuda3std6ranges3__45__cpo7advanceE:
	.zero		1
	.type		_ZN34_INTERNAL_3a8e9e26_4_k_cu_528fb9646thrust24THRUST_300001_SM_1000_NS12placeholders3_10E,@object
	.size		_ZN34_INTERNAL_3a8e9e26_4_k_cu_528fb9646thrust24THRUST_300001_SM_1000_NS12placeholders3_10E,(_ZN34_INTERNAL_3a8e9e26_4_k_cu_528fb9644cuda3std3__48in_placeE - _ZN34_INTERNAL_3a8e9e26_4_k_cu_528fb9646thrust24THRUST_300001_SM_1000_NS12placeholders3_10E)
_ZN34_INTERNAL_3a8e9e26_4_k_cu_528fb9646thrust24THRUST_300001_SM_1000_NS12placeholders3_10E:
	.zero		1
	.type		_ZN34_INTERNAL_3a8e9e26_4_k_cu_528fb9644cuda3std3__48in_placeE,@object
	.size		_ZN34_INTERNAL_3a8e9e26_4_k_cu_528fb9644cuda3std3__48in_placeE,(_ZN34_INTERNAL_3a8e9e26_4_k_cu_528fb9644cuda3std6ranges3__45__cpo4sizeE - _ZN34_INTERNAL_3a8e9e26_4_k_cu_528fb9644cuda3std3__48in_placeE)
_ZN34_INTERNAL_3a8e9e26_4_k_cu_528fb9644cuda3std3__48in_placeE:
	.zero		1
	.type		_ZN34_INTERNAL_3a8e9e26_4_k_cu_528fb9644cuda3std6ranges3__45__cpo4sizeE,@object
	.size		_ZN34_INTERNAL_3a8e9e26_4_k_cu_528fb9644cuda3std6ranges3__45__cpo4sizeE,(_ZN34_INTERNAL_3a8e9e26_4_k_cu_528fb9646thrust24THRUST_300001_SM_1000_NS12placeholders2_2E - _ZN34_INTERNAL_3a8e9e26_4_k_cu_528fb9644cuda3std6ranges3__45__cpo4sizeE)
_ZN34_INTERNAL_3a8e9e26_4_k_cu_528fb9644cuda3std6ranges3__45__cpo4sizeE:
	.zero		1
	.type		_ZN34_INTERNAL_3a8e9e26_4_k_cu_528fb9646thrust24THRUST_300001_SM_1000_NS12placeholders2_2E,@object
	.size		_ZN34_INTERNAL_3a8e9e26_4_k_cu_528fb9646thrust24THRUST_300001_SM_1000_NS12placeholders2_2E,(_ZN34_INTERNAL_3a8e9e26_4_k_cu_528fb9644cuda3std3__45__cpo6cbeginE - _ZN34_INTERNAL_3a8e9e26_4_k_cu_528fb9646thrust24THRUST_300001_SM_1000_NS12placeholders2_2E)
_ZN34_INTERNAL_3a8e9e26_4_k_cu_528fb9646thrust24THRUST_300001_SM_1000_NS12placeholders2_2E:
	.zero		1
	.type		_ZN34_INTERNAL_3a8e9e26_4_k_cu_528fb9644cuda3std3__45__cpo6cbeginE,@object
	.size		_ZN34_INTERNAL_3a8e9e26_4_k_cu_528fb9644cuda3std3__45__cpo6cbeginE,(_ZN34_INTERNAL_3a8e9e26_4_k_cu_528fb9644cuda3std6ranges3__45__cpo6cbeginE - _ZN34_INTERNAL_3a8e9e26_4_k_cu_528fb9644cuda3std3__45__cpo6cbeginE)
_ZN34_INTERNAL_3a8e9e26_4_k_cu_528fb9644cuda3std3__45__cpo6cbeginE:
	.zero		1
	.type		_ZN34_INTERNAL_3a8e9e26_4_k_cu_528fb9644cuda3std6ranges3__45__cpo6cbeginE,@object
	.size		_ZN34_INTERNAL_3a8e9e26_4_k_cu_528fb9644cuda3std6ranges3__45__cpo6cbeginE,(_ZN34_INTERNAL_3a8e9e26_4_k_cu_528fb9646thrust24THRUST_300001_SM_1000_NS12placeholders2_6E - _ZN34_INTERNAL_3a8e9e26_4_k_cu_528fb9644cuda3std6ranges3__45__cpo6cbeginE)
_ZN34_INTERNAL_3a8e9e26_4_k_cu_528fb9644cuda3std6ranges3__45__cpo6cbeginE:
	.zero		1
	.type		_ZN34_INTERNAL_3a8e9e26_4_k_cu_528fb9646thrust24THRUST_300001_SM_1000_NS12placeholders2_6E,@object
	.size		_ZN34_INTERNAL_3a8e9e26_4_k_cu_528fb9646thrust24THRUST_300001_SM_1000_NS12placeholders2_6E,(_ZN34_INTERNAL_3a8e9e26_4_k_cu_528fb9644cuda3std3__45__cpo7crbeginE - _ZN34_INTERNAL_3a8e9e26_4_k_cu_528fb9646thrust24THRUST_300001_SM_1000_NS12placeholders2_6E)
_ZN34_INTERNAL_3a8e9e26_4_k_cu_528fb9646thrust24THRUST_300001_SM_1000_NS12placeholders2_6E:
	.zero		1
	.type		_ZN34_INTERNAL_3a8e9e26_4_k_cu_528fb9644cuda3std3__45__cpo7crbeginE,@object
	.size		_ZN34_INTERNAL_3a8e9e26_4_k_cu_528fb9644cuda3std3__45__cpo7crbeginE,(_ZN34_INTERNAL_3a8e9e26_4_k_cu_528fb9644cuda3std6ranges3__45__cpo4nextE - _ZN34_INTERNAL_3a8e9e26_4_k_cu_528fb9644cuda3std3__45__cpo7crbeginE)
_ZN34_INTERNAL_3a8e9e26_4_k_cu_528fb9644cuda3std3__45__cpo7crbeginE:
	.zero		1
	.type		_ZN34_INTERNAL_3a8e9e26_4_k_cu_528fb9644cuda3std6ranges3__45__cpo4nextE,@object
	.size		_ZN34_INTERNAL_3a8e9e26_4_k_cu_528fb9644cuda3std6ranges3__45__cpo4nextE,(_ZN34_INTERNAL_3a8e9e26_4_k_cu_528fb9644cuda3std6ranges3__45__cpo4swapE - _ZN34_INTERNAL_3a8e9e26_4_k_cu_528fb9644cuda3std6ranges3__45__cpo4nextE)
_ZN34_INTERNAL_3a8e9e26_4_k_cu_528fb9644cuda3std6ranges3__45__cpo4nextE:
	.zero		1
	.type		_ZN34_INTERNAL_3a8e9e26_4_k_cu_528fb9644cuda3std6ranges3__45__cpo4swapE,@object
	.size		_ZN34_INTERNAL_3a8e9e26_4_k_cu_528fb9644cuda3std6ranges3__45__cpo4swapE,(_ZN34_INTERNAL_3a8e9e26_4_k_cu_528fb9646thrust24THRUST_300001_SM_1000_NS8cuda_cub10par_nosyncE - _ZN34_INTERNAL_3a8e9e26_4_k_cu_528fb9644cuda3std6ranges3__45__cpo4swapE)
_ZN34_INTERNAL_3a8e9e26_4_k_cu_528fb9644cuda3std6ranges3__45__cpo4swapE:
	.zero		1
	.type		_ZN34_INTERNAL_3a8e9e26_4_k_cu_528fb9646thrust24THRUST_300001_SM_1000_NS8cuda_cub10par_nosyncE,@object
	.size		_ZN34_INTERNAL_3a8e9e26_4_k_cu_528fb9646thrust24THRUST_300001_SM_1000_NS8cuda_cub10par_nosyncE,(_ZN34_INTERNAL_3a8e9e26_4_k_cu_528fb9646thrust24THRUST_300001_SM_1000_NS3seqE - _ZN34_INTERNAL_3a8e9e26_4_k_cu_528fb9646thrust24THRUST_300001_SM_1000_NS8cuda_cub10par_nosyncE)
_ZN34_INTERNAL_3a8e9e26_4_k_cu_528fb9646thrust24THRUST_300001_SM_1000_NS8cuda_cub10par_nosyncE:
	.zero		1
	.type		_ZN34_INTERNAL_3a8e9e26_4_k_cu_528fb9646thrust24THRUST_300001_SM_1000_NS3seqE,@object
	.size		_ZN34_INTERNAL_3a8e9e26_4_k_cu_528fb9646thrust24THRUST_300001_SM_1000_NS3seqE,(_ZN34_INTERNAL_3a8e9e26_4_k_cu_528fb9644cuda3std3__420unreachable_sentinelE - _ZN34_INTERNAL_3a8e9e26_4_k_cu_528fb9646thrust24THRUST_300001_SM_1000_NS3seqE)
_ZN34_INTERNAL_3a8e9e26_4_k_cu_528fb9646thrust24THRUST_300001_SM_1000_NS3seqE:
	.zero		1
	.type		_ZN34_INTERNAL_3a8e9e26_4_k_cu_528fb9644cuda3std3__420unreachable_sentinelE,@object
	.size		_ZN34_INTERNAL_3a8e9e26_4_k_cu_528fb9644cuda3std3__420unreachable_sentinelE,(_ZN34_INTERNAL_3a8e9e26_4_k_cu_528fb9644cuda3std6ranges3__45__cpo5ssizeE - _ZN34_INTERNAL_3a8e9e26_4_k_cu_528fb9644cuda3std3__420unreachable_sentinelE)
_ZN34_INTERNAL_3a8e9e26_4_k_cu_528fb9644cuda3std3__420unreachable_sentinelE:
	.zero		1
	.type		_ZN34_INTERNAL_3a8e9e26_4_k_cu_528fb9644cuda3std6ranges3__45__cpo5ssizeE,@object
	.size		_ZN34_INTERNAL_3a8e9e26_4_k_cu_528fb9644cuda3std6ranges3__45__cpo5ssizeE,(_ZN34_INTERNAL_3a8e9e26_4_k_cu_528fb9646thrust24THRUST_300001_SM_1000_NS12placeholders2_3E - _ZN34_INTERNAL_3a8e9e26_4_k_cu_528fb9644cuda3std6ranges3__45__cpo5ssizeE)
_ZN34_INTERNAL_3a8e9e26_4_k_cu_528fb9644cuda3std6ranges3__45__cpo5ssizeE:
	.zero		1
	.type		_ZN34_INTERNAL_3a8e9e26_4_k_cu_528fb9646thrust24THRUST_300001_SM_1000_NS12placeholders2_3E,@object
	.size		_ZN34_INTERNAL_3a8e9e26_4_k_cu_528fb9646thrust24THRUST_300001_SM_1000_NS12placeholders2_3E,(_ZN34_INTERNAL_3a8e9e26_4_k_cu_528fb9644cuda3std3__45__cpo4cendE - _ZN34_INTERNAL_3a8e9e26_4_k_cu_528fb9646thrust24THRUST_300001_SM_1000_NS12placeholders2_3E)
_ZN34_INTERNAL_3a8e9e26_4_k_cu_528fb9646thrust24THRUST_300001_SM_1000_NS12placeholders2_3E:
	.zero		1
	.type		_ZN34_INTERNAL_3a8e9e26_4_k_cu_528fb9644cuda3std3__45__cpo4cendE,@object
	.size		_ZN34_INTERNAL_3a8e9e26_4_k_cu_528fb9644cuda3std3__45__cpo4cendE,(_ZN34_INTERNAL_3a8e9e26_4_k_cu_528fb9644cuda3std6ranges3__45__cpo4cendE - _ZN34_INTERNAL_3a8e9e26_4_k_cu_528fb9644cuda3std3__45__cpo4cendE)
_ZN34_INTERNAL_3a8e9e26_4_k_cu_528fb9644cuda3std3__45__cpo4cendE:
	.zero		1
	.type		_ZN34_INTERNAL_3a8e9e26_4_k_cu_528fb9644cuda3std6ranges3__45__cpo4cendE,@object
	.size		_ZN34_INTERNAL_3a8e9e26_4_k_cu_528fb9644cuda3std6ranges3__45__cpo4cendE,(_ZN34_INTERNAL_3a8e9e26_4_k_cu_528fb9646thrust24THRUST_300001_SM_1000_NS12placeholders2_7E - _ZN34_INTERNAL_3a8e9e26_4_k_cu_528fb9644cuda3std6ranges3__45__cpo4cendE)
_ZN34_INTERNAL_3a8e9e26_4_k_cu_528fb9644cuda3std6ranges3__45__cpo4cendE:
	.zero		1
	.type		_ZN34_INTERNAL_3a8e9e26_4_k_cu_528fb9646thrust24THRUST_300001_SM_1000_NS12placeholders2_7E,@object
	.size		_ZN34_INTERNAL_3a8e9e26_4_k_cu_528fb9646thrust24THRUST_300001_SM_1000_NS12placeholders2_7E,(_ZN34_INTERNAL_3a8e9e26_4_k_cu_528fb9644cuda3std3__45__cpo5crendE - _ZN34_INTERNAL_3a8e9e26_4_k_cu_528fb9646thrust24THRUST_300001_SM_1000_NS12placeholders2_7E)
_ZN34_INTERNAL_3a8e9e26_4_k_cu_528fb9646thrust24THRUST_300001_SM_1000_NS12placeholders2_7E:
	.zero		1
	.type		_ZN34_INTERNAL_3a8e9e26_4_k_cu_528fb9644cuda3std3__45__cpo5crendE,@object
	.size		_ZN34_INTERNAL_3a8e9e26_4_k_cu_528fb9644cuda3std3__45__cpo5crendE,(_ZN34_INTERNAL_3a8e9e26_4_k_cu_528fb9644cuda3std6ranges3__45__cpo4prevE - _ZN34_INTERNAL_3a8e9e26_4_k_cu_528fb9644cuda3std3__45__cpo5crendE)
_ZN34_INTERNAL_3a8e9e26_4_k_cu_528fb9644cuda3std3__45__cpo5crendE:
	.zero		1
	.type		_ZN34_INTERNAL_3a8e9e26_4_k_cu_528fb9644cuda3std6ranges3__45__cpo4prevE,@object
	.size		_ZN34_INTERNAL_3a8e9e26_4_k_cu_528fb9644cuda3std6ranges3__45__cpo4prevE,(_ZN34_INTERNAL_3a8e9e26_4_k_cu_528fb9644cuda3std6ranges3__45__cpo9iter_moveE - _ZN34_INTERNAL_3a8e9e26_4_k_cu_528fb9644cuda3std6ranges3__45__cpo4prevE)
_ZN34_INTERNAL_3a8e9e26_4_k_cu_528fb9644cuda3std6ranges3__45__cpo4prevE:
	.zero		1
	.type		_ZN34_INTERNAL_3a8e9e26_4_k_cu_528fb9644cuda3std6ranges3__45__cpo9iter_moveE,@object
	.size		_ZN34_INTERNAL_3a8e9e26_4_k_cu_528fb9644cuda3std6ranges3__45__cpo9iter_moveE,(_ZN34_INTERNAL_3a8e9e26_4_k_cu_528fb9646thrust24THRUST_300001_SM_1000_NS6system6detail10sequential3seqE - _ZN34_INTERNAL_3a8e9e26_4_k_cu_528fb9644cuda3std6ranges3__45__cpo9iter_moveE)
_ZN34_INTERNAL_3a8e9e26_4_k_cu_528fb9644cuda3std6ranges3__45__cpo9iter_moveE:
	.zero		1
	.type		_ZN34_INTERNAL_3a8e9e26_4_k_cu_528fb9646thrust24THRUST_300001_SM_1000_NS6system6detail10sequential3seqE,@object
	.size		_ZN34_INTERNAL_3a8e9e26_4_k_cu_528fb9646thrust24THRUST_300001_SM_1000_NS6system6detail10sequential3seqE,(_ZN34_INTERNAL_3a8e9e26_4_k_cu_528fb9646thrust24THRUST_300001_SM_1000_NS12placeholders2_9E - _ZN34_INTERNAL_3a8e9e26_4_k_cu_528fb9646thrust24THRUST_300001_SM_1000_NS6system6detail10sequential3seqE)
_ZN34_INTERNAL_3a8e9e26_4_k_cu_528fb9646thrust24THRUST_300001_SM_1000_NS6system6detail10sequential3seqE:
	.zero		1
	.type		_ZN34_INTERNAL_3a8e9e26_4_k_cu_528fb9646thrust24THRUST_300001_SM_1000_NS12placeholders2_9E,@object
	.size		_ZN34_INTERNAL_3a8e9e26_4_k_cu_528fb9646thrust24THRUST_300001_SM_1000_NS12placeholders2_9E,(_ZN34_INTERNAL_3a8e9e26_4_k_cu_528fb9644cuda3std3__419piecewise_constructE - _ZN34_INTERNAL_3a8e9e26_4_k_cu_528fb9646thrust24THRUST_300001_SM_1000_NS12placeholders2_9E)
_ZN34_INTERNAL_3a8e9e26_4_k_cu_528fb9646thrust24THRUST_300001_SM_1000_NS12placeholders2_9E:
	.zero		1
	.type		_ZN34_INTERNAL_3a8e9e26_4_k_cu_528fb9644cuda3std3__419piecewise_constructE,@object
	.size		_ZN34_INTERNAL_3a8e9e26_4_k_cu_528fb9644cuda3std3__419piecewise_constructE,(_ZN34_INTERNAL_3a8e9e26_4_k_cu_528fb9644cuda3std6ranges3__45__cpo5cdataE - _ZN34_INTERNAL_3a8e9e26_4_k_cu_528fb9644cuda3std3__419piecewise_constructE)
_ZN34_INTERNAL_3a8e9e26_4_k_cu_528fb9644cuda3std3__419piecewise_constructE:
	.zero		1
	.type		_ZN34_INTERNAL_3a8e9e26_4_k_cu_528fb9644cuda3std6ranges3__45__cpo5cdataE,@object
	.size		_ZN34_INTERNAL_3a8e9e26_4_k_cu_528fb9644cuda3std6ranges3__45__cpo5cdataE,(_ZN34_INTERNAL_3a8e9e26_4_k_cu_528fb9646thrust24THRUST_300001_SM_1000_NS12placeholders2_1E - _ZN34_INTERNAL_3a8e9e26_4_k_cu_528fb9644cuda3std6ranges3__45__cpo5cdataE)
_ZN34_INTERNAL_3a8e9e26_4_k_cu_528fb9644cuda3std6ranges3__45__cpo5cdataE:
	.zero		1
	.type		_ZN34_INTERNAL_3a8e9e26_4_k_cu_528fb9646thrust24THRUST_300001_SM_1000_NS12placeholders2_1E,@object
	.size		_ZN34_INTERNAL_3a8e9e26_4_k_cu_528fb9646thrust24THRUST_300001_SM_1000_NS12placeholders2_1E,(_ZN34_INTERNAL_3a8e9e26_4_k_cu_528fb9644cuda3std3__45__cpo3endE - _ZN34_INTERNAL_3a8e9e26_4_k_cu_528fb9646thrust24THRUST_300001_SM_1000_NS12placeholders2_1E)
_ZN34_INTERNAL_3a8e9e26_4_k_cu_528fb9646thrust24THRUST_300001_SM_1000_NS12placeholders2_1E:
	.zero		1
	.type		_ZN34_INTERNAL_3a8e9e26_4_k_cu_528fb9644cuda3std3__45__cpo3endE,@object
	.size		_ZN34_INTERNAL_3a8e9e26_4_k_cu_528fb9644cuda3std3__45__cpo3endE,(_ZN34_INTERNAL_3a8e9e26_4_k_cu_528fb9644cuda3std6ranges3__45__cpo3endE - _ZN34_INTERNAL_3a8e9e26_4_k_cu_528fb9644cuda3std3__45__cpo3endE)
_ZN34_INTERNAL_3a8e9e26_4_k_cu_528fb9644cuda3std3__45__cpo3endE:
	.zero		1
	.type		_ZN34_INTERNAL_3a8e9e26_4_k_cu_528fb9644cuda3std6ranges3__45__cpo3endE,@object
	.size		_ZN34_INTERNAL_3a8e9e26_4_k_cu_528fb9644cuda3std6ranges3__45__cpo3endE,(_ZN34_INTERNAL_3a8e9e26_4_k_cu_528fb9646thrust24THRUST_300001_SM_1000_NS12placeholders2_5E - _ZN34_INTERNAL_3a8e9e26_4_k_cu_528fb9644cuda3std6ranges3__45__cpo3endE)
_ZN34_INTERNAL_3a8e9e26_4_k_cu_528fb9644cuda3std6ranges3__45__cpo3endE:
	.zero		1
	.type		_ZN34_INTERNAL_3a8e9e26_4_k_cu_528fb9646thrust24THRUST_300001_SM_1000_NS12placeholders2_5E,@object
	.size		_ZN34_INTERNAL_3a8e9e26_4_k_cu_528fb9646thrust24THRUST_300001_SM_1000_NS12placeholders2_5E,(_ZN34_INTERNAL_3a8e9e26_4_k_cu_528fb9644cuda3std3__45__cpo4rendE - _ZN34_INTERNAL_3a8e9e26_4_k_cu_528fb9646thrust24THRUST_300001_SM_1000_NS12placeholders2_5E)
_ZN34_INTERNAL_3a8e9e26_4_k_cu_528fb9646thrust24THRUST_300001_SM_1000_NS12placeholders2_5E:
	.zero		1
	.type		_ZN34_INTERNAL_3a8e9e26_4_k_cu_528fb9644cuda3std3__45__cpo4rendE,@object
	.size		_ZN34_INTERNAL_3a8e9e26_4_k_cu_528fb9644cuda3std3__45__cpo4rendE,(_ZN34_INTERNAL_3a8e9e26_4_k_cu_528fb9644cuda3std6ranges3__45__cpo9iter_swapE - _ZN34_INTERNAL_3a8e9e26_4_k_cu_528fb9644cuda3std3__45__cpo4rendE)
_ZN34_INTERNAL_3a8e9e26_4_k_cu_528fb9644cuda3std3__45__cpo4rendE:
	.zero		1
	.type		_ZN34_INTERNAL_3a8e9e26_4_k_cu_528fb9644cuda3std6ranges3__45__cpo9iter_swapE,@object
	.size		_ZN34_INTERNAL_3a8e9e26_4_k_cu_528fb9644cuda3std6ranges3__45__cpo9iter_swapE,(_ZN34_INTERNAL_3a8e9e26_4_k_cu_528fb9644cuda3std3__48unexpectE - _ZN34_INTERNAL_3a8e9e26_4_k_cu_528fb9644cuda3std6ranges3__45__cpo9iter_swapE)
_ZN34_INTERNAL_3a8e9e26_4_k_cu_528fb9644cuda3std6ranges3__45__cpo9iter_swapE:
	.zero		1
	.type		_ZN34_INTERNAL_3a8e9e26_4_k_cu_528fb9644cuda3std3__48unexpectE,@object
	.size		_ZN34_INTERNAL_3a8e9e26_4_k_cu_528fb9644cuda3std3__48unexpectE,(_ZN34_INTERNAL_3a8e9e26_4_k_cu_528fb9646thrust24THRUST_300001_SM_1000_NS8cuda_cub3parE - _ZN34_INTERNAL_3a8e9e26_4_k_cu_528fb9644cuda3std3__48unexpectE)
_ZN34_INTERNAL_3a8e9e26_4_k_cu_528fb9644cuda3std3__48unexpectE:
	.zero		1
	.type		_ZN34_INTERNAL_3a8e9e26_4_k_cu_528fb9646thrust24THRUST_300001_SM_1000_NS8cuda_cub3parE,@object
	.size		_ZN34_INTERNAL_3a8e9e26_4_k_cu_528fb9646thrust24THRUST_300001_SM_1000_NS8cuda_cub3parE,(.L_29 - _ZN34_INTERNAL_3a8e9e26_4_k_cu_528fb9646thrust24THRUST_300001_SM_1000_NS8cuda_cub3parE)
_ZN34_INTERNAL_3a8e9e26_4_k_cu_528fb9646thrust24THRUST_300001_SM_1000_NS8cuda_cub3parE:
	.zero		1
.L_29:


//--------------------- .nv.shared._ZN3cub18CUB_300001_SM_10006detail10radix_sort33DeviceRadixSortExclusiveSumKernelINS1_5radix10policy_hubIjNS0_8NullTypeEyE10Policy1000EyEEvPT0_ --------------------------
	.section	.nv.shared._ZN3cub18CUB_300001_SM_10006detail10radix_sort33DeviceRadixSortExclusiveSumKernelINS1_5radix10policy_hubIjNS0_8NullTypeEyE10Policy1000EyEEvPT0_,"aw",@nobits
	.sectionflags	@""
	.align	16
.nv.shared._ZN3cub18CUB_300001_SM_10006detail10radix_sort33DeviceRadixSortExclusiveSumKernelINS1_5radix10policy_hubIjNS0_8NullTypeEyE10Policy1000EyEEvPT0_:
	.zero		3360


//--------------------- .nv.shared._ZN3cub18CUB_300001_SM_10006detail10radix_sort30DeviceRadixSortHistogramKernelINS1_5radix10policy_hubIjNS0_8NullTypeEyE10Policy1000ELNS0_9SortOrderE0EjyNS1_21identity_decomposer_tEEEvPT2_PKT1_SB_iiT3_ --------------------------
	.section	.nv.shared._ZN3cub18CUB_300001_SM_10006detail10radix_sort30DeviceRadixSortHistogramKernelINS1_5radix10policy_hubIjNS0_8NullTypeEyE10Policy1000ELNS0_9SortOrderE0EjyNS1_21identity_decomposer_tEEEvPT2_PKT1_SB_iiT3_,"aw",@nobits
	.sectionflags	@""
	.align	16
.nv.shared._ZN3cub18CUB_300001_SM_10006detail10radix_sort30DeviceRadixSortHistogramKernelINS1_5radix10policy_hubIjNS0_8NullTypeEyE10Policy1000ELNS0_9SortOrderE0EjyNS1_21identity_decomposer_tEEEvPT2_PKT1_SB_iiT3_:
	.zero		5120


//--------------------- .nv.shared._ZN3cub18CUB_300001_SM_10006detail10radix_sort31DeviceRadixSortSingleTileKernelINS1_5radix10policy_hubIjNS0_8NullTypeEyE10Policy1000ELNS0_9SortOrderE0EjS6_yNS1_21identity_decomposer_tEEEvPKT1_PSB_PKT2_PSF_T3_iiT4_ --------------------------
	.section	.nv.shared._ZN3cub18CUB_300001_SM_10006detail10radix_sort31DeviceRadixSortSingleTileKernelINS1_5radix10policy_hubIjNS0_8NullTypeEyE10Policy1000ELNS0_9SortOrderE0EjS6_yNS1_21identity_decomposer_tEEEvPKT1_PSB_PKT2_PSF_T3_iiT4_,"aw",@nobits
	.sectionflags	@""
	.align	16
.nv.shared._ZN3cub18CUB_300001_SM_10006detail10radix_sort31DeviceRadixSortSingleTileKernelINS1_5radix10policy_hubIjNS0_8NullTypeEyE10Policy1000ELNS0_9SortOrderE0EjS6_yNS1_21identity_decomposer_tEEEvPKT1_PSB_PKT2_PSF_T3_iiT4_:
	.zero		34880


//--------------------- .nv.shared._ZN3cub18CUB_300001_SM_10006detail11EmptyKernelIvEEvv --------------------------
	.section	.nv.shared._ZN3cub18CUB_300001_SM_10006detail11EmptyKernelIvEEvv,"aw",@nobits
	.sectionflags	@""
	.align	16
	.zero		1024


//--------------------- .nv.shared._Z11bitonicSortPjii --------------------------
	.section	.nv.shared._Z11bitonicSortPjii,"aw",@nobits
	.sectionflags	@""
	.align	16
	.zero		1024


//--------------------- .nv.shared._Z15PartitionKernelPjS_S_iS_S_ijji --------------------------
	.section	.nv.shared._Z15PartitionKernelPjS_S_iS_S_ijji,"aw",@nobits
	.sectionflags	@""
	.align	16
	.zero		1024


//--------------------- .nv.shared._Z14verticalScanHHPjS_ii --------------------------
	.section	.nv.shared._Z14verticalScanHHPjS_ii,"aw",@nobits
	.sectionflags	@""
	.align	16
	.zero		1024


//--------------------- .nv.shared._Z15globalHistoScanPjS_i --------------------------
	.section	.nv.shared._Z15globalHistoScanPjS_i,"aw",@nobits
	.sectionflags	@""
	.align	16
	.zero		1024


//--------------------- .nv.shared._Z19blockAndGlobalHistoPjS_iS_ijj --------------------------
	.section	.nv.shared._Z19blockAndGlobalHistoPjS_iS_ijj,"aw",@nobits
	.sectionflags	@""
	.align	16
	.zero		1024


//--------------------- .nv.constant0._ZN3cub18CUB_300001_SM_10006detail10radix_sort29DeviceRadixSortOnesweepKernelINS1_5radix10policy_hubIjNS0_8NullTypeEyE10Policy1000ELNS0_9SortOrderE0EjS6_yiiNS1_21identity_decomposer_tEEEvPT5_SC_PT3_PKSD_PT1_PKSH_PT2_PKSL_T4_iiT6_ --------------------------
	.section	.nv.constant0._ZN3cub18CUB_300001_SM_10006detail10radix_sort29DeviceRadixSortOnesweepKernelINS1_5radix10policy_hubIjNS0_8NullTypeEyE10Policy1000ELNS0_9SortOrderE0EjS6_yiiNS1_21identity_decomposer_tEEEvPT5_SC_PT3_PKSD_PT1_PKSH_PT2_PKSL_T4_iiT6_,"a",@progbits
	.sectionflags	@""
	.align	4
.nv.constant0._ZN3cub18CUB_300001_SM_10006detail10radix_sort29DeviceRadixSortOnesweepKernelINS1_5radix10policy_hubIjNS0_8NullTypeEyE10Policy1000ELNS0_9SortOrderE0EjS6_yiiNS1_21identity_decomposer_tEEEvPT5_SC_PT3_PKSD_PT1_PKSH_PT2_PKSL_T4_iiT6_:
	.zero		973


//--------------------- .nv.constant0._ZN3cub18CUB_300001_SM_10006detail10radix_sort33DeviceRadixSortExclusiveSumKernelINS1_5radix10policy_hubIjNS0_8NullTypeEyE10Policy1000EyEEvPT0_ --------------------------
	.section	.nv.constant0._ZN3cub18CUB_300001_SM_10006detail10radix_sort33DeviceRadixSortExclusiveSumKernelINS1_5radix10policy_hubIjNS0_8NullTypeEyE10Policy1000EyEEvPT0_,"a",@progbits
	.sectionflags	@""
	.align	4
.nv.constant0._ZN3cub18CUB_300001_SM_10006detail10radix_sort33DeviceRadixSortExclusiveSumKernelINS1_5radix10policy_hubIjNS0_8NullTypeEyE10Policy1000EyEEvPT0_:
	.zero		904


//--------------------- .nv.constant0._ZN3cub18CUB_300001_SM_10006detail10radix_sort30DeviceRadixSortHistogramKernelINS1_5radix10policy_hubIjNS0_8NullTypeEyE10Policy1000ELNS0_9SortOrderE0EjyNS1_21identity_decomposer_tEEEvPT2_PKT1_SB_iiT3_ --------------------------
	.section	.nv.constant0._ZN3cub18CUB_300001_SM_10006detail10radix_sort30DeviceRadixSortHistogramKernelINS1_5radix10policy_hubIjNS0_8NullTypeEyE10Policy1000ELNS0_9SortOrderE0EjyNS1_21identity_decomposer_tEEEvPT2_PKT1_SB_iiT3_,"a",@progbits
	.sectionflags	@""
	.align	4
.nv.constant0._ZN3cub18CUB_300001_SM_10006detail10radix_sort30DeviceRadixSortHistogramKernelINS1_5radix10policy_hubIjNS0_8NullTypeEyE10Policy1000ELNS0_9SortOrderE0EjyNS1_21identity_decomposer_tEEEvPT2_PKT1_SB_iiT3_:
	.zero		929


//--------------------- .nv.constant0._ZN3cub18CUB_300001_SM_10006detail10radix_sort31DeviceRadixSortSingleTileKernelINS1_5radix10policy_hubIjNS0_8NullTypeEyE10Policy1000ELNS0_9SortOrderE0EjS6_yNS1_21identity_decomposer_tEEEvPKT1_PSB_PKT2_PSF_T3_iiT4_ --------------------------
	.section	.nv.constant0._ZN3cub18CUB_300001_SM_10006detail10radix_sort31DeviceRadixSortSingleTileKernelINS1_5radix10policy_hubIjNS0_8NullTypeEyE10Policy1000ELNS0_9SortOrderE0EjS6_yNS1_21identity_decomposer_tEEEvPKT1_PSB_PKT2_PSF_T3_iiT4_,"a",@progbits
	.sectionflags	@""
	.align	4
.nv.constant0._ZN3cub18CUB_300001_SM_10006detail10radix_sort31DeviceRadixSortSingleTileKernelINS1_5radix10policy_hubIjNS0_8NullTypeEyE10Policy1000ELNS0_9SortOrderE0EjS6_yNS1_21identity_decomposer_tEEEvPKT1_PSB_PKT2_PSF_T3_iiT4_:
	.zero		945


//--------------------- .nv.constant0._ZN3cub18CUB_300001_SM_10006detail11EmptyKernelIvEEvv --------------------------
	.section	.nv.constant0._ZN3cub18CUB_300001_SM_10006detail11EmptyKernelIvEEvv,"a",@progbits
	.sectionflags	@""
	.align	4
.nv.constant0._ZN3cub18CUB_300001_SM_10006detail11EmptyKernelIvEEvv:
	.zero		896


//--------------------- .nv.constant0._Z11bitonicSortPjii --------------------------
	.section	.nv.constant0._Z11bitonicSortPjii,"a",@progbits
	.sectionflags	@""
	.align	4
.nv.constant0._Z11bitonicSortPjii:
	.zero		912


//--------------------- .nv.constant0._Z15PartitionKernelPjS_S_iS_S_ijji --------------------------
	.section	.nv.constant0._Z15PartitionKernelPjS_S_iS_S_ijji,"a",@progbits
	.sectionflags	@""
	.align	4
.nv.constant0._Z15PartitionKernelPjS_S_iS_S_ijji:
	.zero		960


//--------------------- .nv.constant0._Z14verticalScanHHPjS_ii --------------------------
	.section	.nv.constant0._Z14verticalScanHHPjS_ii,"a",@progbits
	.sectionflags	@""
	.align	4
.nv.constant0._Z14verticalScanHHPjS_ii:
	.zero		920


//--------------------- .nv.constant0._Z15globalHistoScanPjS_i --------------------------
	.section	.nv.constant0._Z15globalHistoScanPjS_i,"a",@progbits
	.sectionflags	@""
	.align	4
.nv.constant0._Z15globalHistoScanPjS_i:
	.zero		916


//--------------------- .nv.constant0._Z19blockAndGlobalHistoPjS_iS_ijj --------------------------
	.section	.nv.constant0._Z19blockAndGlobalHistoPjS_iS_ijj,"a",@progbits
	.sectionflags	@""
	.align	4
.nv.constant0._Z19blockAndGlobalHistoPjS_iS_ijj:
	.zero		940


//--------------------- SYMBOLS --------------------------

	.type		.nv.reservedSmem.offset0,@object
	.size		.nv.reservedSmem.offset0,0x4
	.type		.nv.reservedSmem.cap,@object
	.size		.nv.reservedSmem.cap,0x4
